//
// Generated by NVIDIA NVVM Compiler
//
// Compiler Build ID: CL-36424714
// Cuda compilation tools, release 13.0, V13.0.88
// Based on NVVM 20.0.0
//

.version 9.0
.target sm_100
.address_size 64

	// .globl	_Z4topkPfS_Pj
.extern .shared .align 16 .b8 buffer[];

.visible .entry _Z4topkPfS_Pj(
	.param .u64 .ptr .align 1 _Z4topkPfS_Pj_param_0,
	.param .u64 .ptr .align 1 _Z4topkPfS_Pj_param_1,
	.param .u64 .ptr .align 1 _Z4topkPfS_Pj_param_2
)
{
	.reg .pred 	%p<1537>;
	.reg .b32 	%r<2087>;
	.reg .b32 	%f<2059>;
	.reg .b64 	%rd<12>;

	ld.param.u64 	%rd3, [_Z4topkPfS_Pj_param_0];
	ld.param.u64 	%rd1, [_Z4topkPfS_Pj_param_1];
	ld.param.u64 	%rd2, [_Z4topkPfS_Pj_param_2];
	mov.u32 	%r9, %tid.x;
	shr.u32 	%r1, %r9, 5;
	and.b32  	%r2, %r9, 31;
	mov.u32 	%r3, %ctaid.x;
	shl.b32 	%r10, %r3, 12;
	shl.b32 	%r11, %r1, 8;
	add.s32 	%r12, %r11, %r10;
	shl.b32 	%r13, %r9, 3;
	and.b32  	%r14, %r13, 248;
	or.b32  	%r15, %r12, %r14;
	or.b32  	%r16, %r11, %r14;
	cvta.to.global.u64 	%rd4, %rd3;
	mul.wide.u32 	%rd5, %r15, 4;
	add.s64 	%rd6, %rd4, %rd5;
	ld.global.f32 	%f2049, [%rd6];
	shl.b32 	%r17, %r16, 2;
	mov.u32 	%r18, buffer;
	add.s32 	%r19, %r18, %r17;
	ld.global.f32 	%f2050, [%rd6+4];
	or.b32  	%r20, %r14, 1;
	ld.global.f32 	%f2051, [%rd6+8];
	or.b32  	%r21, %r14, 2;
	ld.global.f32 	%f2052, [%rd6+12];
	st.shared.v4.f32 	[%r19], {%f2049, %f2050, %f2051, %f2052};
	or.b32  	%r22, %r14, 3;
	st.shared.v4.u32 	[%r19+16384], {%r14, %r20, %r21, %r22};
	ld.global.f32 	%f2053, [%rd6+16];
	or.b32  	%r23, %r14, 4;
	ld.global.f32 	%f2054, [%rd6+20];
	or.b32  	%r24, %r14, 5;
	ld.global.f32 	%f2055, [%rd6+24];
	or.b32  	%r25, %r14, 6;
	ld.global.f32 	%f2056, [%rd6+28];
	st.shared.v4.f32 	[%r19+16], {%f2053, %f2054, %f2055, %f2056};
	or.b32  	%r26, %r14, 7;
	st.shared.v4.u32 	[%r19+16400], {%r23, %r24, %r25, %r26};
	bar.warp.sync 	-1;
	mul.lo.s32 	%r27, %r2, -6;
	add.s32 	%r4, %r16, %r27;
	shl.b32 	%r28, %r27, 2;
	add.s32 	%r5, %r19, %r28;
	ld.shared.v2.f32 	{%f1, %f2}, [%r5];
	setp.geu.f32 	%p1, %f1, %f2;
	@%p1 bra 	$L__BB0_2;
	st.shared.v2.f32 	[%r5], {%f2, %f1};
	ld.shared.v2.u32 	{%r29, %r30}, [%r5+16384];
	st.shared.v2.u32 	[%r5+16384], {%r30, %r29};
$L__BB0_2:
	add.s32 	%r6, %r5, 256;
	ld.shared.v2.f32 	{%f3, %f4}, [%r5+256];
	setp.geu.f32 	%p2, %f3, %f4;
	@%p2 bra 	$L__BB0_4;
	st.shared.v2.f32 	[%r5+256], {%f4, %f3};
	ld.shared.v2.u32 	{%r31, %r32}, [%r5+16640];
	st.shared.v2.u32 	[%r5+16640], {%r32, %r31};
$L__BB0_4:
	add.s32 	%r7, %r5, 512;
	ld.shared.v2.f32 	{%f5, %f6}, [%r5+512];
	setp.geu.f32 	%p3, %f5, %f6;
	@%p3 bra 	$L__BB0_6;
	st.shared.v2.f32 	[%r5+512], {%f6, %f5};
	ld.shared.v2.u32 	{%r33, %r34}, [%r5+16896];
	st.shared.v2.u32 	[%r5+16896], {%r34, %r33};
$L__BB0_6:
	add.s32 	%r8, %r5, 768;
	ld.shared.v2.f32 	{%f7, %f8}, [%r5+768];
	setp.geu.f32 	%p4, %f7, %f8;
	@%p4 bra 	$L__BB0_8;
	st.shared.v2.f32 	[%r5+768], {%f8, %f7};
	ld.shared.v2.u32 	{%r35, %r36}, [%r5+17152];
	st.shared.v2.u32 	[%r5+17152], {%r36, %r35};
$L__BB0_8:
	bar.warp.sync 	-1;
	setp.gt.u32 	%p5, %r4, 253;
	@%p5 bra 	$L__BB0_11;
	ld.shared.f32 	%f9, [%r5+4];
	ld.shared.f32 	%f10, [%r5+8];
	setp.geu.f32 	%p6, %f9, %f10;
	@%p6 bra 	$L__BB0_11;
	st.shared.f32 	[%r5+4], %f10;
	st.shared.f32 	[%r5+8], %f9;
	ld.shared.u32 	%r37, [%r5+16388];
	ld.shared.u32 	%r38, [%r5+16392];
	st.shared.u32 	[%r5+16388], %r38;
	st.shared.u32 	[%r5+16392], %r37;
$L__BB0_11:
	setp.gt.u32 	%p7, %r4, 189;
	@%p7 bra 	$L__BB0_14;
	ld.shared.f32 	%f11, [%r5+260];
	ld.shared.f32 	%f12, [%r5+264];
	setp.geu.f32 	%p8, %f11, %f12;
	@%p8 bra 	$L__BB0_14;
	st.shared.f32 	[%r5+260], %f12;
	st.shared.f32 	[%r5+264], %f11;
	ld.shared.u32 	%r39, [%r5+16644];
	ld.shared.u32 	%r40, [%r5+16648];
	st.shared.u32 	[%r5+16644], %r40;
	st.shared.u32 	[%r5+16648], %r39;
$L__BB0_14:
	setp.gt.u32 	%p9, %r4, 125;
	@%p9 bra 	$L__BB0_17;
	ld.shared.f32 	%f13, [%r5+516];
	ld.shared.f32 	%f14, [%r5+520];
	setp.geu.f32 	%p10, %f13, %f14;
	@%p10 bra 	$L__BB0_17;
	st.shared.f32 	[%r5+516], %f14;
	st.shared.f32 	[%r5+520], %f13;
	ld.shared.u32 	%r41, [%r5+16900];
	ld.shared.u32 	%r42, [%r5+16904];
	st.shared.u32 	[%r5+16900], %r42;
	st.shared.u32 	[%r5+16904], %r41;
$L__BB0_17:
	setp.gt.u32 	%p11, %r4, 61;
	@%p11 bra 	$L__BB0_20;
	ld.shared.f32 	%f15, [%r5+772];
	ld.shared.f32 	%f16, [%r5+776];
	setp.geu.f32 	%p12, %f15, %f16;
	@%p12 bra 	$L__BB0_20;
	st.shared.f32 	[%r5+772], %f16;
	st.shared.f32 	[%r5+776], %f15;
	ld.shared.u32 	%r43, [%r5+17156];
	ld.shared.u32 	%r44, [%r5+17160];
	st.shared.u32 	[%r5+17156], %r44;
	st.shared.u32 	[%r5+17160], %r43;
$L__BB0_20:
	bar.warp.sync 	-1;
	ld.shared.v2.f32 	{%f17, %f18}, [%r5];
	setp.geu.f32 	%p13, %f17, %f18;
	@%p13 bra 	$L__BB0_22;
	st.shared.v2.f32 	[%r5], {%f18, %f17};
	ld.shared.v2.u32 	{%r45, %r46}, [%r5+16384];
	st.shared.v2.u32 	[%r5+16384], {%r46, %r45};
$L__BB0_22:
	ld.shared.v2.f32 	{%f19, %f20}, [%r6];
	setp.geu.f32 	%p14, %f19, %f20;
	@%p14 bra 	$L__BB0_24;
	st.shared.v2.f32 	[%r5+256], {%f20, %f19};
	ld.shared.v2.u32 	{%r47, %r48}, [%r5+16640];
	st.shared.v2.u32 	[%r5+16640], {%r48, %r47};
$L__BB0_24:
	ld.shared.v2.f32 	{%f21, %f22}, [%r7];
	setp.geu.f32 	%p15, %f21, %f22;
	@%p15 bra 	$L__BB0_26;
	st.shared.v2.f32 	[%r5+512], {%f22, %f21};
	ld.shared.v2.u32 	{%r49, %r50}, [%r5+16896];
	st.shared.v2.u32 	[%r5+16896], {%r50, %r49};
$L__BB0_26:
	ld.shared.v2.f32 	{%f23, %f24}, [%r8];
	setp.geu.f32 	%p16, %f23, %f24;
	@%p16 bra 	$L__BB0_28;
	st.shared.v2.f32 	[%r5+768], {%f24, %f23};
	ld.shared.v2.u32 	{%r51, %r52}, [%r5+17152];
	st.shared.v2.u32 	[%r5+17152], {%r52, %r51};
$L__BB0_28:
	setp.gt.u32 	%p17, %r4, 253;
	bar.warp.sync 	-1;
	@%p17 bra 	$L__BB0_31;
	ld.shared.f32 	%f25, [%r5+4];
	ld.shared.f32 	%f26, [%r5+8];
	setp.geu.f32 	%p18, %f25, %f26;
	@%p18 bra 	$L__BB0_31;
	st.shared.f32 	[%r5+4], %f26;
	st.shared.f32 	[%r5+8], %f25;
	ld.shared.u32 	%r53, [%r5+16388];
	ld.shared.u32 	%r54, [%r5+16392];
	st.shared.u32 	[%r5+16388], %r54;
	st.shared.u32 	[%r5+16392], %r53;
$L__BB0_31:
	setp.gt.u32 	%p19, %r4, 189;
	@%p19 bra 	$L__BB0_34;
	ld.shared.f32 	%f27, [%r5+260];
	ld.shared.f32 	%f28, [%r5+264];
	setp.geu.f32 	%p20, %f27, %f28;
	@%p20 bra 	$L__BB0_34;
	st.shared.f32 	[%r5+260], %f28;
	st.shared.f32 	[%r5+264], %f27;
	ld.shared.u32 	%r55, [%r5+16644];
	ld.shared.u32 	%r56, [%r5+16648];
	st.shared.u32 	[%r5+16644], %r56;
	st.shared.u32 	[%r5+16648], %r55;
$L__BB0_34:
	setp.gt.u32 	%p21, %r4, 125;
	@%p21 bra 	$L__BB0_37;
	ld.shared.f32 	%f29, [%r5+516];
	ld.shared.f32 	%f30, [%r5+520];
	setp.geu.f32 	%p22, %f29, %f30;
	@%p22 bra 	$L__BB0_37;
	st.shared.f32 	[%r5+516], %f30;
	st.shared.f32 	[%r5+520], %f29;
	ld.shared.u32 	%r57, [%r5+16900];
	ld.shared.u32 	%r58, [%r5+16904];
	st.shared.u32 	[%r5+16900], %r58;
	st.shared.u32 	[%r5+16904], %r57;
$L__BB0_37:
	setp.gt.u32 	%p23, %r4, 61;
	@%p23 bra 	$L__BB0_40;
	ld.shared.f32 	%f31, [%r5+772];
	ld.shared.f32 	%f32, [%r5+776];
	setp.geu.f32 	%p24, %f31, %f32;
	@%p24 bra 	$L__BB0_40;
	st.shared.f32 	[%r5+772], %f32;
	st.shared.f32 	[%r5+776], %f31;
	ld.shared.u32 	%r59, [%r5+17156];
	ld.shared.u32 	%r60, [%r5+17160];
	st.shared.u32 	[%r5+17156], %r60;
	st.shared.u32 	[%r5+17160], %r59;
$L__BB0_40:
	bar.warp.sync 	-1;
	ld.shared.v2.f32 	{%f33, %f34}, [%r5];
	setp.geu.f32 	%p25, %f33, %f34;
	@%p25 bra 	$L__BB0_42;
	st.shared.v2.f32 	[%r5], {%f34, %f33};
	ld.shared.v2.u32 	{%r61, %r62}, [%r5+16384];
	st.shared.v2.u32 	[%r5+16384], {%r62, %r61};
$L__BB0_42:
	ld.shared.v2.f32 	{%f35, %f36}, [%r6];
	setp.geu.f32 	%p26, %f35, %f36;
	@%p26 bra 	$L__BB0_44;
	st.shared.v2.f32 	[%r5+256], {%f36, %f35};
	ld.shared.v2.u32 	{%r63, %r64}, [%r5+16640];
	st.shared.v2.u32 	[%r5+16640], {%r64, %r63};
$L__BB0_44:
	ld.shared.v2.f32 	{%f37, %f38}, [%r7];
	setp.geu.f32 	%p27, %f37, %f38;
	@%p27 bra 	$L__BB0_46;
	st.shared.v2.f32 	[%r5+512], {%f38, %f37};
	ld.shared.v2.u32 	{%r65, %r66}, [%r5+16896];
	st.shared.v2.u32 	[%r5+16896], {%r66, %r65};
$L__BB0_46:
	ld.shared.v2.f32 	{%f39, %f40}, [%r8];
	setp.geu.f32 	%p28, %f39, %f40;
	@%p28 bra 	$L__BB0_48;
	st.shared.v2.f32 	[%r5+768], {%f40, %f39};
	ld.shared.v2.u32 	{%r67, %r68}, [%r5+17152];
	st.shared.v2.u32 	[%r5+17152], {%r68, %r67};
$L__BB0_48:
	setp.gt.u32 	%p29, %r4, 253;
	bar.warp.sync 	-1;
	@%p29 bra 	$L__BB0_51;
	ld.shared.f32 	%f41, [%r5+4];
	ld.shared.f32 	%f42, [%r5+8];
	setp.geu.f32 	%p30, %f41, %f42;
	@%p30 bra 	$L__BB0_51;
	st.shared.f32 	[%r5+4], %f42;
	st.shared.f32 	[%r5+8], %f41;
	ld.shared.u32 	%r69, [%r5+16388];
	ld.shared.u32 	%r70, [%r5+16392];
	st.shared.u32 	[%r5+16388], %r70;
	st.shared.u32 	[%r5+16392], %r69;
$L__BB0_51:
	setp.gt.u32 	%p31, %r4, 189;
	@%p31 bra 	$L__BB0_54;
	ld.shared.f32 	%f43, [%r5+260];
	ld.shared.f32 	%f44, [%r5+264];
	setp.geu.f32 	%p32, %f43, %f44;
	@%p32 bra 	$L__BB0_54;
	st.shared.f32 	[%r5+260], %f44;
	st.shared.f32 	[%r5+264], %f43;
	ld.shared.u32 	%r71, [%r5+16644];
	ld.shared.u32 	%r72, [%r5+16648];
	st.shared.u32 	[%r5+16644], %r72;
	st.shared.u32 	[%r5+16648], %r71;
$L__BB0_54:
	setp.gt.u32 	%p33, %r4, 125;
	@%p33 bra 	$L__BB0_57;
	ld.shared.f32 	%f45, [%r5+516];
	ld.shared.f32 	%f46, [%r5+520];
	setp.geu.f32 	%p34, %f45, %f46;
	@%p34 bra 	$L__BB0_57;
	st.shared.f32 	[%r5+516], %f46;
	st.shared.f32 	[%r5+520], %f45;
	ld.shared.u32 	%r73, [%r5+16900];
	ld.shared.u32 	%r74, [%r5+16904];
	st.shared.u32 	[%r5+16900], %r74;
	st.shared.u32 	[%r5+16904], %r73;
$L__BB0_57:
	setp.gt.u32 	%p35, %r4, 61;
	@%p35 bra 	$L__BB0_60;
	ld.shared.f32 	%f47, [%r5+772];
	ld.shared.f32 	%f48, [%r5+776];
	setp.geu.f32 	%p36, %f47, %f48;
	@%p36 bra 	$L__BB0_60;
	st.shared.f32 	[%r5+772], %f48;
	st.shared.f32 	[%r5+776], %f47;
	ld.shared.u32 	%r75, [%r5+17156];
	ld.shared.u32 	%r76, [%r5+17160];
	st.shared.u32 	[%r5+17156], %r76;
	st.shared.u32 	[%r5+17160], %r75;
$L__BB0_60:
	bar.warp.sync 	-1;
	ld.shared.v2.f32 	{%f49, %f50}, [%r5];
	setp.geu.f32 	%p37, %f49, %f50;
	@%p37 bra 	$L__BB0_62;
	st.shared.v2.f32 	[%r5], {%f50, %f49};
	ld.shared.v2.u32 	{%r77, %r78}, [%r5+16384];
	st.shared.v2.u32 	[%r5+16384], {%r78, %r77};
$L__BB0_62:
	ld.shared.v2.f32 	{%f51, %f52}, [%r6];
	setp.geu.f32 	%p38, %f51, %f52;
	@%p38 bra 	$L__BB0_64;
	st.shared.v2.f32 	[%r5+256], {%f52, %f51};
	ld.shared.v2.u32 	{%r79, %r80}, [%r5+16640];
	st.shared.v2.u32 	[%r5+16640], {%r80, %r79};
$L__BB0_64:
	ld.shared.v2.f32 	{%f53, %f54}, [%r7];
	setp.geu.f32 	%p39, %f53, %f54;
	@%p39 bra 	$L__BB0_66;
	st.shared.v2.f32 	[%r5+512], {%f54, %f53};
	ld.shared.v2.u32 	{%r81, %r82}, [%r5+16896];
	st.shared.v2.u32 	[%r5+16896], {%r82, %r81};
$L__BB0_66:
	ld.shared.v2.f32 	{%f55, %f56}, [%r8];
	setp.geu.f32 	%p40, %f55, %f56;
	@%p40 bra 	$L__BB0_68;
	st.shared.v2.f32 	[%r5+768], {%f56, %f55};
	ld.shared.v2.u32 	{%r83, %r84}, [%r5+17152];
	st.shared.v2.u32 	[%r5+17152], {%r84, %r83};
$L__BB0_68:
	setp.gt.u32 	%p41, %r4, 253;
	bar.warp.sync 	-1;
	@%p41 bra 	$L__BB0_71;
	ld.shared.f32 	%f57, [%r5+4];
	ld.shared.f32 	%f58, [%r5+8];
	setp.geu.f32 	%p42, %f57, %f58;
	@%p42 bra 	$L__BB0_71;
	st.shared.f32 	[%r5+4], %f58;
	st.shared.f32 	[%r5+8], %f57;
	ld.shared.u32 	%r85, [%r5+16388];
	ld.shared.u32 	%r86, [%r5+16392];
	st.shared.u32 	[%r5+16388], %r86;
	st.shared.u32 	[%r5+16392], %r85;
$L__BB0_71:
	setp.gt.u32 	%p43, %r4, 189;
	@%p43 bra 	$L__BB0_74;
	ld.shared.f32 	%f59, [%r5+260];
	ld.shared.f32 	%f60, [%r5+264];
	setp.geu.f32 	%p44, %f59, %f60;
	@%p44 bra 	$L__BB0_74;
	st.shared.f32 	[%r5+260], %f60;
	st.shared.f32 	[%r5+264], %f59;
	ld.shared.u32 	%r87, [%r5+16644];
	ld.shared.u32 	%r88, [%r5+16648];
	st.shared.u32 	[%r5+16644], %r88;
	st.shared.u32 	[%r5+16648], %r87;
$L__BB0_74:
	setp.gt.u32 	%p45, %r4, 125;
	@%p45 bra 	$L__BB0_77;
	ld.shared.f32 	%f61, [%r5+516];
	ld.shared.f32 	%f62, [%r5+520];
	setp.geu.f32 	%p46, %f61, %f62;
	@%p46 bra 	$L__BB0_77;
	st.shared.f32 	[%r5+516], %f62;
	st.shared.f32 	[%r5+520], %f61;
	ld.shared.u32 	%r89, [%r5+16900];
	ld.shared.u32 	%r90, [%r5+16904];
	st.shared.u32 	[%r5+16900], %r90;
	st.shared.u32 	[%r5+16904], %r89;
$L__BB0_77:
	setp.gt.u32 	%p47, %r4, 61;
	@%p47 bra 	$L__BB0_80;
	ld.shared.f32 	%f63, [%r5+772];
	ld.shared.f32 	%f64, [%r5+776];
	setp.geu.f32 	%p48, %f63, %f64;
	@%p48 bra 	$L__BB0_80;
	st.shared.f32 	[%r5+772], %f64;
	st.shared.f32 	[%r5+776], %f63;
	ld.shared.u32 	%r91, [%r5+17156];
	ld.shared.u32 	%r92, [%r5+17160];
	st.shared.u32 	[%r5+17156], %r92;
	st.shared.u32 	[%r5+17160], %r91;
$L__BB0_80:
	bar.warp.sync 	-1;
	ld.shared.v2.f32 	{%f65, %f66}, [%r5];
	setp.geu.f32 	%p49, %f65, %f66;
	@%p49 bra 	$L__BB0_82;
	st.shared.v2.f32 	[%r5], {%f66, %f65};
	ld.shared.v2.u32 	{%r93, %r94}, [%r5+16384];
	st.shared.v2.u32 	[%r5+16384], {%r94, %r93};
$L__BB0_82:
	ld.shared.v2.f32 	{%f67, %f68}, [%r6];
	setp.geu.f32 	%p50, %f67, %f68;
	@%p50 bra 	$L__BB0_84;
	st.shared.v2.f32 	[%r5+256], {%f68, %f67};
	ld.shared.v2.u32 	{%r95, %r96}, [%r5+16640];
	st.shared.v2.u32 	[%r5+16640], {%r96, %r95};
$L__BB0_84:
	ld.shared.v2.f32 	{%f69, %f70}, [%r7];
	setp.geu.f32 	%p51, %f69, %f70;
	@%p51 bra 	$L__BB0_86;
	st.shared.v2.f32 	[%r5+512], {%f70, %f69};
	ld.shared.v2.u32 	{%r97, %r98}, [%r5+16896];
	st.shared.v2.u32 	[%r5+16896], {%r98, %r97};
$L__BB0_86:
	ld.shared.v2.f32 	{%f71, %f72}, [%r8];
	setp.geu.f32 	%p52, %f71, %f72;
	@%p52 bra 	$L__BB0_88;
	st.shared.v2.f32 	[%r5+768], {%f72, %f71};
	ld.shared.v2.u32 	{%r99, %r100}, [%r5+17152];
	st.shared.v2.u32 	[%r5+17152], {%r100, %r99};
$L__BB0_88:
	setp.gt.u32 	%p53, %r4, 253;
	bar.warp.sync 	-1;
	@%p53 bra 	$L__BB0_91;
	ld.shared.f32 	%f73, [%r5+4];
	ld.shared.f32 	%f74, [%r5+8];
	setp.geu.f32 	%p54, %f73, %f74;
	@%p54 bra 	$L__BB0_91;
	st.shared.f32 	[%r5+4], %f74;
	st.shared.f32 	[%r5+8], %f73;
	ld.shared.u32 	%r101, [%r5+16388];
	ld.shared.u32 	%r102, [%r5+16392];
	st.shared.u32 	[%r5+16388], %r102;
	st.shared.u32 	[%r5+16392], %r101;
$L__BB0_91:
	setp.gt.u32 	%p55, %r4, 189;
	@%p55 bra 	$L__BB0_94;
	ld.shared.f32 	%f75, [%r5+260];
	ld.shared.f32 	%f76, [%r5+264];
	setp.geu.f32 	%p56, %f75, %f76;
	@%p56 bra 	$L__BB0_94;
	st.shared.f32 	[%r5+260], %f76;
	st.shared.f32 	[%r5+264], %f75;
	ld.shared.u32 	%r103, [%r5+16644];
	ld.shared.u32 	%r104, [%r5+16648];
	st.shared.u32 	[%r5+16644], %r104;
	st.shared.u32 	[%r5+16648], %r103;
$L__BB0_94:
	setp.gt.u32 	%p57, %r4, 125;
	@%p57 bra 	$L__BB0_97;
	ld.shared.f32 	%f77, [%r5+516];
	ld.shared.f32 	%f78, [%r5+520];
	setp.geu.f32 	%p58, %f77, %f78;
	@%p58 bra 	$L__BB0_97;
	st.shared.f32 	[%r5+516], %f78;
	st.shared.f32 	[%r5+520], %f77;
	ld.shared.u32 	%r105, [%r5+16900];
	ld.shared.u32 	%r106, [%r5+16904];
	st.shared.u32 	[%r5+16900], %r106;
	st.shared.u32 	[%r5+16904], %r105;
$L__BB0_97:
	setp.gt.u32 	%p59, %r4, 61;
	@%p59 bra 	$L__BB0_100;
	ld.shared.f32 	%f79, [%r5+772];
	ld.shared.f32 	%f80, [%r5+776];
	setp.geu.f32 	%p60, %f79, %f80;
	@%p60 bra 	$L__BB0_100;
	st.shared.f32 	[%r5+772], %f80;
	st.shared.f32 	[%r5+776], %f79;
	ld.shared.u32 	%r107, [%r5+17156];
	ld.shared.u32 	%r108, [%r5+17160];
	st.shared.u32 	[%r5+17156], %r108;
	st.shared.u32 	[%r5+17160], %r107;
$L__BB0_100:
	bar.warp.sync 	-1;
	ld.shared.v2.f32 	{%f81, %f82}, [%r5];
	setp.geu.f32 	%p61, %f81, %f82;
	@%p61 bra 	$L__BB0_102;
	st.shared.v2.f32 	[%r5], {%f82, %f81};
	ld.shared.v2.u32 	{%r109, %r110}, [%r5+16384];
	st.shared.v2.u32 	[%r5+16384], {%r110, %r109};
$L__BB0_102:
	ld.shared.v2.f32 	{%f83, %f84}, [%r6];
	setp.geu.f32 	%p62, %f83, %f84;
	@%p62 bra 	$L__BB0_104;
	st.shared.v2.f32 	[%r5+256], {%f84, %f83};
	ld.shared.v2.u32 	{%r111, %r112}, [%r5+16640];
	st.shared.v2.u32 	[%r5+16640], {%r112, %r111};
$L__BB0_104:
	ld.shared.v2.f32 	{%f85, %f86}, [%r7];
	setp.geu.f32 	%p63, %f85, %f86;
	@%p63 bra 	$L__BB0_106;
	st.shared.v2.f32 	[%r5+512], {%f86, %f85};
	ld.shared.v2.u32 	{%r113, %r114}, [%r5+16896];
	st.shared.v2.u32 	[%r5+16896], {%r114, %r113};
$L__BB0_106:
	ld.shared.v2.f32 	{%f87, %f88}, [%r8];
	setp.geu.f32 	%p64, %f87, %f88;
	@%p64 bra 	$L__BB0_108;
	st.shared.v2.f32 	[%r5+768], {%f88, %f87};
	ld.shared.v2.u32 	{%r115, %r116}, [%r5+17152];
	st.shared.v2.u32 	[%r5+17152], {%r116, %r115};
$L__BB0_108:
	setp.gt.u32 	%p65, %r4, 253;
	bar.warp.sync 	-1;
	@%p65 bra 	$L__BB0_111;
	ld.shared.f32 	%f89, [%r5+4];
	ld.shared.f32 	%f90, [%r5+8];
	setp.geu.f32 	%p66, %f89, %f90;
	@%p66 bra 	$L__BB0_111;
	st.shared.f32 	[%r5+4], %f90;
	st.shared.f32 	[%r5+8], %f89;
	ld.shared.u32 	%r117, [%r5+16388];
	ld.shared.u32 	%r118, [%r5+16392];
	st.shared.u32 	[%r5+16388], %r118;
	st.shared.u32 	[%r5+16392], %r117;
$L__BB0_111:
	setp.gt.u32 	%p67, %r4, 189;
	@%p67 bra 	$L__BB0_114;
	ld.shared.f32 	%f91, [%r5+260];
	ld.shared.f32 	%f92, [%r5+264];
	setp.geu.f32 	%p68, %f91, %f92;
	@%p68 bra 	$L__BB0_114;
	st.shared.f32 	[%r5+260], %f92;
	st.shared.f32 	[%r5+264], %f91;
	ld.shared.u32 	%r119, [%r5+16644];
	ld.shared.u32 	%r120, [%r5+16648];
	st.shared.u32 	[%r5+16644], %r120;
	st.shared.u32 	[%r5+16648], %r119;
$L__BB0_114:
	setp.gt.u32 	%p69, %r4, 125;
	@%p69 bra 	$L__BB0_117;
	ld.shared.f32 	%f93, [%r5+516];
	ld.shared.f32 	%f94, [%r5+520];
	setp.geu.f32 	%p70, %f93, %f94;
	@%p70 bra 	$L__BB0_117;
	st.shared.f32 	[%r5+516], %f94;
	st.shared.f32 	[%r5+520], %f93;
	ld.shared.u32 	%r121, [%r5+16900];
	ld.shared.u32 	%r122, [%r5+16904];
	st.shared.u32 	[%r5+16900], %r122;
	st.shared.u32 	[%r5+16904], %r121;
$L__BB0_117:
	setp.gt.u32 	%p71, %r4, 61;
	@%p71 bra 	$L__BB0_120;
	ld.shared.f32 	%f95, [%r5+772];
	ld.shared.f32 	%f96, [%r5+776];
	setp.geu.f32 	%p72, %f95, %f96;
	@%p72 bra 	$L__BB0_120;
	st.shared.f32 	[%r5+772], %f96;
	st.shared.f32 	[%r5+776], %f95;
	ld.shared.u32 	%r123, [%r5+17156];
	ld.shared.u32 	%r124, [%r5+17160];
	st.shared.u32 	[%r5+17156], %r124;
	st.shared.u32 	[%r5+17160], %r123;
$L__BB0_120:
	bar.warp.sync 	-1;
	ld.shared.v2.f32 	{%f97, %f98}, [%r5];
	setp.geu.f32 	%p73, %f97, %f98;
	@%p73 bra 	$L__BB0_122;
	st.shared.v2.f32 	[%r5], {%f98, %f97};
	ld.shared.v2.u32 	{%r125, %r126}, [%r5+16384];
	st.shared.v2.u32 	[%r5+16384], {%r126, %r125};
$L__BB0_122:
	ld.shared.v2.f32 	{%f99, %f100}, [%r6];
	setp.geu.f32 	%p74, %f99, %f100;
	@%p74 bra 	$L__BB0_124;
	st.shared.v2.f32 	[%r5+256], {%f100, %f99};
	ld.shared.v2.u32 	{%r127, %r128}, [%r5+16640];
	st.shared.v2.u32 	[%r5+16640], {%r128, %r127};
$L__BB0_124:
	ld.shared.v2.f32 	{%f101, %f102}, [%r7];
	setp.geu.f32 	%p75, %f101, %f102;
	@%p75 bra 	$L__BB0_126;
	st.shared.v2.f32 	[%r5+512], {%f102, %f101};
	ld.shared.v2.u32 	{%r129, %r130}, [%r5+16896];
	st.shared.v2.u32 	[%r5+16896], {%r130, %r129};
$L__BB0_126:
	ld.shared.v2.f32 	{%f103, %f104}, [%r8];
	setp.geu.f32 	%p76, %f103, %f104;
	@%p76 bra 	$L__BB0_128;
	st.shared.v2.f32 	[%r5+768], {%f104, %f103};
	ld.shared.v2.u32 	{%r131, %r132}, [%r5+17152];
	st.shared.v2.u32 	[%r5+17152], {%r132, %r131};
$L__BB0_128:
	setp.gt.u32 	%p77, %r4, 253;
	bar.warp.sync 	-1;
	@%p77 bra 	$L__BB0_131;
	ld.shared.f32 	%f105, [%r5+4];
	ld.shared.f32 	%f106, [%r5+8];
	setp.geu.f32 	%p78, %f105, %f106;
	@%p78 bra 	$L__BB0_131;
	st.shared.f32 	[%r5+4], %f106;
	st.shared.f32 	[%r5+8], %f105;
	ld.shared.u32 	%r133, [%r5+16388];
	ld.shared.u32 	%r134, [%r5+16392];
	st.shared.u32 	[%r5+16388], %r134;
	st.shared.u32 	[%r5+16392], %r133;
$L__BB0_131:
	setp.gt.u32 	%p79, %r4, 189;
	@%p79 bra 	$L__BB0_134;
	ld.shared.f32 	%f107, [%r5+260];
	ld.shared.f32 	%f108, [%r5+264];
	setp.geu.f32 	%p80, %f107, %f108;
	@%p80 bra 	$L__BB0_134;
	st.shared.f32 	[%r5+260], %f108;
	st.shared.f32 	[%r5+264], %f107;
	ld.shared.u32 	%r135, [%r5+16644];
	ld.shared.u32 	%r136, [%r5+16648];
	st.shared.u32 	[%r5+16644], %r136;
	st.shared.u32 	[%r5+16648], %r135;
$L__BB0_134:
	setp.gt.u32 	%p81, %r4, 125;
	@%p81 bra 	$L__BB0_137;
	ld.shared.f32 	%f109, [%r5+516];
	ld.shared.f32 	%f110, [%r5+520];
	setp.geu.f32 	%p82, %f109, %f110;
	@%p82 bra 	$L__BB0_137;
	st.shared.f32 	[%r5+516], %f110;
	st.shared.f32 	[%r5+520], %f109;
	ld.shared.u32 	%r137, [%r5+16900];
	ld.shared.u32 	%r138, [%r5+16904];
	st.shared.u32 	[%r5+16900], %r138;
	st.shared.u32 	[%r5+16904], %r137;
$L__BB0_137:
	setp.gt.u32 	%p83, %r4, 61;
	@%p83 bra 	$L__BB0_140;
	ld.shared.f32 	%f111, [%r5+772];
	ld.shared.f32 	%f112, [%r5+776];
	setp.geu.f32 	%p84, %f111, %f112;
	@%p84 bra 	$L__BB0_140;
	st.shared.f32 	[%r5+772], %f112;
	st.shared.f32 	[%r5+776], %f111;
	ld.shared.u32 	%r139, [%r5+17156];
	ld.shared.u32 	%r140, [%r5+17160];
	st.shared.u32 	[%r5+17156], %r140;
	st.shared.u32 	[%r5+17160], %r139;
$L__BB0_140:
	bar.warp.sync 	-1;
	ld.shared.v2.f32 	{%f113, %f114}, [%r5];
	setp.geu.f32 	%p85, %f113, %f114;
	@%p85 bra 	$L__BB0_142;
	st.shared.v2.f32 	[%r5], {%f114, %f113};
	ld.shared.v2.u32 	{%r141, %r142}, [%r5+16384];
	st.shared.v2.u32 	[%r5+16384], {%r142, %r141};
$L__BB0_142:
	ld.shared.v2.f32 	{%f115, %f116}, [%r6];
	setp.geu.f32 	%p86, %f115, %f116;
	@%p86 bra 	$L__BB0_144;
	st.shared.v2.f32 	[%r5+256], {%f116, %f115};
	ld.shared.v2.u32 	{%r143, %r144}, [%r5+16640];
	st.shared.v2.u32 	[%r5+16640], {%r144, %r143};
$L__BB0_144:
	ld.shared.v2.f32 	{%f117, %f118}, [%r7];
	setp.geu.f32 	%p87, %f117, %f118;
	@%p87 bra 	$L__BB0_146;
	st.shared.v2.f32 	[%r5+512], {%f118, %f117};
	ld.shared.v2.u32 	{%r145, %r146}, [%r5+16896];
	st.shared.v2.u32 	[%r5+16896], {%r146, %r145};
$L__BB0_146:
	ld.shared.v2.f32 	{%f119, %f120}, [%r8];
	setp.geu.f32 	%p88, %f119, %f120;
	@%p88 bra 	$L__BB0_148;
	st.shared.v2.f32 	[%r5+768], {%f120, %f119};
	ld.shared.v2.u32 	{%r147, %r148}, [%r5+17152];
	st.shared.v2.u32 	[%r5+17152], {%r148, %r147};
$L__BB0_148:
	setp.gt.u32 	%p89, %r4, 253;
	bar.warp.sync 	-1;
	@%p89 bra 	$L__BB0_151;
	ld.shared.f32 	%f121, [%r5+4];
	ld.shared.f32 	%f122, [%r5+8];
	setp.geu.f32 	%p90, %f121, %f122;
	@%p90 bra 	$L__BB0_151;
	st.shared.f32 	[%r5+4], %f122;
	st.shared.f32 	[%r5+8], %f121;
	ld.shared.u32 	%r149, [%r5+16388];
	ld.shared.u32 	%r150, [%r5+16392];
	st.shared.u32 	[%r5+16388], %r150;
	st.shared.u32 	[%r5+16392], %r149;
$L__BB0_151:
	setp.gt.u32 	%p91, %r4, 189;
	@%p91 bra 	$L__BB0_154;
	ld.shared.f32 	%f123, [%r5+260];
	ld.shared.f32 	%f124, [%r5+264];
	setp.geu.f32 	%p92, %f123, %f124;
	@%p92 bra 	$L__BB0_154;
	st.shared.f32 	[%r5+260], %f124;
	st.shared.f32 	[%r5+264], %f123;
	ld.shared.u32 	%r151, [%r5+16644];
	ld.shared.u32 	%r152, [%r5+16648];
	st.shared.u32 	[%r5+16644], %r152;
	st.shared.u32 	[%r5+16648], %r151;
$L__BB0_154:
	setp.gt.u32 	%p93, %r4, 125;
	@%p93 bra 	$L__BB0_157;
	ld.shared.f32 	%f125, [%r5+516];
	ld.shared.f32 	%f126, [%r5+520];
	setp.geu.f32 	%p94, %f125, %f126;
	@%p94 bra 	$L__BB0_157;
	st.shared.f32 	[%r5+516], %f126;
	st.shared.f32 	[%r5+520], %f125;
	ld.shared.u32 	%r153, [%r5+16900];
	ld.shared.u32 	%r154, [%r5+16904];
	st.shared.u32 	[%r5+16900], %r154;
	st.shared.u32 	[%r5+16904], %r153;
$L__BB0_157:
	setp.gt.u32 	%p95, %r4, 61;
	@%p95 bra 	$L__BB0_160;
	ld.shared.f32 	%f127, [%r5+772];
	ld.shared.f32 	%f128, [%r5+776];
	setp.geu.f32 	%p96, %f127, %f128;
	@%p96 bra 	$L__BB0_160;
	st.shared.f32 	[%r5+772], %f128;
	st.shared.f32 	[%r5+776], %f127;
	ld.shared.u32 	%r155, [%r5+17156];
	ld.shared.u32 	%r156, [%r5+17160];
	st.shared.u32 	[%r5+17156], %r156;
	st.shared.u32 	[%r5+17160], %r155;
$L__BB0_160:
	bar.warp.sync 	-1;
	ld.shared.v2.f32 	{%f129, %f130}, [%r5];
	setp.geu.f32 	%p97, %f129, %f130;
	@%p97 bra 	$L__BB0_162;
	st.shared.v2.f32 	[%r5], {%f130, %f129};
	ld.shared.v2.u32 	{%r157, %r158}, [%r5+16384];
	st.shared.v2.u32 	[%r5+16384], {%r158, %r157};
$L__BB0_162:
	ld.shared.v2.f32 	{%f131, %f132}, [%r6];
	setp.geu.f32 	%p98, %f131, %f132;
	@%p98 bra 	$L__BB0_164;
	st.shared.v2.f32 	[%r5+256], {%f132, %f131};
	ld.shared.v2.u32 	{%r159, %r160}, [%r5+16640];
	st.shared.v2.u32 	[%r5+16640], {%r160, %r159};
$L__BB0_164:
	ld.shared.v2.f32 	{%f133, %f134}, [%r7];
	setp.geu.f32 	%p99, %f133, %f134;
	@%p99 bra 	$L__BB0_166;
	st.shared.v2.f32 	[%r5+512], {%f134, %f133};
	ld.shared.v2.u32 	{%r161, %r162}, [%r5+16896];
	st.shared.v2.u32 	[%r5+16896], {%r162, %r161};
$L__BB0_166:
	ld.shared.v2.f32 	{%f135, %f136}, [%r8];
	setp.geu.f32 	%p100, %f135, %f136;
	@%p100 bra 	$L__BB0_168;
	st.shared.v2.f32 	[%r5+768], {%f136, %f135};
	ld.shared.v2.u32 	{%r163, %r164}, [%r5+17152];
	st.shared.v2.u32 	[%r5+17152], {%r164, %r163};
$L__BB0_168:
	setp.gt.u32 	%p101, %r4, 253;
	bar.warp.sync 	-1;
	@%p101 bra 	$L__BB0_171;
	ld.shared.f32 	%f137, [%r5+4];
	ld.shared.f32 	%f138, [%r5+8];
	setp.geu.f32 	%p102, %f137, %f138;
	@%p102 bra 	$L__BB0_171;
	st.shared.f32 	[%r5+4], %f138;
	st.shared.f32 	[%r5+8], %f137;
	ld.shared.u32 	%r165, [%r5+16388];
	ld.shared.u32 	%r166, [%r5+16392];
	st.shared.u32 	[%r5+16388], %r166;
	st.shared.u32 	[%r5+16392], %r165;
$L__BB0_171:
	setp.gt.u32 	%p103, %r4, 189;
	@%p103 bra 	$L__BB0_174;
	ld.shared.f32 	%f139, [%r5+260];
	ld.shared.f32 	%f140, [%r5+264];
	setp.geu.f32 	%p104, %f139, %f140;
	@%p104 bra 	$L__BB0_174;
	st.shared.f32 	[%r5+260], %f140;
	st.shared.f32 	[%r5+264], %f139;
	ld.shared.u32 	%r167, [%r5+16644];
	ld.shared.u32 	%r168, [%r5+16648];
	st.shared.u32 	[%r5+16644], %r168;
	st.shared.u32 	[%r5+16648], %r167;
$L__BB0_174:
	setp.gt.u32 	%p105, %r4, 125;
	@%p105 bra 	$L__BB0_177;
	ld.shared.f32 	%f141, [%r5+516];
	ld.shared.f32 	%f142, [%r5+520];
	setp.geu.f32 	%p106, %f141, %f142;
	@%p106 bra 	$L__BB0_177;
	st.shared.f32 	[%r5+516], %f142;
	st.shared.f32 	[%r5+520], %f141;
	ld.shared.u32 	%r169, [%r5+16900];
	ld.shared.u32 	%r170, [%r5+16904];
	st.shared.u32 	[%r5+16900], %r170;
	st.shared.u32 	[%r5+16904], %r169;
$L__BB0_177:
	setp.gt.u32 	%p107, %r4, 61;
	@%p107 bra 	$L__BB0_180;
	ld.shared.f32 	%f143, [%r5+772];
	ld.shared.f32 	%f144, [%r5+776];
	setp.geu.f32 	%p108, %f143, %f144;
	@%p108 bra 	$L__BB0_180;
	st.shared.f32 	[%r5+772], %f144;
	st.shared.f32 	[%r5+776], %f143;
	ld.shared.u32 	%r171, [%r5+17156];
	ld.shared.u32 	%r172, [%r5+17160];
	st.shared.u32 	[%r5+17156], %r172;
	st.shared.u32 	[%r5+17160], %r171;
$L__BB0_180:
	bar.warp.sync 	-1;
	ld.shared.v2.f32 	{%f145, %f146}, [%r5];
	setp.geu.f32 	%p109, %f145, %f146;
	@%p109 bra 	$L__BB0_182;
	st.shared.v2.f32 	[%r5], {%f146, %f145};
	ld.shared.v2.u32 	{%r173, %r174}, [%r5+16384];
	st.shared.v2.u32 	[%r5+16384], {%r174, %r173};
$L__BB0_182:
	ld.shared.v2.f32 	{%f147, %f148}, [%r6];
	setp.geu.f32 	%p110, %f147, %f148;
	@%p110 bra 	$L__BB0_184;
	st.shared.v2.f32 	[%r5+256], {%f148, %f147};
	ld.shared.v2.u32 	{%r175, %r176}, [%r5+16640];
	st.shared.v2.u32 	[%r5+16640], {%r176, %r175};
$L__BB0_184:
	ld.shared.v2.f32 	{%f149, %f150}, [%r7];
	setp.geu.f32 	%p111, %f149, %f150;
	@%p111 bra 	$L__BB0_186;
	st.shared.v2.f32 	[%r5+512], {%f150, %f149};
	ld.shared.v2.u32 	{%r177, %r178}, [%r5+16896];
	st.shared.v2.u32 	[%r5+16896], {%r178, %r177};
$L__BB0_186:
	ld.shared.v2.f32 	{%f151, %f152}, [%r8];
	setp.geu.f32 	%p112, %f151, %f152;
	@%p112 bra 	$L__BB0_188;
	st.shared.v2.f32 	[%r5+768], {%f152, %f151};
	ld.shared.v2.u32 	{%r179, %r180}, [%r5+17152];
	st.shared.v2.u32 	[%r5+17152], {%r180, %r179};
$L__BB0_188:
	setp.gt.u32 	%p113, %r4, 253;
	bar.warp.sync 	-1;
	@%p113 bra 	$L__BB0_191;
	ld.shared.f32 	%f153, [%r5+4];
	ld.shared.f32 	%f154, [%r5+8];
	setp.geu.f32 	%p114, %f153, %f154;
	@%p114 bra 	$L__BB0_191;
	st.shared.f32 	[%r5+4], %f154;
	st.shared.f32 	[%r5+8], %f153;
	ld.shared.u32 	%r181, [%r5+16388];
	ld.shared.u32 	%r182, [%r5+16392];
	st.shared.u32 	[%r5+16388], %r182;
	st.shared.u32 	[%r5+16392], %r181;
$L__BB0_191:
	setp.gt.u32 	%p115, %r4, 189;
	@%p115 bra 	$L__BB0_194;
	ld.shared.f32 	%f155, [%r5+260];
	ld.shared.f32 	%f156, [%r5+264];
	setp.geu.f32 	%p116, %f155, %f156;
	@%p116 bra 	$L__BB0_194;
	st.shared.f32 	[%r5+260], %f156;
	st.shared.f32 	[%r5+264], %f155;
	ld.shared.u32 	%r183, [%r5+16644];
	ld.shared.u32 	%r184, [%r5+16648];
	st.shared.u32 	[%r5+16644], %r184;
	st.shared.u32 	[%r5+16648], %r183;
$L__BB0_194:
	setp.gt.u32 	%p117, %r4, 125;
	@%p117 bra 	$L__BB0_197;
	ld.shared.f32 	%f157, [%r5+516];
	ld.shared.f32 	%f158, [%r5+520];
	setp.geu.f32 	%p118, %f157, %f158;
	@%p118 bra 	$L__BB0_197;
	st.shared.f32 	[%r5+516], %f158;
	st.shared.f32 	[%r5+520], %f157;
	ld.shared.u32 	%r185, [%r5+16900];
	ld.shared.u32 	%r186, [%r5+16904];
	st.shared.u32 	[%r5+16900], %r186;
	st.shared.u32 	[%r5+16904], %r185;
$L__BB0_197:
	setp.gt.u32 	%p119, %r4, 61;
	@%p119 bra 	$L__BB0_200;
	ld.shared.f32 	%f159, [%r5+772];
	ld.shared.f32 	%f160, [%r5+776];
	setp.geu.f32 	%p120, %f159, %f160;
	@%p120 bra 	$L__BB0_200;
	st.shared.f32 	[%r5+772], %f160;
	st.shared.f32 	[%r5+776], %f159;
	ld.shared.u32 	%r187, [%r5+17156];
	ld.shared.u32 	%r188, [%r5+17160];
	st.shared.u32 	[%r5+17156], %r188;
	st.shared.u32 	[%r5+17160], %r187;
$L__BB0_200:
	bar.warp.sync 	-1;
	ld.shared.v2.f32 	{%f161, %f162}, [%r5];
	setp.geu.f32 	%p121, %f161, %f162;
	@%p121 bra 	$L__BB0_202;
	st.shared.v2.f32 	[%r5], {%f162, %f161};
	ld.shared.v2.u32 	{%r189, %r190}, [%r5+16384];
	st.shared.v2.u32 	[%r5+16384], {%r190, %r189};
$L__BB0_202:
	ld.shared.v2.f32 	{%f163, %f164}, [%r6];
	setp.geu.f32 	%p122, %f163, %f164;
	@%p122 bra 	$L__BB0_204;
	st.shared.v2.f32 	[%r5+256], {%f164, %f163};
	ld.shared.v2.u32 	{%r191, %r192}, [%r5+16640];
	st.shared.v2.u32 	[%r5+16640], {%r192, %r191};
$L__BB0_204:
	ld.shared.v2.f32 	{%f165, %f166}, [%r7];
	setp.geu.f32 	%p123, %f165, %f166;
	@%p123 bra 	$L__BB0_206;
	st.shared.v2.f32 	[%r5+512], {%f166, %f165};
	ld.shared.v2.u32 	{%r193, %r194}, [%r5+16896];
	st.shared.v2.u32 	[%r5+16896], {%r194, %r193};
$L__BB0_206:
	ld.shared.v2.f32 	{%f167, %f168}, [%r8];
	setp.geu.f32 	%p124, %f167, %f168;
	@%p124 bra 	$L__BB0_208;
	st.shared.v2.f32 	[%r5+768], {%f168, %f167};
	ld.shared.v2.u32 	{%r195, %r196}, [%r5+17152];
	st.shared.v2.u32 	[%r5+17152], {%r196, %r195};
$L__BB0_208:
	setp.gt.u32 	%p125, %r4, 253;
	bar.warp.sync 	-1;
	@%p125 bra 	$L__BB0_211;
	ld.shared.f32 	%f169, [%r5+4];
	ld.shared.f32 	%f170, [%r5+8];
	setp.geu.f32 	%p126, %f169, %f170;
	@%p126 bra 	$L__BB0_211;
	st.shared.f32 	[%r5+4], %f170;
	st.shared.f32 	[%r5+8], %f169;
	ld.shared.u32 	%r197, [%r5+16388];
	ld.shared.u32 	%r198, [%r5+16392];
	st.shared.u32 	[%r5+16388], %r198;
	st.shared.u32 	[%r5+16392], %r197;
$L__BB0_211:
	setp.gt.u32 	%p127, %r4, 189;
	@%p127 bra 	$L__BB0_214;
	ld.shared.f32 	%f171, [%r5+260];
	ld.shared.f32 	%f172, [%r5+264];
	setp.geu.f32 	%p128, %f171, %f172;
	@%p128 bra 	$L__BB0_214;
	st.shared.f32 	[%r5+260], %f172;
	st.shared.f32 	[%r5+264], %f171;
	ld.shared.u32 	%r199, [%r5+16644];
	ld.shared.u32 	%r200, [%r5+16648];
	st.shared.u32 	[%r5+16644], %r200;
	st.shared.u32 	[%r5+16648], %r199;
$L__BB0_214:
	setp.gt.u32 	%p129, %r4, 125;
	@%p129 bra 	$L__BB0_217;
	ld.shared.f32 	%f173, [%r5+516];
	ld.shared.f32 	%f174, [%r5+520];
	setp.geu.f32 	%p130, %f173, %f174;
	@%p130 bra 	$L__BB0_217;
	st.shared.f32 	[%r5+516], %f174;
	st.shared.f32 	[%r5+520], %f173;
	ld.shared.u32 	%r201, [%r5+16900];
	ld.shared.u32 	%r202, [%r5+16904];
	st.shared.u32 	[%r5+16900], %r202;
	st.shared.u32 	[%r5+16904], %r201;
$L__BB0_217:
	setp.gt.u32 	%p131, %r4, 61;
	@%p131 bra 	$L__BB0_220;
	ld.shared.f32 	%f175, [%r5+772];
	ld.shared.f32 	%f176, [%r5+776];
	setp.geu.f32 	%p132, %f175, %f176;
	@%p132 bra 	$L__BB0_220;
	st.shared.f32 	[%r5+772], %f176;
	st.shared.f32 	[%r5+776], %f175;
	ld.shared.u32 	%r203, [%r5+17156];
	ld.shared.u32 	%r204, [%r5+17160];
	st.shared.u32 	[%r5+17156], %r204;
	st.shared.u32 	[%r5+17160], %r203;
$L__BB0_220:
	bar.warp.sync 	-1;
	ld.shared.v2.f32 	{%f177, %f178}, [%r5];
	setp.geu.f32 	%p133, %f177, %f178;
	@%p133 bra 	$L__BB0_222;
	st.shared.v2.f32 	[%r5], {%f178, %f177};
	ld.shared.v2.u32 	{%r205, %r206}, [%r5+16384];
	st.shared.v2.u32 	[%r5+16384], {%r206, %r205};
$L__BB0_222:
	ld.shared.v2.f32 	{%f179, %f180}, [%r6];
	setp.geu.f32 	%p134, %f179, %f180;
	@%p134 bra 	$L__BB0_224;
	st.shared.v2.f32 	[%r5+256], {%f180, %f179};
	ld.shared.v2.u32 	{%r207, %r208}, [%r5+16640];
	st.shared.v2.u32 	[%r5+16640], {%r208, %r207};
$L__BB0_224:
	ld.shared.v2.f32 	{%f181, %f182}, [%r7];
	setp.geu.f32 	%p135, %f181, %f182;
	@%p135 bra 	$L__BB0_226;
	st.shared.v2.f32 	[%r5+512], {%f182, %f181};
	ld.shared.v2.u32 	{%r209, %r210}, [%r5+16896];
	st.shared.v2.u32 	[%r5+16896], {%r210, %r209};
$L__BB0_226:
	ld.shared.v2.f32 	{%f183, %f184}, [%r8];
	setp.geu.f32 	%p136, %f183, %f184;
	@%p136 bra 	$L__BB0_228;
	st.shared.v2.f32 	[%r5+768], {%f184, %f183};
	ld.shared.v2.u32 	{%r211, %r212}, [%r5+17152];
	st.shared.v2.u32 	[%r5+17152], {%r212, %r211};
$L__BB0_228:
	setp.gt.u32 	%p137, %r4, 253;
	bar.warp.sync 	-1;
	@%p137 bra 	$L__BB0_231;
	ld.shared.f32 	%f185, [%r5+4];
	ld.shared.f32 	%f186, [%r5+8];
	setp.geu.f32 	%p138, %f185, %f186;
	@%p138 bra 	$L__BB0_231;
	st.shared.f32 	[%r5+4], %f186;
	st.shared.f32 	[%r5+8], %f185;
	ld.shared.u32 	%r213, [%r5+16388];
	ld.shared.u32 	%r214, [%r5+16392];
	st.shared.u32 	[%r5+16388], %r214;
	st.shared.u32 	[%r5+16392], %r213;
$L__BB0_231:
	setp.gt.u32 	%p139, %r4, 189;
	@%p139 bra 	$L__BB0_234;
	ld.shared.f32 	%f187, [%r5+260];
	ld.shared.f32 	%f188, [%r5+264];
	setp.geu.f32 	%p140, %f187, %f188;
	@%p140 bra 	$L__BB0_234;
	st.shared.f32 	[%r5+260], %f188;
	st.shared.f32 	[%r5+264], %f187;
	ld.shared.u32 	%r215, [%r5+16644];
	ld.shared.u32 	%r216, [%r5+16648];
	st.shared.u32 	[%r5+16644], %r216;
	st.shared.u32 	[%r5+16648], %r215;
$L__BB0_234:
	setp.gt.u32 	%p141, %r4, 125;
	@%p141 bra 	$L__BB0_237;
	ld.shared.f32 	%f189, [%r5+516];
	ld.shared.f32 	%f190, [%r5+520];
	setp.geu.f32 	%p142, %f189, %f190;
	@%p142 bra 	$L__BB0_237;
	st.shared.f32 	[%r5+516], %f190;
	st.shared.f32 	[%r5+520], %f189;
	ld.shared.u32 	%r217, [%r5+16900];
	ld.shared.u32 	%r218, [%r5+16904];
	st.shared.u32 	[%r5+16900], %r218;
	st.shared.u32 	[%r5+16904], %r217;
$L__BB0_237:
	setp.gt.u32 	%p143, %r4, 61;
	@%p143 bra 	$L__BB0_240;
	ld.shared.f32 	%f191, [%r5+772];
	ld.shared.f32 	%f192, [%r5+776];
	setp.geu.f32 	%p144, %f191, %f192;
	@%p144 bra 	$L__BB0_240;
	st.shared.f32 	[%r5+772], %f192;
	st.shared.f32 	[%r5+776], %f191;
	ld.shared.u32 	%r219, [%r5+17156];
	ld.shared.u32 	%r220, [%r5+17160];
	st.shared.u32 	[%r5+17156], %r220;
	st.shared.u32 	[%r5+17160], %r219;
$L__BB0_240:
	bar.warp.sync 	-1;
	ld.shared.v2.f32 	{%f193, %f194}, [%r5];
	setp.geu.f32 	%p145, %f193, %f194;
	@%p145 bra 	$L__BB0_242;
	st.shared.v2.f32 	[%r5], {%f194, %f193};
	ld.shared.v2.u32 	{%r221, %r222}, [%r5+16384];
	st.shared.v2.u32 	[%r5+16384], {%r222, %r221};
$L__BB0_242:
	ld.shared.v2.f32 	{%f195, %f196}, [%r6];
	setp.geu.f32 	%p146, %f195, %f196;
	@%p146 bra 	$L__BB0_244;
	st.shared.v2.f32 	[%r5+256], {%f196, %f195};
	ld.shared.v2.u32 	{%r223, %r224}, [%r5+16640];
	st.shared.v2.u32 	[%r5+16640], {%r224, %r223};
$L__BB0_244:
	ld.shared.v2.f32 	{%f197, %f198}, [%r7];
	setp.geu.f32 	%p147, %f197, %f198;
	@%p147 bra 	$L__BB0_246;
	st.shared.v2.f32 	[%r5+512], {%f198, %f197};
	ld.shared.v2.u32 	{%r225, %r226}, [%r5+16896];
	st.shared.v2.u32 	[%r5+16896], {%r226, %r225};
$L__BB0_246:
	ld.shared.v2.f32 	{%f199, %f200}, [%r8];
	setp.geu.f32 	%p148, %f199, %f200;
	@%p148 bra 	$L__BB0_248;
	st.shared.v2.f32 	[%r5+768], {%f200, %f199};
	ld.shared.v2.u32 	{%r227, %r228}, [%r5+17152];
	st.shared.v2.u32 	[%r5+17152], {%r228, %r227};
$L__BB0_248:
	setp.gt.u32 	%p149, %r4, 253;
	bar.warp.sync 	-1;
	@%p149 bra 	$L__BB0_251;
	ld.shared.f32 	%f201, [%r5+4];
	ld.shared.f32 	%f202, [%r5+8];
	setp.geu.f32 	%p150, %f201, %f202;
	@%p150 bra 	$L__BB0_251;
	st.shared.f32 	[%r5+4], %f202;
	st.shared.f32 	[%r5+8], %f201;
	ld.shared.u32 	%r229, [%r5+16388];
	ld.shared.u32 	%r230, [%r5+16392];
	st.shared.u32 	[%r5+16388], %r230;
	st.shared.u32 	[%r5+16392], %r229;
$L__BB0_251:
	setp.gt.u32 	%p151, %r4, 189;
	@%p151 bra 	$L__BB0_254;
	ld.shared.f32 	%f203, [%r5+260];
	ld.shared.f32 	%f204, [%r5+264];
	setp.geu.f32 	%p152, %f203, %f204;
	@%p152 bra 	$L__BB0_254;
	st.shared.f32 	[%r5+260], %f204;
	st.shared.f32 	[%r5+264], %f203;
	ld.shared.u32 	%r231, [%r5+16644];
	ld.shared.u32 	%r232, [%r5+16648];
	st.shared.u32 	[%r5+16644], %r232;
	st.shared.u32 	[%r5+16648], %r231;
$L__BB0_254:
	setp.gt.u32 	%p153, %r4, 125;
	@%p153 bra 	$L__BB0_257;
	ld.shared.f32 	%f205, [%r5+516];
	ld.shared.f32 	%f206, [%r5+520];
	setp.geu.f32 	%p154, %f205, %f206;
	@%p154 bra 	$L__BB0_257;
	st.shared.f32 	[%r5+516], %f206;
	st.shared.f32 	[%r5+520], %f205;
	ld.shared.u32 	%r233, [%r5+16900];
	ld.shared.u32 	%r234, [%r5+16904];
	st.shared.u32 	[%r5+16900], %r234;
	st.shared.u32 	[%r5+16904], %r233;
$L__BB0_257:
	setp.gt.u32 	%p155, %r4, 61;
	@%p155 bra 	$L__BB0_260;
	ld.shared.f32 	%f207, [%r5+772];
	ld.shared.f32 	%f208, [%r5+776];
	setp.geu.f32 	%p156, %f207, %f208;
	@%p156 bra 	$L__BB0_260;
	st.shared.f32 	[%r5+772], %f208;
	st.shared.f32 	[%r5+776], %f207;
	ld.shared.u32 	%r235, [%r5+17156];
	ld.shared.u32 	%r236, [%r5+17160];
	st.shared.u32 	[%r5+17156], %r236;
	st.shared.u32 	[%r5+17160], %r235;
$L__BB0_260:
	bar.warp.sync 	-1;
	ld.shared.v2.f32 	{%f209, %f210}, [%r5];
	setp.geu.f32 	%p157, %f209, %f210;
	@%p157 bra 	$L__BB0_262;
	st.shared.v2.f32 	[%r5], {%f210, %f209};
	ld.shared.v2.u32 	{%r237, %r238}, [%r5+16384];
	st.shared.v2.u32 	[%r5+16384], {%r238, %r237};
$L__BB0_262:
	ld.shared.v2.f32 	{%f211, %f212}, [%r6];
	setp.geu.f32 	%p158, %f211, %f212;
	@%p158 bra 	$L__BB0_264;
	st.shared.v2.f32 	[%r5+256], {%f212, %f211};
	ld.shared.v2.u32 	{%r239, %r240}, [%r5+16640];
	st.shared.v2.u32 	[%r5+16640], {%r240, %r239};
$L__BB0_264:
	ld.shared.v2.f32 	{%f213, %f214}, [%r7];
	setp.geu.f32 	%p159, %f213, %f214;
	@%p159 bra 	$L__BB0_266;
	st.shared.v2.f32 	[%r5+512], {%f214, %f213};
	ld.shared.v2.u32 	{%r241, %r242}, [%r5+16896];
	st.shared.v2.u32 	[%r5+16896], {%r242, %r241};
$L__BB0_266:
	ld.shared.v2.f32 	{%f215, %f216}, [%r8];
	setp.geu.f32 	%p160, %f215, %f216;
	@%p160 bra 	$L__BB0_268;
	st.shared.v2.f32 	[%r5+768], {%f216, %f215};
	ld.shared.v2.u32 	{%r243, %r244}, [%r5+17152];
	st.shared.v2.u32 	[%r5+17152], {%r244, %r243};
$L__BB0_268:
	setp.gt.u32 	%p161, %r4, 253;
	bar.warp.sync 	-1;
	@%p161 bra 	$L__BB0_271;
	ld.shared.f32 	%f217, [%r5+4];
	ld.shared.f32 	%f218, [%r5+8];
	setp.geu.f32 	%p162, %f217, %f218;
	@%p162 bra 	$L__BB0_271;
	st.shared.f32 	[%r5+4], %f218;
	st.shared.f32 	[%r5+8], %f217;
	ld.shared.u32 	%r245, [%r5+16388];
	ld.shared.u32 	%r246, [%r5+16392];
	st.shared.u32 	[%r5+16388], %r246;
	st.shared.u32 	[%r5+16392], %r245;
$L__BB0_271:
	setp.gt.u32 	%p163, %r4, 189;
	@%p163 bra 	$L__BB0_274;
	ld.shared.f32 	%f219, [%r5+260];
	ld.shared.f32 	%f220, [%r5+264];
	setp.geu.f32 	%p164, %f219, %f220;
	@%p164 bra 	$L__BB0_274;
	st.shared.f32 	[%r5+260], %f220;
	st.shared.f32 	[%r5+264], %f219;
	ld.shared.u32 	%r247, [%r5+16644];
	ld.shared.u32 	%r248, [%r5+16648];
	st.shared.u32 	[%r5+16644], %r248;
	st.shared.u32 	[%r5+16648], %r247;
$L__BB0_274:
	setp.gt.u32 	%p165, %r4, 125;
	@%p165 bra 	$L__BB0_277;
	ld.shared.f32 	%f221, [%r5+516];
	ld.shared.f32 	%f222, [%r5+520];
	setp.geu.f32 	%p166, %f221, %f222;
	@%p166 bra 	$L__BB0_277;
	st.shared.f32 	[%r5+516], %f222;
	st.shared.f32 	[%r5+520], %f221;
	ld.shared.u32 	%r249, [%r5+16900];
	ld.shared.u32 	%r250, [%r5+16904];
	st.shared.u32 	[%r5+16900], %r250;
	st.shared.u32 	[%r5+16904], %r249;
$L__BB0_277:
	setp.gt.u32 	%p167, %r4, 61;
	@%p167 bra 	$L__BB0_280;
	ld.shared.f32 	%f223, [%r5+772];
	ld.shared.f32 	%f224, [%r5+776];
	setp.geu.f32 	%p168, %f223, %f224;
	@%p168 bra 	$L__BB0_280;
	st.shared.f32 	[%r5+772], %f224;
	st.shared.f32 	[%r5+776], %f223;
	ld.shared.u32 	%r251, [%r5+17156];
	ld.shared.u32 	%r252, [%r5+17160];
	st.shared.u32 	[%r5+17156], %r252;
	st.shared.u32 	[%r5+17160], %r251;
$L__BB0_280:
	bar.warp.sync 	-1;
	ld.shared.v2.f32 	{%f225, %f226}, [%r5];
	setp.geu.f32 	%p169, %f225, %f226;
	@%p169 bra 	$L__BB0_282;
	st.shared.v2.f32 	[%r5], {%f226, %f225};
	ld.shared.v2.u32 	{%r253, %r254}, [%r5+16384];
	st.shared.v2.u32 	[%r5+16384], {%r254, %r253};
$L__BB0_282:
	ld.shared.v2.f32 	{%f227, %f228}, [%r6];
	setp.geu.f32 	%p170, %f227, %f228;
	@%p170 bra 	$L__BB0_284;
	st.shared.v2.f32 	[%r5+256], {%f228, %f227};
	ld.shared.v2.u32 	{%r255, %r256}, [%r5+16640];
	st.shared.v2.u32 	[%r5+16640], {%r256, %r255};
$L__BB0_284:
	ld.shared.v2.f32 	{%f229, %f230}, [%r7];
	setp.geu.f32 	%p171, %f229, %f230;
	@%p171 bra 	$L__BB0_286;
	st.shared.v2.f32 	[%r5+512], {%f230, %f229};
	ld.shared.v2.u32 	{%r257, %r258}, [%r5+16896];
	st.shared.v2.u32 	[%r5+16896], {%r258, %r257};
$L__BB0_286:
	ld.shared.v2.f32 	{%f231, %f232}, [%r8];
	setp.geu.f32 	%p172, %f231, %f232;
	@%p172 bra 	$L__BB0_288;
	st.shared.v2.f32 	[%r5+768], {%f232, %f231};
	ld.shared.v2.u32 	{%r259, %r260}, [%r5+17152];
	st.shared.v2.u32 	[%r5+17152], {%r260, %r259};
$L__BB0_288:
	setp.gt.u32 	%p173, %r4, 253;
	bar.warp.sync 	-1;
	@%p173 bra 	$L__BB0_291;
	ld.shared.f32 	%f233, [%r5+4];
	ld.shared.f32 	%f234, [%r5+8];
	setp.geu.f32 	%p174, %f233, %f234;
	@%p174 bra 	$L__BB0_291;
	st.shared.f32 	[%r5+4], %f234;
	st.shared.f32 	[%r5+8], %f233;
	ld.shared.u32 	%r261, [%r5+16388];
	ld.shared.u32 	%r262, [%r5+16392];
	st.shared.u32 	[%r5+16388], %r262;
	st.shared.u32 	[%r5+16392], %r261;
$L__BB0_291:
	setp.gt.u32 	%p175, %r4, 189;
	@%p175 bra 	$L__BB0_294;
	ld.shared.f32 	%f235, [%r5+260];
	ld.shared.f32 	%f236, [%r5+264];
	setp.geu.f32 	%p176, %f235, %f236;
	@%p176 bra 	$L__BB0_294;
	st.shared.f32 	[%r5+260], %f236;
	st.shared.f32 	[%r5+264], %f235;
	ld.shared.u32 	%r263, [%r5+16644];
	ld.shared.u32 	%r264, [%r5+16648];
	st.shared.u32 	[%r5+16644], %r264;
	st.shared.u32 	[%r5+16648], %r263;
$L__BB0_294:
	setp.gt.u32 	%p177, %r4, 125;
	@%p177 bra 	$L__BB0_297;
	ld.shared.f32 	%f237, [%r5+516];
	ld.shared.f32 	%f238, [%r5+520];
	setp.geu.f32 	%p178, %f237, %f238;
	@%p178 bra 	$L__BB0_297;
	st.shared.f32 	[%r5+516], %f238;
	st.shared.f32 	[%r5+520], %f237;
	ld.shared.u32 	%r265, [%r5+16900];
	ld.shared.u32 	%r266, [%r5+16904];
	st.shared.u32 	[%r5+16900], %r266;
	st.shared.u32 	[%r5+16904], %r265;
$L__BB0_297:
	setp.gt.u32 	%p179, %r4, 61;
	@%p179 bra 	$L__BB0_300;
	ld.shared.f32 	%f239, [%r5+772];
	ld.shared.f32 	%f240, [%r5+776];
	setp.geu.f32 	%p180, %f239, %f240;
	@%p180 bra 	$L__BB0_300;
	st.shared.f32 	[%r5+772], %f240;
	st.shared.f32 	[%r5+776], %f239;
	ld.shared.u32 	%r267, [%r5+17156];
	ld.shared.u32 	%r268, [%r5+17160];
	st.shared.u32 	[%r5+17156], %r268;
	st.shared.u32 	[%r5+17160], %r267;
$L__BB0_300:
	bar.warp.sync 	-1;
	ld.shared.v2.f32 	{%f241, %f242}, [%r5];
	setp.geu.f32 	%p181, %f241, %f242;
	@%p181 bra 	$L__BB0_302;
	st.shared.v2.f32 	[%r5], {%f242, %f241};
	ld.shared.v2.u32 	{%r269, %r270}, [%r5+16384];
	st.shared.v2.u32 	[%r5+16384], {%r270, %r269};
$L__BB0_302:
	ld.shared.v2.f32 	{%f243, %f244}, [%r6];
	setp.geu.f32 	%p182, %f243, %f244;
	@%p182 bra 	$L__BB0_304;
	st.shared.v2.f32 	[%r5+256], {%f244, %f243};
	ld.shared.v2.u32 	{%r271, %r272}, [%r5+16640];
	st.shared.v2.u32 	[%r5+16640], {%r272, %r271};
$L__BB0_304:
	ld.shared.v2.f32 	{%f245, %f246}, [%r7];
	setp.geu.f32 	%p183, %f245, %f246;
	@%p183 bra 	$L__BB0_306;
	st.shared.v2.f32 	[%r5+512], {%f246, %f245};
	ld.shared.v2.u32 	{%r273, %r274}, [%r5+16896];
	st.shared.v2.u32 	[%r5+16896], {%r274, %r273};
$L__BB0_306:
	ld.shared.v2.f32 	{%f247, %f248}, [%r8];
	setp.geu.f32 	%p184, %f247, %f248;
	@%p184 bra 	$L__BB0_308;
	st.shared.v2.f32 	[%r5+768], {%f248, %f247};
	ld.shared.v2.u32 	{%r275, %r276}, [%r5+17152];
	st.shared.v2.u32 	[%r5+17152], {%r276, %r275};
$L__BB0_308:
	setp.gt.u32 	%p185, %r4, 253;
	bar.warp.sync 	-1;
	@%p185 bra 	$L__BB0_311;
	ld.shared.f32 	%f249, [%r5+4];
	ld.shared.f32 	%f250, [%r5+8];
	setp.geu.f32 	%p186, %f249, %f250;
	@%p186 bra 	$L__BB0_311;
	st.shared.f32 	[%r5+4], %f250;
	st.shared.f32 	[%r5+8], %f249;
	ld.shared.u32 	%r277, [%r5+16388];
	ld.shared.u32 	%r278, [%r5+16392];
	st.shared.u32 	[%r5+16388], %r278;
	st.shared.u32 	[%r5+16392], %r277;
$L__BB0_311:
	setp.gt.u32 	%p187, %r4, 189;
	@%p187 bra 	$L__BB0_314;
	ld.shared.f32 	%f251, [%r5+260];
	ld.shared.f32 	%f252, [%r5+264];
	setp.geu.f32 	%p188, %f251, %f252;
	@%p188 bra 	$L__BB0_314;
	st.shared.f32 	[%r5+260], %f252;
	st.shared.f32 	[%r5+264], %f251;
	ld.shared.u32 	%r279, [%r5+16644];
	ld.shared.u32 	%r280, [%r5+16648];
	st.shared.u32 	[%r5+16644], %r280;
	st.shared.u32 	[%r5+16648], %r279;
$L__BB0_314:
	setp.gt.u32 	%p189, %r4, 125;
	@%p189 bra 	$L__BB0_317;
	ld.shared.f32 	%f253, [%r5+516];
	ld.shared.f32 	%f254, [%r5+520];
	setp.geu.f32 	%p190, %f253, %f254;
	@%p190 bra 	$L__BB0_317;
	st.shared.f32 	[%r5+516], %f254;
	st.shared.f32 	[%r5+520], %f253;
	ld.shared.u32 	%r281, [%r5+16900];
	ld.shared.u32 	%r282, [%r5+16904];
	st.shared.u32 	[%r5+16900], %r282;
	st.shared.u32 	[%r5+16904], %r281;
$L__BB0_317:
	setp.gt.u32 	%p191, %r4, 61;
	@%p191 bra 	$L__BB0_320;
	ld.shared.f32 	%f255, [%r5+772];
	ld.shared.f32 	%f256, [%r5+776];
	setp.geu.f32 	%p192, %f255, %f256;
	@%p192 bra 	$L__BB0_320;
	st.shared.f32 	[%r5+772], %f256;
	st.shared.f32 	[%r5+776], %f255;
	ld.shared.u32 	%r283, [%r5+17156];
	ld.shared.u32 	%r284, [%r5+17160];
	st.shared.u32 	[%r5+17156], %r284;
	st.shared.u32 	[%r5+17160], %r283;
$L__BB0_320:
	bar.warp.sync 	-1;
	ld.shared.v2.f32 	{%f257, %f258}, [%r5];
	setp.geu.f32 	%p193, %f257, %f258;
	@%p193 bra 	$L__BB0_322;
	st.shared.v2.f32 	[%r5], {%f258, %f257};
	ld.shared.v2.u32 	{%r285, %r286}, [%r5+16384];
	st.shared.v2.u32 	[%r5+16384], {%r286, %r285};
$L__BB0_322:
	ld.shared.v2.f32 	{%f259, %f260}, [%r6];
	setp.geu.f32 	%p194, %f259, %f260;
	@%p194 bra 	$L__BB0_324;
	st.shared.v2.f32 	[%r5+256], {%f260, %f259};
	ld.shared.v2.u32 	{%r287, %r288}, [%r5+16640];
	st.shared.v2.u32 	[%r5+16640], {%r288, %r287};
$L__BB0_324:
	ld.shared.v2.f32 	{%f261, %f262}, [%r7];
	setp.geu.f32 	%p195, %f261, %f262;
	@%p195 bra 	$L__BB0_326;
	st.shared.v2.f32 	[%r5+512], {%f262, %f261};
	ld.shared.v2.u32 	{%r289, %r290}, [%r5+16896];
	st.shared.v2.u32 	[%r5+16896], {%r290, %r289};
$L__BB0_326:
	ld.shared.v2.f32 	{%f263, %f264}, [%r8];
	setp.geu.f32 	%p196, %f263, %f264;
	@%p196 bra 	$L__BB0_328;
	st.shared.v2.f32 	[%r5+768], {%f264, %f263};
	ld.shared.v2.u32 	{%r291, %r292}, [%r5+17152];
	st.shared.v2.u32 	[%r5+17152], {%r292, %r291};
$L__BB0_328:
	setp.gt.u32 	%p197, %r4, 253;
	bar.warp.sync 	-1;
	@%p197 bra 	$L__BB0_331;
	ld.shared.f32 	%f265, [%r5+4];
	ld.shared.f32 	%f266, [%r5+8];
	setp.geu.f32 	%p198, %f265, %f266;
	@%p198 bra 	$L__BB0_331;
	st.shared.f32 	[%r5+4], %f266;
	st.shared.f32 	[%r5+8], %f265;
	ld.shared.u32 	%r293, [%r5+16388];
	ld.shared.u32 	%r294, [%r5+16392];
	st.shared.u32 	[%r5+16388], %r294;
	st.shared.u32 	[%r5+16392], %r293;
$L__BB0_331:
	setp.gt.u32 	%p199, %r4, 189;
	@%p199 bra 	$L__BB0_334;
	ld.shared.f32 	%f267, [%r5+260];
	ld.shared.f32 	%f268, [%r5+264];
	setp.geu.f32 	%p200, %f267, %f268;
	@%p200 bra 	$L__BB0_334;
	st.shared.f32 	[%r5+260], %f268;
	st.shared.f32 	[%r5+264], %f267;
	ld.shared.u32 	%r295, [%r5+16644];
	ld.shared.u32 	%r296, [%r5+16648];
	st.shared.u32 	[%r5+16644], %r296;
	st.shared.u32 	[%r5+16648], %r295;
$L__BB0_334:
	setp.gt.u32 	%p201, %r4, 125;
	@%p201 bra 	$L__BB0_337;
	ld.shared.f32 	%f269, [%r5+516];
	ld.shared.f32 	%f270, [%r5+520];
	setp.geu.f32 	%p202, %f269, %f270;
	@%p202 bra 	$L__BB0_337;
	st.shared.f32 	[%r5+516], %f270;
	st.shared.f32 	[%r5+520], %f269;
	ld.shared.u32 	%r297, [%r5+16900];
	ld.shared.u32 	%r298, [%r5+16904];
	st.shared.u32 	[%r5+16900], %r298;
	st.shared.u32 	[%r5+16904], %r297;
$L__BB0_337:
	setp.gt.u32 	%p203, %r4, 61;
	@%p203 bra 	$L__BB0_340;
	ld.shared.f32 	%f271, [%r5+772];
	ld.shared.f32 	%f272, [%r5+776];
	setp.geu.f32 	%p204, %f271, %f272;
	@%p204 bra 	$L__BB0_340;
	st.shared.f32 	[%r5+772], %f272;
	st.shared.f32 	[%r5+776], %f271;
	ld.shared.u32 	%r299, [%r5+17156];
	ld.shared.u32 	%r300, [%r5+17160];
	st.shared.u32 	[%r5+17156], %r300;
	st.shared.u32 	[%r5+17160], %r299;
$L__BB0_340:
	bar.warp.sync 	-1;
	ld.shared.v2.f32 	{%f273, %f274}, [%r5];
	setp.geu.f32 	%p205, %f273, %f274;
	@%p205 bra 	$L__BB0_342;
	st.shared.v2.f32 	[%r5], {%f274, %f273};
	ld.shared.v2.u32 	{%r301, %r302}, [%r5+16384];
	st.shared.v2.u32 	[%r5+16384], {%r302, %r301};
$L__BB0_342:
	ld.shared.v2.f32 	{%f275, %f276}, [%r6];
	setp.geu.f32 	%p206, %f275, %f276;
	@%p206 bra 	$L__BB0_344;
	st.shared.v2.f32 	[%r5+256], {%f276, %f275};
	ld.shared.v2.u32 	{%r303, %r304}, [%r5+16640];
	st.shared.v2.u32 	[%r5+16640], {%r304, %r303};
$L__BB0_344:
	ld.shared.v2.f32 	{%f277, %f278}, [%r7];
	setp.geu.f32 	%p207, %f277, %f278;
	@%p207 bra 	$L__BB0_346;
	st.shared.v2.f32 	[%r5+512], {%f278, %f277};
	ld.shared.v2.u32 	{%r305, %r306}, [%r5+16896];
	st.shared.v2.u32 	[%r5+16896], {%r306, %r305};
$L__BB0_346:
	ld.shared.v2.f32 	{%f279, %f280}, [%r8];
	setp.geu.f32 	%p208, %f279, %f280;
	@%p208 bra 	$L__BB0_348;
	st.shared.v2.f32 	[%r5+768], {%f280, %f279};
	ld.shared.v2.u32 	{%r307, %r308}, [%r5+17152];
	st.shared.v2.u32 	[%r5+17152], {%r308, %r307};
$L__BB0_348:
	setp.gt.u32 	%p209, %r4, 253;
	bar.warp.sync 	-1;
	@%p209 bra 	$L__BB0_351;
	ld.shared.f32 	%f281, [%r5+4];
	ld.shared.f32 	%f282, [%r5+8];
	setp.geu.f32 	%p210, %f281, %f282;
	@%p210 bra 	$L__BB0_351;
	st.shared.f32 	[%r5+4], %f282;
	st.shared.f32 	[%r5+8], %f281;
	ld.shared.u32 	%r309, [%r5+16388];
	ld.shared.u32 	%r310, [%r5+16392];
	st.shared.u32 	[%r5+16388], %r310;
	st.shared.u32 	[%r5+16392], %r309;
$L__BB0_351:
	setp.gt.u32 	%p211, %r4, 189;
	@%p211 bra 	$L__BB0_354;
	ld.shared.f32 	%f283, [%r5+260];
	ld.shared.f32 	%f284, [%r5+264];
	setp.geu.f32 	%p212, %f283, %f284;
	@%p212 bra 	$L__BB0_354;
	st.shared.f32 	[%r5+260], %f284;
	st.shared.f32 	[%r5+264], %f283;
	ld.shared.u32 	%r311, [%r5+16644];
	ld.shared.u32 	%r312, [%r5+16648];
	st.shared.u32 	[%r5+16644], %r312;
	st.shared.u32 	[%r5+16648], %r311;
$L__BB0_354:
	setp.gt.u32 	%p213, %r4, 125;
	@%p213 bra 	$L__BB0_357;
	ld.shared.f32 	%f285, [%r5+516];
	ld.shared.f32 	%f286, [%r5+520];
	setp.geu.f32 	%p214, %f285, %f286;
	@%p214 bra 	$L__BB0_357;
	st.shared.f32 	[%r5+516], %f286;
	st.shared.f32 	[%r5+520], %f285;
	ld.shared.u32 	%r313, [%r5+16900];
	ld.shared.u32 	%r314, [%r5+16904];
	st.shared.u32 	[%r5+16900], %r314;
	st.shared.u32 	[%r5+16904], %r313;
$L__BB0_357:
	setp.gt.u32 	%p215, %r4, 61;
	@%p215 bra 	$L__BB0_360;
	ld.shared.f32 	%f287, [%r5+772];
	ld.shared.f32 	%f288, [%r5+776];
	setp.geu.f32 	%p216, %f287, %f288;
	@%p216 bra 	$L__BB0_360;
	st.shared.f32 	[%r5+772], %f288;
	st.shared.f32 	[%r5+776], %f287;
	ld.shared.u32 	%r315, [%r5+17156];
	ld.shared.u32 	%r316, [%r5+17160];
	st.shared.u32 	[%r5+17156], %r316;
	st.shared.u32 	[%r5+17160], %r315;
$L__BB0_360:
	bar.warp.sync 	-1;
	ld.shared.v2.f32 	{%f289, %f290}, [%r5];
	setp.geu.f32 	%p217, %f289, %f290;
	@%p217 bra 	$L__BB0_362;
	st.shared.v2.f32 	[%r5], {%f290, %f289};
	ld.shared.v2.u32 	{%r317, %r318}, [%r5+16384];
	st.shared.v2.u32 	[%r5+16384], {%r318, %r317};
$L__BB0_362:
	ld.shared.v2.f32 	{%f291, %f292}, [%r6];
	setp.geu.f32 	%p218, %f291, %f292;
	@%p218 bra 	$L__BB0_364;
	st.shared.v2.f32 	[%r5+256], {%f292, %f291};
	ld.shared.v2.u32 	{%r319, %r320}, [%r5+16640];
	st.shared.v2.u32 	[%r5+16640], {%r320, %r319};
$L__BB0_364:
	ld.shared.v2.f32 	{%f293, %f294}, [%r7];
	setp.geu.f32 	%p219, %f293, %f294;
	@%p219 bra 	$L__BB0_366;
	st.shared.v2.f32 	[%r5+512], {%f294, %f293};
	ld.shared.v2.u32 	{%r321, %r322}, [%r5+16896];
	st.shared.v2.u32 	[%r5+16896], {%r322, %r321};
$L__BB0_366:
	ld.shared.v2.f32 	{%f295, %f296}, [%r8];
	setp.geu.f32 	%p220, %f295, %f296;
	@%p220 bra 	$L__BB0_368;
	st.shared.v2.f32 	[%r5+768], {%f296, %f295};
	ld.shared.v2.u32 	{%r323, %r324}, [%r5+17152];
	st.shared.v2.u32 	[%r5+17152], {%r324, %r323};
$L__BB0_368:
	setp.gt.u32 	%p221, %r4, 253;
	bar.warp.sync 	-1;
	@%p221 bra 	$L__BB0_371;
	ld.shared.f32 	%f297, [%r5+4];
	ld.shared.f32 	%f298, [%r5+8];
	setp.geu.f32 	%p222, %f297, %f298;
	@%p222 bra 	$L__BB0_371;
	st.shared.f32 	[%r5+4], %f298;
	st.shared.f32 	[%r5+8], %f297;
	ld.shared.u32 	%r325, [%r5+16388];
	ld.shared.u32 	%r326, [%r5+16392];
	st.shared.u32 	[%r5+16388], %r326;
	st.shared.u32 	[%r5+16392], %r325;
$L__BB0_371:
	setp.gt.u32 	%p223, %r4, 189;
	@%p223 bra 	$L__BB0_374;
	ld.shared.f32 	%f299, [%r5+260];
	ld.shared.f32 	%f300, [%r5+264];
	setp.geu.f32 	%p224, %f299, %f300;
	@%p224 bra 	$L__BB0_374;
	st.shared.f32 	[%r5+260], %f300;
	st.shared.f32 	[%r5+264], %f299;
	ld.shared.u32 	%r327, [%r5+16644];
	ld.shared.u32 	%r328, [%r5+16648];
	st.shared.u32 	[%r5+16644], %r328;
	st.shared.u32 	[%r5+16648], %r327;
$L__BB0_374:
	setp.gt.u32 	%p225, %r4, 125;
	@%p225 bra 	$L__BB0_377;
	ld.shared.f32 	%f301, [%r5+516];
	ld.shared.f32 	%f302, [%r5+520];
	setp.geu.f32 	%p226, %f301, %f302;
	@%p226 bra 	$L__BB0_377;
	st.shared.f32 	[%r5+516], %f302;
	st.shared.f32 	[%r5+520], %f301;
	ld.shared.u32 	%r329, [%r5+16900];
	ld.shared.u32 	%r330, [%r5+16904];
	st.shared.u32 	[%r5+16900], %r330;
	st.shared.u32 	[%r5+16904], %r329;
$L__BB0_377:
	setp.gt.u32 	%p227, %r4, 61;
	@%p227 bra 	$L__BB0_380;
	ld.shared.f32 	%f303, [%r5+772];
	ld.shared.f32 	%f304, [%r5+776];
	setp.geu.f32 	%p228, %f303, %f304;
	@%p228 bra 	$L__BB0_380;
	st.shared.f32 	[%r5+772], %f304;
	st.shared.f32 	[%r5+776], %f303;
	ld.shared.u32 	%r331, [%r5+17156];
	ld.shared.u32 	%r332, [%r5+17160];
	st.shared.u32 	[%r5+17156], %r332;
	st.shared.u32 	[%r5+17160], %r331;
$L__BB0_380:
	bar.warp.sync 	-1;
	ld.shared.v2.f32 	{%f305, %f306}, [%r5];
	setp.geu.f32 	%p229, %f305, %f306;
	@%p229 bra 	$L__BB0_382;
	st.shared.v2.f32 	[%r5], {%f306, %f305};
	ld.shared.v2.u32 	{%r333, %r334}, [%r5+16384];
	st.shared.v2.u32 	[%r5+16384], {%r334, %r333};
$L__BB0_382:
	ld.shared.v2.f32 	{%f307, %f308}, [%r6];
	setp.geu.f32 	%p230, %f307, %f308;
	@%p230 bra 	$L__BB0_384;
	st.shared.v2.f32 	[%r5+256], {%f308, %f307};
	ld.shared.v2.u32 	{%r335, %r336}, [%r5+16640];
	st.shared.v2.u32 	[%r5+16640], {%r336, %r335};
$L__BB0_384:
	ld.shared.v2.f32 	{%f309, %f310}, [%r7];
	setp.geu.f32 	%p231, %f309, %f310;
	@%p231 bra 	$L__BB0_386;
	st.shared.v2.f32 	[%r5+512], {%f310, %f309};
	ld.shared.v2.u32 	{%r337, %r338}, [%r5+16896];
	st.shared.v2.u32 	[%r5+16896], {%r338, %r337};
$L__BB0_386:
	ld.shared.v2.f32 	{%f311, %f312}, [%r8];
	setp.geu.f32 	%p232, %f311, %f312;
	@%p232 bra 	$L__BB0_388;
	st.shared.v2.f32 	[%r5+768], {%f312, %f311};
	ld.shared.v2.u32 	{%r339, %r340}, [%r5+17152];
	st.shared.v2.u32 	[%r5+17152], {%r340, %r339};
$L__BB0_388:
	setp.gt.u32 	%p233, %r4, 253;
	bar.warp.sync 	-1;
	@%p233 bra 	$L__BB0_391;
	ld.shared.f32 	%f313, [%r5+4];
	ld.shared.f32 	%f314, [%r5+8];
	setp.geu.f32 	%p234, %f313, %f314;
	@%p234 bra 	$L__BB0_391;
	st.shared.f32 	[%r5+4], %f314;
	st.shared.f32 	[%r5+8], %f313;
	ld.shared.u32 	%r341, [%r5+16388];
	ld.shared.u32 	%r342, [%r5+16392];
	st.shared.u32 	[%r5+16388], %r342;
	st.shared.u32 	[%r5+16392], %r341;
$L__BB0_391:
	setp.gt.u32 	%p235, %r4, 189;
	@%p235 bra 	$L__BB0_394;
	ld.shared.f32 	%f315, [%r5+260];
	ld.shared.f32 	%f316, [%r5+264];
	setp.geu.f32 	%p236, %f315, %f316;
	@%p236 bra 	$L__BB0_394;
	st.shared.f32 	[%r5+260], %f316;
	st.shared.f32 	[%r5+264], %f315;
	ld.shared.u32 	%r343, [%r5+16644];
	ld.shared.u32 	%r344, [%r5+16648];
	st.shared.u32 	[%r5+16644], %r344;
	st.shared.u32 	[%r5+16648], %r343;
$L__BB0_394:
	setp.gt.u32 	%p237, %r4, 125;
	@%p237 bra 	$L__BB0_397;
	ld.shared.f32 	%f317, [%r5+516];
	ld.shared.f32 	%f318, [%r5+520];
	setp.geu.f32 	%p238, %f317, %f318;
	@%p238 bra 	$L__BB0_397;
	st.shared.f32 	[%r5+516], %f318;
	st.shared.f32 	[%r5+520], %f317;
	ld.shared.u32 	%r345, [%r5+16900];
	ld.shared.u32 	%r346, [%r5+16904];
	st.shared.u32 	[%r5+16900], %r346;
	st.shared.u32 	[%r5+16904], %r345;
$L__BB0_397:
	setp.gt.u32 	%p239, %r4, 61;
	@%p239 bra 	$L__BB0_400;
	ld.shared.f32 	%f319, [%r5+772];
	ld.shared.f32 	%f320, [%r5+776];
	setp.geu.f32 	%p240, %f319, %f320;
	@%p240 bra 	$L__BB0_400;
	st.shared.f32 	[%r5+772], %f320;
	st.shared.f32 	[%r5+776], %f319;
	ld.shared.u32 	%r347, [%r5+17156];
	ld.shared.u32 	%r348, [%r5+17160];
	st.shared.u32 	[%r5+17156], %r348;
	st.shared.u32 	[%r5+17160], %r347;
$L__BB0_400:
	bar.warp.sync 	-1;
	ld.shared.v2.f32 	{%f321, %f322}, [%r5];
	setp.geu.f32 	%p241, %f321, %f322;
	@%p241 bra 	$L__BB0_402;
	st.shared.v2.f32 	[%r5], {%f322, %f321};
	ld.shared.v2.u32 	{%r349, %r350}, [%r5+16384];
	st.shared.v2.u32 	[%r5+16384], {%r350, %r349};
$L__BB0_402:
	ld.shared.v2.f32 	{%f323, %f324}, [%r6];
	setp.geu.f32 	%p242, %f323, %f324;
	@%p242 bra 	$L__BB0_404;
	st.shared.v2.f32 	[%r5+256], {%f324, %f323};
	ld.shared.v2.u32 	{%r351, %r352}, [%r5+16640];
	st.shared.v2.u32 	[%r5+16640], {%r352, %r351};
$L__BB0_404:
	ld.shared.v2.f32 	{%f325, %f326}, [%r7];
	setp.geu.f32 	%p243, %f325, %f326;
	@%p243 bra 	$L__BB0_406;
	st.shared.v2.f32 	[%r5+512], {%f326, %f325};
	ld.shared.v2.u32 	{%r353, %r354}, [%r5+16896];
	st.shared.v2.u32 	[%r5+16896], {%r354, %r353};
$L__BB0_406:
	ld.shared.v2.f32 	{%f327, %f328}, [%r8];
	setp.geu.f32 	%p244, %f327, %f328;
	@%p244 bra 	$L__BB0_408;
	st.shared.v2.f32 	[%r5+768], {%f328, %f327};
	ld.shared.v2.u32 	{%r355, %r356}, [%r5+17152];
	st.shared.v2.u32 	[%r5+17152], {%r356, %r355};
$L__BB0_408:
	setp.gt.u32 	%p245, %r4, 253;
	bar.warp.sync 	-1;
	@%p245 bra 	$L__BB0_411;
	ld.shared.f32 	%f329, [%r5+4];
	ld.shared.f32 	%f330, [%r5+8];
	setp.geu.f32 	%p246, %f329, %f330;
	@%p246 bra 	$L__BB0_411;
	st.shared.f32 	[%r5+4], %f330;
	st.shared.f32 	[%r5+8], %f329;
	ld.shared.u32 	%r357, [%r5+16388];
	ld.shared.u32 	%r358, [%r5+16392];
	st.shared.u32 	[%r5+16388], %r358;
	st.shared.u32 	[%r5+16392], %r357;
$L__BB0_411:
	setp.gt.u32 	%p247, %r4, 189;
	@%p247 bra 	$L__BB0_414;
	ld.shared.f32 	%f331, [%r5+260];
	ld.shared.f32 	%f332, [%r5+264];
	setp.geu.f32 	%p248, %f331, %f332;
	@%p248 bra 	$L__BB0_414;
	st.shared.f32 	[%r5+260], %f332;
	st.shared.f32 	[%r5+264], %f331;
	ld.shared.u32 	%r359, [%r5+16644];
	ld.shared.u32 	%r360, [%r5+16648];
	st.shared.u32 	[%r5+16644], %r360;
	st.shared.u32 	[%r5+16648], %r359;
$L__BB0_414:
	setp.gt.u32 	%p249, %r4, 125;
	@%p249 bra 	$L__BB0_417;
	ld.shared.f32 	%f333, [%r5+516];
	ld.shared.f32 	%f334, [%r5+520];
	setp.geu.f32 	%p250, %f333, %f334;
	@%p250 bra 	$L__BB0_417;
	st.shared.f32 	[%r5+516], %f334;
	st.shared.f32 	[%r5+520], %f333;
	ld.shared.u32 	%r361, [%r5+16900];
	ld.shared.u32 	%r362, [%r5+16904];
	st.shared.u32 	[%r5+16900], %r362;
	st.shared.u32 	[%r5+16904], %r361;
$L__BB0_417:
	setp.gt.u32 	%p251, %r4, 61;
	@%p251 bra 	$L__BB0_420;
	ld.shared.f32 	%f335, [%r5+772];
	ld.shared.f32 	%f336, [%r5+776];
	setp.geu.f32 	%p252, %f335, %f336;
	@%p252 bra 	$L__BB0_420;
	st.shared.f32 	[%r5+772], %f336;
	st.shared.f32 	[%r5+776], %f335;
	ld.shared.u32 	%r363, [%r5+17156];
	ld.shared.u32 	%r364, [%r5+17160];
	st.shared.u32 	[%r5+17156], %r364;
	st.shared.u32 	[%r5+17160], %r363;
$L__BB0_420:
	bar.warp.sync 	-1;
	ld.shared.v2.f32 	{%f337, %f338}, [%r5];
	setp.geu.f32 	%p253, %f337, %f338;
	@%p253 bra 	$L__BB0_422;
	st.shared.v2.f32 	[%r5], {%f338, %f337};
	ld.shared.v2.u32 	{%r365, %r366}, [%r5+16384];
	st.shared.v2.u32 	[%r5+16384], {%r366, %r365};
$L__BB0_422:
	ld.shared.v2.f32 	{%f339, %f340}, [%r6];
	setp.geu.f32 	%p254, %f339, %f340;
	@%p254 bra 	$L__BB0_424;
	st.shared.v2.f32 	[%r5+256], {%f340, %f339};
	ld.shared.v2.u32 	{%r367, %r368}, [%r5+16640];
	st.shared.v2.u32 	[%r5+16640], {%r368, %r367};
$L__BB0_424:
	ld.shared.v2.f32 	{%f341, %f342}, [%r7];
	setp.geu.f32 	%p255, %f341, %f342;
	@%p255 bra 	$L__BB0_426;
	st.shared.v2.f32 	[%r5+512], {%f342, %f341};
	ld.shared.v2.u32 	{%r369, %r370}, [%r5+16896];
	st.shared.v2.u32 	[%r5+16896], {%r370, %r369};
$L__BB0_426:
	ld.shared.v2.f32 	{%f343, %f344}, [%r8];
	setp.geu.f32 	%p256, %f343, %f344;
	@%p256 bra 	$L__BB0_428;
	st.shared.v2.f32 	[%r5+768], {%f344, %f343};
	ld.shared.v2.u32 	{%r371, %r372}, [%r5+17152];
	st.shared.v2.u32 	[%r5+17152], {%r372, %r371};
$L__BB0_428:
	setp.gt.u32 	%p257, %r4, 253;
	bar.warp.sync 	-1;
	@%p257 bra 	$L__BB0_431;
	ld.shared.f32 	%f345, [%r5+4];
	ld.shared.f32 	%f346, [%r5+8];
	setp.geu.f32 	%p258, %f345, %f346;
	@%p258 bra 	$L__BB0_431;
	st.shared.f32 	[%r5+4], %f346;
	st.shared.f32 	[%r5+8], %f345;
	ld.shared.u32 	%r373, [%r5+16388];
	ld.shared.u32 	%r374, [%r5+16392];
	st.shared.u32 	[%r5+16388], %r374;
	st.shared.u32 	[%r5+16392], %r373;
$L__BB0_431:
	setp.gt.u32 	%p259, %r4, 189;
	@%p259 bra 	$L__BB0_434;
	ld.shared.f32 	%f347, [%r5+260];
	ld.shared.f32 	%f348, [%r5+264];
	setp.geu.f32 	%p260, %f347, %f348;
	@%p260 bra 	$L__BB0_434;
	st.shared.f32 	[%r5+260], %f348;
	st.shared.f32 	[%r5+264], %f347;
	ld.shared.u32 	%r375, [%r5+16644];
	ld.shared.u32 	%r376, [%r5+16648];
	st.shared.u32 	[%r5+16644], %r376;
	st.shared.u32 	[%r5+16648], %r375;
$L__BB0_434:
	setp.gt.u32 	%p261, %r4, 125;
	@%p261 bra 	$L__BB0_437;
	ld.shared.f32 	%f349, [%r5+516];
	ld.shared.f32 	%f350, [%r5+520];
	setp.geu.f32 	%p262, %f349, %f350;
	@%p262 bra 	$L__BB0_437;
	st.shared.f32 	[%r5+516], %f350;
	st.shared.f32 	[%r5+520], %f349;
	ld.shared.u32 	%r377, [%r5+16900];
	ld.shared.u32 	%r378, [%r5+16904];
	st.shared.u32 	[%r5+16900], %r378;
	st.shared.u32 	[%r5+16904], %r377;
$L__BB0_437:
	setp.gt.u32 	%p263, %r4, 61;
	@%p263 bra 	$L__BB0_440;
	ld.shared.f32 	%f351, [%r5+772];
	ld.shared.f32 	%f352, [%r5+776];
	setp.geu.f32 	%p264, %f351, %f352;
	@%p264 bra 	$L__BB0_440;
	st.shared.f32 	[%r5+772], %f352;
	st.shared.f32 	[%r5+776], %f351;
	ld.shared.u32 	%r379, [%r5+17156];
	ld.shared.u32 	%r380, [%r5+17160];
	st.shared.u32 	[%r5+17156], %r380;
	st.shared.u32 	[%r5+17160], %r379;
$L__BB0_440:
	bar.warp.sync 	-1;
	ld.shared.v2.f32 	{%f353, %f354}, [%r5];
	setp.geu.f32 	%p265, %f353, %f354;
	@%p265 bra 	$L__BB0_442;
	st.shared.v2.f32 	[%r5], {%f354, %f353};
	ld.shared.v2.u32 	{%r381, %r382}, [%r5+16384];
	st.shared.v2.u32 	[%r5+16384], {%r382, %r381};
$L__BB0_442:
	ld.shared.v2.f32 	{%f355, %f356}, [%r6];
	setp.geu.f32 	%p266, %f355, %f356;
	@%p266 bra 	$L__BB0_444;
	st.shared.v2.f32 	[%r5+256], {%f356, %f355};
	ld.shared.v2.u32 	{%r383, %r384}, [%r5+16640];
	st.shared.v2.u32 	[%r5+16640], {%r384, %r383};
$L__BB0_444:
	ld.shared.v2.f32 	{%f357, %f358}, [%r7];
	setp.geu.f32 	%p267, %f357, %f358;
	@%p267 bra 	$L__BB0_446;
	st.shared.v2.f32 	[%r5+512], {%f358, %f357};
	ld.shared.v2.u32 	{%r385, %r386}, [%r5+16896];
	st.shared.v2.u32 	[%r5+16896], {%r386, %r385};
$L__BB0_446:
	ld.shared.v2.f32 	{%f359, %f360}, [%r8];
	setp.geu.f32 	%p268, %f359, %f360;
	@%p268 bra 	$L__BB0_448;
	st.shared.v2.f32 	[%r5+768], {%f360, %f359};
	ld.shared.v2.u32 	{%r387, %r388}, [%r5+17152];
	st.shared.v2.u32 	[%r5+17152], {%r388, %r387};
$L__BB0_448:
	setp.gt.u32 	%p269, %r4, 253;
	bar.warp.sync 	-1;
	@%p269 bra 	$L__BB0_451;
	ld.shared.f32 	%f361, [%r5+4];
	ld.shared.f32 	%f362, [%r5+8];
	setp.geu.f32 	%p270, %f361, %f362;
	@%p270 bra 	$L__BB0_451;
	st.shared.f32 	[%r5+4], %f362;
	st.shared.f32 	[%r5+8], %f361;
	ld.shared.u32 	%r389, [%r5+16388];
	ld.shared.u32 	%r390, [%r5+16392];
	st.shared.u32 	[%r5+16388], %r390;
	st.shared.u32 	[%r5+16392], %r389;
$L__BB0_451:
	setp.gt.u32 	%p271, %r4, 189;
	@%p271 bra 	$L__BB0_454;
	ld.shared.f32 	%f363, [%r5+260];
	ld.shared.f32 	%f364, [%r5+264];
	setp.geu.f32 	%p272, %f363, %f364;
	@%p272 bra 	$L__BB0_454;
	st.shared.f32 	[%r5+260], %f364;
	st.shared.f32 	[%r5+264], %f363;
	ld.shared.u32 	%r391, [%r5+16644];
	ld.shared.u32 	%r392, [%r5+16648];
	st.shared.u32 	[%r5+16644], %r392;
	st.shared.u32 	[%r5+16648], %r391;
$L__BB0_454:
	setp.gt.u32 	%p273, %r4, 125;
	@%p273 bra 	$L__BB0_457;
	ld.shared.f32 	%f365, [%r5+516];
	ld.shared.f32 	%f366, [%r5+520];
	setp.geu.f32 	%p274, %f365, %f366;
	@%p274 bra 	$L__BB0_457;
	st.shared.f32 	[%r5+516], %f366;
	st.shared.f32 	[%r5+520], %f365;
	ld.shared.u32 	%r393, [%r5+16900];
	ld.shared.u32 	%r394, [%r5+16904];
	st.shared.u32 	[%r5+16900], %r394;
	st.shared.u32 	[%r5+16904], %r393;
$L__BB0_457:
	setp.gt.u32 	%p275, %r4, 61;
	@%p275 bra 	$L__BB0_460;
	ld.shared.f32 	%f367, [%r5+772];
	ld.shared.f32 	%f368, [%r5+776];
	setp.geu.f32 	%p276, %f367, %f368;
	@%p276 bra 	$L__BB0_460;
	st.shared.f32 	[%r5+772], %f368;
	st.shared.f32 	[%r5+776], %f367;
	ld.shared.u32 	%r395, [%r5+17156];
	ld.shared.u32 	%r396, [%r5+17160];
	st.shared.u32 	[%r5+17156], %r396;
	st.shared.u32 	[%r5+17160], %r395;
$L__BB0_460:
	bar.warp.sync 	-1;
	ld.shared.v2.f32 	{%f369, %f370}, [%r5];
	setp.geu.f32 	%p277, %f369, %f370;
	@%p277 bra 	$L__BB0_462;
	st.shared.v2.f32 	[%r5], {%f370, %f369};
	ld.shared.v2.u32 	{%r397, %r398}, [%r5+16384];
	st.shared.v2.u32 	[%r5+16384], {%r398, %r397};
$L__BB0_462:
	ld.shared.v2.f32 	{%f371, %f372}, [%r6];
	setp.geu.f32 	%p278, %f371, %f372;
	@%p278 bra 	$L__BB0_464;
	st.shared.v2.f32 	[%r5+256], {%f372, %f371};
	ld.shared.v2.u32 	{%r399, %r400}, [%r5+16640];
	st.shared.v2.u32 	[%r5+16640], {%r400, %r399};
$L__BB0_464:
	ld.shared.v2.f32 	{%f373, %f374}, [%r7];
	setp.geu.f32 	%p279, %f373, %f374;
	@%p279 bra 	$L__BB0_466;
	st.shared.v2.f32 	[%r5+512], {%f374, %f373};
	ld.shared.v2.u32 	{%r401, %r402}, [%r5+16896];
	st.shared.v2.u32 	[%r5+16896], {%r402, %r401};
$L__BB0_466:
	ld.shared.v2.f32 	{%f375, %f376}, [%r8];
	setp.geu.f32 	%p280, %f375, %f376;
	@%p280 bra 	$L__BB0_468;
	st.shared.v2.f32 	[%r5+768], {%f376, %f375};
	ld.shared.v2.u32 	{%r403, %r404}, [%r5+17152];
	st.shared.v2.u32 	[%r5+17152], {%r404, %r403};
$L__BB0_468:
	setp.gt.u32 	%p281, %r4, 253;
	bar.warp.sync 	-1;
	@%p281 bra 	$L__BB0_471;
	ld.shared.f32 	%f377, [%r5+4];
	ld.shared.f32 	%f378, [%r5+8];
	setp.geu.f32 	%p282, %f377, %f378;
	@%p282 bra 	$L__BB0_471;
	st.shared.f32 	[%r5+4], %f378;
	st.shared.f32 	[%r5+8], %f377;
	ld.shared.u32 	%r405, [%r5+16388];
	ld.shared.u32 	%r406, [%r5+16392];
	st.shared.u32 	[%r5+16388], %r406;
	st.shared.u32 	[%r5+16392], %r405;
$L__BB0_471:
	setp.gt.u32 	%p283, %r4, 189;
	@%p283 bra 	$L__BB0_474;
	ld.shared.f32 	%f379, [%r5+260];
	ld.shared.f32 	%f380, [%r5+264];
	setp.geu.f32 	%p284, %f379, %f380;
	@%p284 bra 	$L__BB0_474;
	st.shared.f32 	[%r5+260], %f380;
	st.shared.f32 	[%r5+264], %f379;
	ld.shared.u32 	%r407, [%r5+16644];
	ld.shared.u32 	%r408, [%r5+16648];
	st.shared.u32 	[%r5+16644], %r408;
	st.shared.u32 	[%r5+16648], %r407;
$L__BB0_474:
	setp.gt.u32 	%p285, %r4, 125;
	@%p285 bra 	$L__BB0_477;
	ld.shared.f32 	%f381, [%r5+516];
	ld.shared.f32 	%f382, [%r5+520];
	setp.geu.f32 	%p286, %f381, %f382;
	@%p286 bra 	$L__BB0_477;
	st.shared.f32 	[%r5+516], %f382;
	st.shared.f32 	[%r5+520], %f381;
	ld.shared.u32 	%r409, [%r5+16900];
	ld.shared.u32 	%r410, [%r5+16904];
	st.shared.u32 	[%r5+16900], %r410;
	st.shared.u32 	[%r5+16904], %r409;
$L__BB0_477:
	setp.gt.u32 	%p287, %r4, 61;
	@%p287 bra 	$L__BB0_480;
	ld.shared.f32 	%f383, [%r5+772];
	ld.shared.f32 	%f384, [%r5+776];
	setp.geu.f32 	%p288, %f383, %f384;
	@%p288 bra 	$L__BB0_480;
	st.shared.f32 	[%r5+772], %f384;
	st.shared.f32 	[%r5+776], %f383;
	ld.shared.u32 	%r411, [%r5+17156];
	ld.shared.u32 	%r412, [%r5+17160];
	st.shared.u32 	[%r5+17156], %r412;
	st.shared.u32 	[%r5+17160], %r411;
$L__BB0_480:
	bar.warp.sync 	-1;
	ld.shared.v2.f32 	{%f385, %f386}, [%r5];
	setp.geu.f32 	%p289, %f385, %f386;
	@%p289 bra 	$L__BB0_482;
	st.shared.v2.f32 	[%r5], {%f386, %f385};
	ld.shared.v2.u32 	{%r413, %r414}, [%r5+16384];
	st.shared.v2.u32 	[%r5+16384], {%r414, %r413};
$L__BB0_482:
	ld.shared.v2.f32 	{%f387, %f388}, [%r6];
	setp.geu.f32 	%p290, %f387, %f388;
	@%p290 bra 	$L__BB0_484;
	st.shared.v2.f32 	[%r5+256], {%f388, %f387};
	ld.shared.v2.u32 	{%r415, %r416}, [%r5+16640];
	st.shared.v2.u32 	[%r5+16640], {%r416, %r415};
$L__BB0_484:
	ld.shared.v2.f32 	{%f389, %f390}, [%r7];
	setp.geu.f32 	%p291, %f389, %f390;
	@%p291 bra 	$L__BB0_486;
	st.shared.v2.f32 	[%r5+512], {%f390, %f389};
	ld.shared.v2.u32 	{%r417, %r418}, [%r5+16896];
	st.shared.v2.u32 	[%r5+16896], {%r418, %r417};
$L__BB0_486:
	ld.shared.v2.f32 	{%f391, %f392}, [%r8];
	setp.geu.f32 	%p292, %f391, %f392;
	@%p292 bra 	$L__BB0_488;
	st.shared.v2.f32 	[%r5+768], {%f392, %f391};
	ld.shared.v2.u32 	{%r419, %r420}, [%r5+17152];
	st.shared.v2.u32 	[%r5+17152], {%r420, %r419};
$L__BB0_488:
	setp.gt.u32 	%p293, %r4, 253;
	bar.warp.sync 	-1;
	@%p293 bra 	$L__BB0_491;
	ld.shared.f32 	%f393, [%r5+4];
	ld.shared.f32 	%f394, [%r5+8];
	setp.geu.f32 	%p294, %f393, %f394;
	@%p294 bra 	$L__BB0_491;
	st.shared.f32 	[%r5+4], %f394;
	st.shared.f32 	[%r5+8], %f393;
	ld.shared.u32 	%r421, [%r5+16388];
	ld.shared.u32 	%r422, [%r5+16392];
	st.shared.u32 	[%r5+16388], %r422;
	st.shared.u32 	[%r5+16392], %r421;
$L__BB0_491:
	setp.gt.u32 	%p295, %r4, 189;
	@%p295 bra 	$L__BB0_494;
	ld.shared.f32 	%f395, [%r5+260];
	ld.shared.f32 	%f396, [%r5+264];
	setp.geu.f32 	%p296, %f395, %f396;
	@%p296 bra 	$L__BB0_494;
	st.shared.f32 	[%r5+260], %f396;
	st.shared.f32 	[%r5+264], %f395;
	ld.shared.u32 	%r423, [%r5+16644];
	ld.shared.u32 	%r424, [%r5+16648];
	st.shared.u32 	[%r5+16644], %r424;
	st.shared.u32 	[%r5+16648], %r423;
$L__BB0_494:
	setp.gt.u32 	%p297, %r4, 125;
	@%p297 bra 	$L__BB0_497;
	ld.shared.f32 	%f397, [%r5+516];
	ld.shared.f32 	%f398, [%r5+520];
	setp.geu.f32 	%p298, %f397, %f398;
	@%p298 bra 	$L__BB0_497;
	st.shared.f32 	[%r5+516], %f398;
	st.shared.f32 	[%r5+520], %f397;
	ld.shared.u32 	%r425, [%r5+16900];
	ld.shared.u32 	%r426, [%r5+16904];
	st.shared.u32 	[%r5+16900], %r426;
	st.shared.u32 	[%r5+16904], %r425;
$L__BB0_497:
	setp.gt.u32 	%p299, %r4, 61;
	@%p299 bra 	$L__BB0_500;
	ld.shared.f32 	%f399, [%r5+772];
	ld.shared.f32 	%f400, [%r5+776];
	setp.geu.f32 	%p300, %f399, %f400;
	@%p300 bra 	$L__BB0_500;
	st.shared.f32 	[%r5+772], %f400;
	st.shared.f32 	[%r5+776], %f399;
	ld.shared.u32 	%r427, [%r5+17156];
	ld.shared.u32 	%r428, [%r5+17160];
	st.shared.u32 	[%r5+17156], %r428;
	st.shared.u32 	[%r5+17160], %r427;
$L__BB0_500:
	bar.warp.sync 	-1;
	ld.shared.v2.f32 	{%f401, %f402}, [%r5];
	setp.geu.f32 	%p301, %f401, %f402;
	@%p301 bra 	$L__BB0_502;
	st.shared.v2.f32 	[%r5], {%f402, %f401};
	ld.shared.v2.u32 	{%r429, %r430}, [%r5+16384];
	st.shared.v2.u32 	[%r5+16384], {%r430, %r429};
$L__BB0_502:
	ld.shared.v2.f32 	{%f403, %f404}, [%r6];
	setp.geu.f32 	%p302, %f403, %f404;
	@%p302 bra 	$L__BB0_504;
	st.shared.v2.f32 	[%r5+256], {%f404, %f403};
	ld.shared.v2.u32 	{%r431, %r432}, [%r5+16640];
	st.shared.v2.u32 	[%r5+16640], {%r432, %r431};
$L__BB0_504:
	ld.shared.v2.f32 	{%f405, %f406}, [%r7];
	setp.geu.f32 	%p303, %f405, %f406;
	@%p303 bra 	$L__BB0_506;
	st.shared.v2.f32 	[%r5+512], {%f406, %f405};
	ld.shared.v2.u32 	{%r433, %r434}, [%r5+16896];
	st.shared.v2.u32 	[%r5+16896], {%r434, %r433};
$L__BB0_506:
	ld.shared.v2.f32 	{%f407, %f408}, [%r8];
	setp.geu.f32 	%p304, %f407, %f408;
	@%p304 bra 	$L__BB0_508;
	st.shared.v2.f32 	[%r5+768], {%f408, %f407};
	ld.shared.v2.u32 	{%r435, %r436}, [%r5+17152];
	st.shared.v2.u32 	[%r5+17152], {%r436, %r435};
$L__BB0_508:
	setp.gt.u32 	%p305, %r4, 253;
	bar.warp.sync 	-1;
	@%p305 bra 	$L__BB0_511;
	ld.shared.f32 	%f409, [%r5+4];
	ld.shared.f32 	%f410, [%r5+8];
	setp.geu.f32 	%p306, %f409, %f410;
	@%p306 bra 	$L__BB0_511;
	st.shared.f32 	[%r5+4], %f410;
	st.shared.f32 	[%r5+8], %f409;
	ld.shared.u32 	%r437, [%r5+16388];
	ld.shared.u32 	%r438, [%r5+16392];
	st.shared.u32 	[%r5+16388], %r438;
	st.shared.u32 	[%r5+16392], %r437;
$L__BB0_511:
	setp.gt.u32 	%p307, %r4, 189;
	@%p307 bra 	$L__BB0_514;
	ld.shared.f32 	%f411, [%r5+260];
	ld.shared.f32 	%f412, [%r5+264];
	setp.geu.f32 	%p308, %f411, %f412;
	@%p308 bra 	$L__BB0_514;
	st.shared.f32 	[%r5+260], %f412;
	st.shared.f32 	[%r5+264], %f411;
	ld.shared.u32 	%r439, [%r5+16644];
	ld.shared.u32 	%r440, [%r5+16648];
	st.shared.u32 	[%r5+16644], %r440;
	st.shared.u32 	[%r5+16648], %r439;
$L__BB0_514:
	setp.gt.u32 	%p309, %r4, 125;
	@%p309 bra 	$L__BB0_517;
	ld.shared.f32 	%f413, [%r5+516];
	ld.shared.f32 	%f414, [%r5+520];
	setp.geu.f32 	%p310, %f413, %f414;
	@%p310 bra 	$L__BB0_517;
	st.shared.f32 	[%r5+516], %f414;
	st.shared.f32 	[%r5+520], %f413;
	ld.shared.u32 	%r441, [%r5+16900];
	ld.shared.u32 	%r442, [%r5+16904];
	st.shared.u32 	[%r5+16900], %r442;
	st.shared.u32 	[%r5+16904], %r441;
$L__BB0_517:
	setp.gt.u32 	%p311, %r4, 61;
	@%p311 bra 	$L__BB0_520;
	ld.shared.f32 	%f415, [%r5+772];
	ld.shared.f32 	%f416, [%r5+776];
	setp.geu.f32 	%p312, %f415, %f416;
	@%p312 bra 	$L__BB0_520;
	st.shared.f32 	[%r5+772], %f416;
	st.shared.f32 	[%r5+776], %f415;
	ld.shared.u32 	%r443, [%r5+17156];
	ld.shared.u32 	%r444, [%r5+17160];
	st.shared.u32 	[%r5+17156], %r444;
	st.shared.u32 	[%r5+17160], %r443;
$L__BB0_520:
	bar.warp.sync 	-1;
	ld.shared.v2.f32 	{%f417, %f418}, [%r5];
	setp.geu.f32 	%p313, %f417, %f418;
	@%p313 bra 	$L__BB0_522;
	st.shared.v2.f32 	[%r5], {%f418, %f417};
	ld.shared.v2.u32 	{%r445, %r446}, [%r5+16384];
	st.shared.v2.u32 	[%r5+16384], {%r446, %r445};
$L__BB0_522:
	ld.shared.v2.f32 	{%f419, %f420}, [%r6];
	setp.geu.f32 	%p314, %f419, %f420;
	@%p314 bra 	$L__BB0_524;
	st.shared.v2.f32 	[%r5+256], {%f420, %f419};
	ld.shared.v2.u32 	{%r447, %r448}, [%r5+16640];
	st.shared.v2.u32 	[%r5+16640], {%r448, %r447};
$L__BB0_524:
	ld.shared.v2.f32 	{%f421, %f422}, [%r7];
	setp.geu.f32 	%p315, %f421, %f422;
	@%p315 bra 	$L__BB0_526;
	st.shared.v2.f32 	[%r5+512], {%f422, %f421};
	ld.shared.v2.u32 	{%r449, %r450}, [%r5+16896];
	st.shared.v2.u32 	[%r5+16896], {%r450, %r449};
$L__BB0_526:
	ld.shared.v2.f32 	{%f423, %f424}, [%r8];
	setp.geu.f32 	%p316, %f423, %f424;
	@%p316 bra 	$L__BB0_528;
	st.shared.v2.f32 	[%r5+768], {%f424, %f423};
	ld.shared.v2.u32 	{%r451, %r452}, [%r5+17152];
	st.shared.v2.u32 	[%r5+17152], {%r452, %r451};
$L__BB0_528:
	setp.gt.u32 	%p317, %r4, 253;
	bar.warp.sync 	-1;
	@%p317 bra 	$L__BB0_531;
	ld.shared.f32 	%f425, [%r5+4];
	ld.shared.f32 	%f426, [%r5+8];
	setp.geu.f32 	%p318, %f425, %f426;
	@%p318 bra 	$L__BB0_531;
	st.shared.f32 	[%r5+4], %f426;
	st.shared.f32 	[%r5+8], %f425;
	ld.shared.u32 	%r453, [%r5+16388];
	ld.shared.u32 	%r454, [%r5+16392];
	st.shared.u32 	[%r5+16388], %r454;
	st.shared.u32 	[%r5+16392], %r453;
$L__BB0_531:
	setp.gt.u32 	%p319, %r4, 189;
	@%p319 bra 	$L__BB0_534;
	ld.shared.f32 	%f427, [%r5+260];
	ld.shared.f32 	%f428, [%r5+264];
	setp.geu.f32 	%p320, %f427, %f428;
	@%p320 bra 	$L__BB0_534;
	st.shared.f32 	[%r5+260], %f428;
	st.shared.f32 	[%r5+264], %f427;
	ld.shared.u32 	%r455, [%r5+16644];
	ld.shared.u32 	%r456, [%r5+16648];
	st.shared.u32 	[%r5+16644], %r456;
	st.shared.u32 	[%r5+16648], %r455;
$L__BB0_534:
	setp.gt.u32 	%p321, %r4, 125;
	@%p321 bra 	$L__BB0_537;
	ld.shared.f32 	%f429, [%r5+516];
	ld.shared.f32 	%f430, [%r5+520];
	setp.geu.f32 	%p322, %f429, %f430;
	@%p322 bra 	$L__BB0_537;
	st.shared.f32 	[%r5+516], %f430;
	st.shared.f32 	[%r5+520], %f429;
	ld.shared.u32 	%r457, [%r5+16900];
	ld.shared.u32 	%r458, [%r5+16904];
	st.shared.u32 	[%r5+16900], %r458;
	st.shared.u32 	[%r5+16904], %r457;
$L__BB0_537:
	setp.gt.u32 	%p323, %r4, 61;
	@%p323 bra 	$L__BB0_540;
	ld.shared.f32 	%f431, [%r5+772];
	ld.shared.f32 	%f432, [%r5+776];
	setp.geu.f32 	%p324, %f431, %f432;
	@%p324 bra 	$L__BB0_540;
	st.shared.f32 	[%r5+772], %f432;
	st.shared.f32 	[%r5+776], %f431;
	ld.shared.u32 	%r459, [%r5+17156];
	ld.shared.u32 	%r460, [%r5+17160];
	st.shared.u32 	[%r5+17156], %r460;
	st.shared.u32 	[%r5+17160], %r459;
$L__BB0_540:
	bar.warp.sync 	-1;
	ld.shared.v2.f32 	{%f433, %f434}, [%r5];
	setp.geu.f32 	%p325, %f433, %f434;
	@%p325 bra 	$L__BB0_542;
	st.shared.v2.f32 	[%r5], {%f434, %f433};
	ld.shared.v2.u32 	{%r461, %r462}, [%r5+16384];
	st.shared.v2.u32 	[%r5+16384], {%r462, %r461};
$L__BB0_542:
	ld.shared.v2.f32 	{%f435, %f436}, [%r6];
	setp.geu.f32 	%p326, %f435, %f436;
	@%p326 bra 	$L__BB0_544;
	st.shared.v2.f32 	[%r5+256], {%f436, %f435};
	ld.shared.v2.u32 	{%r463, %r464}, [%r5+16640];
	st.shared.v2.u32 	[%r5+16640], {%r464, %r463};
$L__BB0_544:
	ld.shared.v2.f32 	{%f437, %f438}, [%r7];
	setp.geu.f32 	%p327, %f437, %f438;
	@%p327 bra 	$L__BB0_546;
	st.shared.v2.f32 	[%r5+512], {%f438, %f437};
	ld.shared.v2.u32 	{%r465, %r466}, [%r5+16896];
	st.shared.v2.u32 	[%r5+16896], {%r466, %r465};
$L__BB0_546:
	ld.shared.v2.f32 	{%f439, %f440}, [%r8];
	setp.geu.f32 	%p328, %f439, %f440;
	@%p328 bra 	$L__BB0_548;
	st.shared.v2.f32 	[%r5+768], {%f440, %f439};
	ld.shared.v2.u32 	{%r467, %r468}, [%r5+17152];
	st.shared.v2.u32 	[%r5+17152], {%r468, %r467};
$L__BB0_548:
	setp.gt.u32 	%p329, %r4, 253;
	bar.warp.sync 	-1;
	@%p329 bra 	$L__BB0_551;
	ld.shared.f32 	%f441, [%r5+4];
	ld.shared.f32 	%f442, [%r5+8];
	setp.geu.f32 	%p330, %f441, %f442;
	@%p330 bra 	$L__BB0_551;
	st.shared.f32 	[%r5+4], %f442;
	st.shared.f32 	[%r5+8], %f441;
	ld.shared.u32 	%r469, [%r5+16388];
	ld.shared.u32 	%r470, [%r5+16392];
	st.shared.u32 	[%r5+16388], %r470;
	st.shared.u32 	[%r5+16392], %r469;
$L__BB0_551:
	setp.gt.u32 	%p331, %r4, 189;
	@%p331 bra 	$L__BB0_554;
	ld.shared.f32 	%f443, [%r5+260];
	ld.shared.f32 	%f444, [%r5+264];
	setp.geu.f32 	%p332, %f443, %f444;
	@%p332 bra 	$L__BB0_554;
	st.shared.f32 	[%r5+260], %f444;
	st.shared.f32 	[%r5+264], %f443;
	ld.shared.u32 	%r471, [%r5+16644];
	ld.shared.u32 	%r472, [%r5+16648];
	st.shared.u32 	[%r5+16644], %r472;
	st.shared.u32 	[%r5+16648], %r471;
$L__BB0_554:
	setp.gt.u32 	%p333, %r4, 125;
	@%p333 bra 	$L__BB0_557;
	ld.shared.f32 	%f445, [%r5+516];
	ld.shared.f32 	%f446, [%r5+520];
	setp.geu.f32 	%p334, %f445, %f446;
	@%p334 bra 	$L__BB0_557;
	st.shared.f32 	[%r5+516], %f446;
	st.shared.f32 	[%r5+520], %f445;
	ld.shared.u32 	%r473, [%r5+16900];
	ld.shared.u32 	%r474, [%r5+16904];
	st.shared.u32 	[%r5+16900], %r474;
	st.shared.u32 	[%r5+16904], %r473;
$L__BB0_557:
	setp.gt.u32 	%p335, %r4, 61;
	@%p335 bra 	$L__BB0_560;
	ld.shared.f32 	%f447, [%r5+772];
	ld.shared.f32 	%f448, [%r5+776];
	setp.geu.f32 	%p336, %f447, %f448;
	@%p336 bra 	$L__BB0_560;
	st.shared.f32 	[%r5+772], %f448;
	st.shared.f32 	[%r5+776], %f447;
	ld.shared.u32 	%r475, [%r5+17156];
	ld.shared.u32 	%r476, [%r5+17160];
	st.shared.u32 	[%r5+17156], %r476;
	st.shared.u32 	[%r5+17160], %r475;
$L__BB0_560:
	bar.warp.sync 	-1;
	ld.shared.v2.f32 	{%f449, %f450}, [%r5];
	setp.geu.f32 	%p337, %f449, %f450;
	@%p337 bra 	$L__BB0_562;
	st.shared.v2.f32 	[%r5], {%f450, %f449};
	ld.shared.v2.u32 	{%r477, %r478}, [%r5+16384];
	st.shared.v2.u32 	[%r5+16384], {%r478, %r477};
$L__BB0_562:
	ld.shared.v2.f32 	{%f451, %f452}, [%r6];
	setp.geu.f32 	%p338, %f451, %f452;
	@%p338 bra 	$L__BB0_564;
	st.shared.v2.f32 	[%r5+256], {%f452, %f451};
	ld.shared.v2.u32 	{%r479, %r480}, [%r5+16640];
	st.shared.v2.u32 	[%r5+16640], {%r480, %r479};
$L__BB0_564:
	ld.shared.v2.f32 	{%f453, %f454}, [%r7];
	setp.geu.f32 	%p339, %f453, %f454;
	@%p339 bra 	$L__BB0_566;
	st.shared.v2.f32 	[%r5+512], {%f454, %f453};
	ld.shared.v2.u32 	{%r481, %r482}, [%r5+16896];
	st.shared.v2.u32 	[%r5+16896], {%r482, %r481};
$L__BB0_566:
	ld.shared.v2.f32 	{%f455, %f456}, [%r8];
	setp.geu.f32 	%p340, %f455, %f456;
	@%p340 bra 	$L__BB0_568;
	st.shared.v2.f32 	[%r5+768], {%f456, %f455};
	ld.shared.v2.u32 	{%r483, %r484}, [%r5+17152];
	st.shared.v2.u32 	[%r5+17152], {%r484, %r483};
$L__BB0_568:
	setp.gt.u32 	%p341, %r4, 253;
	bar.warp.sync 	-1;
	@%p341 bra 	$L__BB0_571;
	ld.shared.f32 	%f457, [%r5+4];
	ld.shared.f32 	%f458, [%r5+8];
	setp.geu.f32 	%p342, %f457, %f458;
	@%p342 bra 	$L__BB0_571;
	st.shared.f32 	[%r5+4], %f458;
	st.shared.f32 	[%r5+8], %f457;
	ld.shared.u32 	%r485, [%r5+16388];
	ld.shared.u32 	%r486, [%r5+16392];
	st.shared.u32 	[%r5+16388], %r486;
	st.shared.u32 	[%r5+16392], %r485;
$L__BB0_571:
	setp.gt.u32 	%p343, %r4, 189;
	@%p343 bra 	$L__BB0_574;
	ld.shared.f32 	%f459, [%r5+260];
	ld.shared.f32 	%f460, [%r5+264];
	setp.geu.f32 	%p344, %f459, %f460;
	@%p344 bra 	$L__BB0_574;
	st.shared.f32 	[%r5+260], %f460;
	st.shared.f32 	[%r5+264], %f459;
	ld.shared.u32 	%r487, [%r5+16644];
	ld.shared.u32 	%r488, [%r5+16648];
	st.shared.u32 	[%r5+16644], %r488;
	st.shared.u32 	[%r5+16648], %r487;
$L__BB0_574:
	setp.gt.u32 	%p345, %r4, 125;
	@%p345 bra 	$L__BB0_577;
	ld.shared.f32 	%f461, [%r5+516];
	ld.shared.f32 	%f462, [%r5+520];
	setp.geu.f32 	%p346, %f461, %f462;
	@%p346 bra 	$L__BB0_577;
	st.shared.f32 	[%r5+516], %f462;
	st.shared.f32 	[%r5+520], %f461;
	ld.shared.u32 	%r489, [%r5+16900];
	ld.shared.u32 	%r490, [%r5+16904];
	st.shared.u32 	[%r5+16900], %r490;
	st.shared.u32 	[%r5+16904], %r489;
$L__BB0_577:
	setp.gt.u32 	%p347, %r4, 61;
	@%p347 bra 	$L__BB0_580;
	ld.shared.f32 	%f463, [%r5+772];
	ld.shared.f32 	%f464, [%r5+776];
	setp.geu.f32 	%p348, %f463, %f464;
	@%p348 bra 	$L__BB0_580;
	st.shared.f32 	[%r5+772], %f464;
	st.shared.f32 	[%r5+776], %f463;
	ld.shared.u32 	%r491, [%r5+17156];
	ld.shared.u32 	%r492, [%r5+17160];
	st.shared.u32 	[%r5+17156], %r492;
	st.shared.u32 	[%r5+17160], %r491;
$L__BB0_580:
	bar.warp.sync 	-1;
	ld.shared.v2.f32 	{%f465, %f466}, [%r5];
	setp.geu.f32 	%p349, %f465, %f466;
	@%p349 bra 	$L__BB0_582;
	st.shared.v2.f32 	[%r5], {%f466, %f465};
	ld.shared.v2.u32 	{%r493, %r494}, [%r5+16384];
	st.shared.v2.u32 	[%r5+16384], {%r494, %r493};
$L__BB0_582:
	ld.shared.v2.f32 	{%f467, %f468}, [%r6];
	setp.geu.f32 	%p350, %f467, %f468;
	@%p350 bra 	$L__BB0_584;
	st.shared.v2.f32 	[%r5+256], {%f468, %f467};
	ld.shared.v2.u32 	{%r495, %r496}, [%r5+16640];
	st.shared.v2.u32 	[%r5+16640], {%r496, %r495};
$L__BB0_584:
	ld.shared.v2.f32 	{%f469, %f470}, [%r7];
	setp.geu.f32 	%p351, %f469, %f470;
	@%p351 bra 	$L__BB0_586;
	st.shared.v2.f32 	[%r5+512], {%f470, %f469};
	ld.shared.v2.u32 	{%r497, %r498}, [%r5+16896];
	st.shared.v2.u32 	[%r5+16896], {%r498, %r497};
$L__BB0_586:
	ld.shared.v2.f32 	{%f471, %f472}, [%r8];
	setp.geu.f32 	%p352, %f471, %f472;
	@%p352 bra 	$L__BB0_588;
	st.shared.v2.f32 	[%r5+768], {%f472, %f471};
	ld.shared.v2.u32 	{%r499, %r500}, [%r5+17152];
	st.shared.v2.u32 	[%r5+17152], {%r500, %r499};
$L__BB0_588:
	setp.gt.u32 	%p353, %r4, 253;
	bar.warp.sync 	-1;
	@%p353 bra 	$L__BB0_591;
	ld.shared.f32 	%f473, [%r5+4];
	ld.shared.f32 	%f474, [%r5+8];
	setp.geu.f32 	%p354, %f473, %f474;
	@%p354 bra 	$L__BB0_591;
	st.shared.f32 	[%r5+4], %f474;
	st.shared.f32 	[%r5+8], %f473;
	ld.shared.u32 	%r501, [%r5+16388];
	ld.shared.u32 	%r502, [%r5+16392];
	st.shared.u32 	[%r5+16388], %r502;
	st.shared.u32 	[%r5+16392], %r501;
$L__BB0_591:
	setp.gt.u32 	%p355, %r4, 189;
	@%p355 bra 	$L__BB0_594;
	ld.shared.f32 	%f475, [%r5+260];
	ld.shared.f32 	%f476, [%r5+264];
	setp.geu.f32 	%p356, %f475, %f476;
	@%p356 bra 	$L__BB0_594;
	st.shared.f32 	[%r5+260], %f476;
	st.shared.f32 	[%r5+264], %f475;
	ld.shared.u32 	%r503, [%r5+16644];
	ld.shared.u32 	%r504, [%r5+16648];
	st.shared.u32 	[%r5+16644], %r504;
	st.shared.u32 	[%r5+16648], %r503;
$L__BB0_594:
	setp.gt.u32 	%p357, %r4, 125;
	@%p357 bra 	$L__BB0_597;
	ld.shared.f32 	%f477, [%r5+516];
	ld.shared.f32 	%f478, [%r5+520];
	setp.geu.f32 	%p358, %f477, %f478;
	@%p358 bra 	$L__BB0_597;
	st.shared.f32 	[%r5+516], %f478;
	st.shared.f32 	[%r5+520], %f477;
	ld.shared.u32 	%r505, [%r5+16900];
	ld.shared.u32 	%r506, [%r5+16904];
	st.shared.u32 	[%r5+16900], %r506;
	st.shared.u32 	[%r5+16904], %r505;
$L__BB0_597:
	setp.gt.u32 	%p359, %r4, 61;
	@%p359 bra 	$L__BB0_600;
	ld.shared.f32 	%f479, [%r5+772];
	ld.shared.f32 	%f480, [%r5+776];
	setp.geu.f32 	%p360, %f479, %f480;
	@%p360 bra 	$L__BB0_600;
	st.shared.f32 	[%r5+772], %f480;
	st.shared.f32 	[%r5+776], %f479;
	ld.shared.u32 	%r507, [%r5+17156];
	ld.shared.u32 	%r508, [%r5+17160];
	st.shared.u32 	[%r5+17156], %r508;
	st.shared.u32 	[%r5+17160], %r507;
$L__BB0_600:
	bar.warp.sync 	-1;
	ld.shared.v2.f32 	{%f481, %f482}, [%r5];
	setp.geu.f32 	%p361, %f481, %f482;
	@%p361 bra 	$L__BB0_602;
	st.shared.v2.f32 	[%r5], {%f482, %f481};
	ld.shared.v2.u32 	{%r509, %r510}, [%r5+16384];
	st.shared.v2.u32 	[%r5+16384], {%r510, %r509};
$L__BB0_602:
	ld.shared.v2.f32 	{%f483, %f484}, [%r6];
	setp.geu.f32 	%p362, %f483, %f484;
	@%p362 bra 	$L__BB0_604;
	st.shared.v2.f32 	[%r5+256], {%f484, %f483};
	ld.shared.v2.u32 	{%r511, %r512}, [%r5+16640];
	st.shared.v2.u32 	[%r5+16640], {%r512, %r511};
$L__BB0_604:
	ld.shared.v2.f32 	{%f485, %f486}, [%r7];
	setp.geu.f32 	%p363, %f485, %f486;
	@%p363 bra 	$L__BB0_606;
	st.shared.v2.f32 	[%r5+512], {%f486, %f485};
	ld.shared.v2.u32 	{%r513, %r514}, [%r5+16896];
	st.shared.v2.u32 	[%r5+16896], {%r514, %r513};
$L__BB0_606:
	ld.shared.v2.f32 	{%f487, %f488}, [%r8];
	setp.geu.f32 	%p364, %f487, %f488;
	@%p364 bra 	$L__BB0_608;
	st.shared.v2.f32 	[%r5+768], {%f488, %f487};
	ld.shared.v2.u32 	{%r515, %r516}, [%r5+17152];
	st.shared.v2.u32 	[%r5+17152], {%r516, %r515};
$L__BB0_608:
	setp.gt.u32 	%p365, %r4, 253;
	bar.warp.sync 	-1;
	@%p365 bra 	$L__BB0_611;
	ld.shared.f32 	%f489, [%r5+4];
	ld.shared.f32 	%f490, [%r5+8];
	setp.geu.f32 	%p366, %f489, %f490;
	@%p366 bra 	$L__BB0_611;
	st.shared.f32 	[%r5+4], %f490;
	st.shared.f32 	[%r5+8], %f489;
	ld.shared.u32 	%r517, [%r5+16388];
	ld.shared.u32 	%r518, [%r5+16392];
	st.shared.u32 	[%r5+16388], %r518;
	st.shared.u32 	[%r5+16392], %r517;
$L__BB0_611:
	setp.gt.u32 	%p367, %r4, 189;
	@%p367 bra 	$L__BB0_614;
	ld.shared.f32 	%f491, [%r5+260];
	ld.shared.f32 	%f492, [%r5+264];
	setp.geu.f32 	%p368, %f491, %f492;
	@%p368 bra 	$L__BB0_614;
	st.shared.f32 	[%r5+260], %f492;
	st.shared.f32 	[%r5+264], %f491;
	ld.shared.u32 	%r519, [%r5+16644];
	ld.shared.u32 	%r520, [%r5+16648];
	st.shared.u32 	[%r5+16644], %r520;
	st.shared.u32 	[%r5+16648], %r519;
$L__BB0_614:
	setp.gt.u32 	%p369, %r4, 125;
	@%p369 bra 	$L__BB0_617;
	ld.shared.f32 	%f493, [%r5+516];
	ld.shared.f32 	%f494, [%r5+520];
	setp.geu.f32 	%p370, %f493, %f494;
	@%p370 bra 	$L__BB0_617;
	st.shared.f32 	[%r5+516], %f494;
	st.shared.f32 	[%r5+520], %f493;
	ld.shared.u32 	%r521, [%r5+16900];
	ld.shared.u32 	%r522, [%r5+16904];
	st.shared.u32 	[%r5+16900], %r522;
	st.shared.u32 	[%r5+16904], %r521;
$L__BB0_617:
	setp.gt.u32 	%p371, %r4, 61;
	@%p371 bra 	$L__BB0_620;
	ld.shared.f32 	%f495, [%r5+772];
	ld.shared.f32 	%f496, [%r5+776];
	setp.geu.f32 	%p372, %f495, %f496;
	@%p372 bra 	$L__BB0_620;
	st.shared.f32 	[%r5+772], %f496;
	st.shared.f32 	[%r5+776], %f495;
	ld.shared.u32 	%r523, [%r5+17156];
	ld.shared.u32 	%r524, [%r5+17160];
	st.shared.u32 	[%r5+17156], %r524;
	st.shared.u32 	[%r5+17160], %r523;
$L__BB0_620:
	bar.warp.sync 	-1;
	ld.shared.v2.f32 	{%f497, %f498}, [%r5];
	setp.geu.f32 	%p373, %f497, %f498;
	@%p373 bra 	$L__BB0_622;
	st.shared.v2.f32 	[%r5], {%f498, %f497};
	ld.shared.v2.u32 	{%r525, %r526}, [%r5+16384];
	st.shared.v2.u32 	[%r5+16384], {%r526, %r525};
$L__BB0_622:
	ld.shared.v2.f32 	{%f499, %f500}, [%r6];
	setp.geu.f32 	%p374, %f499, %f500;
	@%p374 bra 	$L__BB0_624;
	st.shared.v2.f32 	[%r5+256], {%f500, %f499};
	ld.shared.v2.u32 	{%r527, %r528}, [%r5+16640];
	st.shared.v2.u32 	[%r5+16640], {%r528, %r527};
$L__BB0_624:
	ld.shared.v2.f32 	{%f501, %f502}, [%r7];
	setp.geu.f32 	%p375, %f501, %f502;
	@%p375 bra 	$L__BB0_626;
	st.shared.v2.f32 	[%r5+512], {%f502, %f501};
	ld.shared.v2.u32 	{%r529, %r530}, [%r5+16896];
	st.shared.v2.u32 	[%r5+16896], {%r530, %r529};
$L__BB0_626:
	ld.shared.v2.f32 	{%f503, %f504}, [%r8];
	setp.geu.f32 	%p376, %f503, %f504;
	@%p376 bra 	$L__BB0_628;
	st.shared.v2.f32 	[%r5+768], {%f504, %f503};
	ld.shared.v2.u32 	{%r531, %r532}, [%r5+17152];
	st.shared.v2.u32 	[%r5+17152], {%r532, %r531};
$L__BB0_628:
	setp.gt.u32 	%p377, %r4, 253;
	bar.warp.sync 	-1;
	@%p377 bra 	$L__BB0_631;
	ld.shared.f32 	%f505, [%r5+4];
	ld.shared.f32 	%f506, [%r5+8];
	setp.geu.f32 	%p378, %f505, %f506;
	@%p378 bra 	$L__BB0_631;
	st.shared.f32 	[%r5+4], %f506;
	st.shared.f32 	[%r5+8], %f505;
	ld.shared.u32 	%r533, [%r5+16388];
	ld.shared.u32 	%r534, [%r5+16392];
	st.shared.u32 	[%r5+16388], %r534;
	st.shared.u32 	[%r5+16392], %r533;
$L__BB0_631:
	setp.gt.u32 	%p379, %r4, 189;
	@%p379 bra 	$L__BB0_634;
	ld.shared.f32 	%f507, [%r5+260];
	ld.shared.f32 	%f508, [%r5+264];
	setp.geu.f32 	%p380, %f507, %f508;
	@%p380 bra 	$L__BB0_634;
	st.shared.f32 	[%r5+260], %f508;
	st.shared.f32 	[%r5+264], %f507;
	ld.shared.u32 	%r535, [%r5+16644];
	ld.shared.u32 	%r536, [%r5+16648];
	st.shared.u32 	[%r5+16644], %r536;
	st.shared.u32 	[%r5+16648], %r535;
$L__BB0_634:
	setp.gt.u32 	%p381, %r4, 125;
	@%p381 bra 	$L__BB0_637;
	ld.shared.f32 	%f509, [%r5+516];
	ld.shared.f32 	%f510, [%r5+520];
	setp.geu.f32 	%p382, %f509, %f510;
	@%p382 bra 	$L__BB0_637;
	st.shared.f32 	[%r5+516], %f510;
	st.shared.f32 	[%r5+520], %f509;
	ld.shared.u32 	%r537, [%r5+16900];
	ld.shared.u32 	%r538, [%r5+16904];
	st.shared.u32 	[%r5+16900], %r538;
	st.shared.u32 	[%r5+16904], %r537;
$L__BB0_637:
	setp.gt.u32 	%p383, %r4, 61;
	@%p383 bra 	$L__BB0_640;
	ld.shared.f32 	%f511, [%r5+772];
	ld.shared.f32 	%f512, [%r5+776];
	setp.geu.f32 	%p384, %f511, %f512;
	@%p384 bra 	$L__BB0_640;
	st.shared.f32 	[%r5+772], %f512;
	st.shared.f32 	[%r5+776], %f511;
	ld.shared.u32 	%r539, [%r5+17156];
	ld.shared.u32 	%r540, [%r5+17160];
	st.shared.u32 	[%r5+17156], %r540;
	st.shared.u32 	[%r5+17160], %r539;
$L__BB0_640:
	bar.warp.sync 	-1;
	ld.shared.v2.f32 	{%f513, %f514}, [%r5];
	setp.geu.f32 	%p385, %f513, %f514;
	@%p385 bra 	$L__BB0_642;
	st.shared.v2.f32 	[%r5], {%f514, %f513};
	ld.shared.v2.u32 	{%r541, %r542}, [%r5+16384];
	st.shared.v2.u32 	[%r5+16384], {%r542, %r541};
$L__BB0_642:
	ld.shared.v2.f32 	{%f515, %f516}, [%r6];
	setp.geu.f32 	%p386, %f515, %f516;
	@%p386 bra 	$L__BB0_644;
	st.shared.v2.f32 	[%r5+256], {%f516, %f515};
	ld.shared.v2.u32 	{%r543, %r544}, [%r5+16640];
	st.shared.v2.u32 	[%r5+16640], {%r544, %r543};
$L__BB0_644:
	ld.shared.v2.f32 	{%f517, %f518}, [%r7];
	setp.geu.f32 	%p387, %f517, %f518;
	@%p387 bra 	$L__BB0_646;
	st.shared.v2.f32 	[%r5+512], {%f518, %f517};
	ld.shared.v2.u32 	{%r545, %r546}, [%r5+16896];
	st.shared.v2.u32 	[%r5+16896], {%r546, %r545};
$L__BB0_646:
	ld.shared.v2.f32 	{%f519, %f520}, [%r8];
	setp.geu.f32 	%p388, %f519, %f520;
	@%p388 bra 	$L__BB0_648;
	st.shared.v2.f32 	[%r5+768], {%f520, %f519};
	ld.shared.v2.u32 	{%r547, %r548}, [%r5+17152];
	st.shared.v2.u32 	[%r5+17152], {%r548, %r547};
$L__BB0_648:
	setp.gt.u32 	%p389, %r4, 253;
	bar.warp.sync 	-1;
	@%p389 bra 	$L__BB0_651;
	ld.shared.f32 	%f521, [%r5+4];
	ld.shared.f32 	%f522, [%r5+8];
	setp.geu.f32 	%p390, %f521, %f522;
	@%p390 bra 	$L__BB0_651;
	st.shared.f32 	[%r5+4], %f522;
	st.shared.f32 	[%r5+8], %f521;
	ld.shared.u32 	%r549, [%r5+16388];
	ld.shared.u32 	%r550, [%r5+16392];
	st.shared.u32 	[%r5+16388], %r550;
	st.shared.u32 	[%r5+16392], %r549;
$L__BB0_651:
	setp.gt.u32 	%p391, %r4, 189;
	@%p391 bra 	$L__BB0_654;
	ld.shared.f32 	%f523, [%r5+260];
	ld.shared.f32 	%f524, [%r5+264];
	setp.geu.f32 	%p392, %f523, %f524;
	@%p392 bra 	$L__BB0_654;
	st.shared.f32 	[%r5+260], %f524;
	st.shared.f32 	[%r5+264], %f523;
	ld.shared.u32 	%r551, [%r5+16644];
	ld.shared.u32 	%r552, [%r5+16648];
	st.shared.u32 	[%r5+16644], %r552;
	st.shared.u32 	[%r5+16648], %r551;
$L__BB0_654:
	setp.gt.u32 	%p393, %r4, 125;
	@%p393 bra 	$L__BB0_657;
	ld.shared.f32 	%f525, [%r5+516];
	ld.shared.f32 	%f526, [%r5+520];
	setp.geu.f32 	%p394, %f525, %f526;
	@%p394 bra 	$L__BB0_657;
	st.shared.f32 	[%r5+516], %f526;
	st.shared.f32 	[%r5+520], %f525;
	ld.shared.u32 	%r553, [%r5+16900];
	ld.shared.u32 	%r554, [%r5+16904];
	st.shared.u32 	[%r5+16900], %r554;
	st.shared.u32 	[%r5+16904], %r553;
$L__BB0_657:
	setp.gt.u32 	%p395, %r4, 61;
	@%p395 bra 	$L__BB0_660;
	ld.shared.f32 	%f527, [%r5+772];
	ld.shared.f32 	%f528, [%r5+776];
	setp.geu.f32 	%p396, %f527, %f528;
	@%p396 bra 	$L__BB0_660;
	st.shared.f32 	[%r5+772], %f528;
	st.shared.f32 	[%r5+776], %f527;
	ld.shared.u32 	%r555, [%r5+17156];
	ld.shared.u32 	%r556, [%r5+17160];
	st.shared.u32 	[%r5+17156], %r556;
	st.shared.u32 	[%r5+17160], %r555;
$L__BB0_660:
	bar.warp.sync 	-1;
	ld.shared.v2.f32 	{%f529, %f530}, [%r5];
	setp.geu.f32 	%p397, %f529, %f530;
	@%p397 bra 	$L__BB0_662;
	st.shared.v2.f32 	[%r5], {%f530, %f529};
	ld.shared.v2.u32 	{%r557, %r558}, [%r5+16384];
	st.shared.v2.u32 	[%r5+16384], {%r558, %r557};
$L__BB0_662:
	ld.shared.v2.f32 	{%f531, %f532}, [%r6];
	setp.geu.f32 	%p398, %f531, %f532;
	@%p398 bra 	$L__BB0_664;
	st.shared.v2.f32 	[%r5+256], {%f532, %f531};
	ld.shared.v2.u32 	{%r559, %r560}, [%r5+16640];
	st.shared.v2.u32 	[%r5+16640], {%r560, %r559};
$L__BB0_664:
	ld.shared.v2.f32 	{%f533, %f534}, [%r7];
	setp.geu.f32 	%p399, %f533, %f534;
	@%p399 bra 	$L__BB0_666;
	st.shared.v2.f32 	[%r5+512], {%f534, %f533};
	ld.shared.v2.u32 	{%r561, %r562}, [%r5+16896];
	st.shared.v2.u32 	[%r5+16896], {%r562, %r561};
$L__BB0_666:
	ld.shared.v2.f32 	{%f535, %f536}, [%r8];
	setp.geu.f32 	%p400, %f535, %f536;
	@%p400 bra 	$L__BB0_668;
	st.shared.v2.f32 	[%r5+768], {%f536, %f535};
	ld.shared.v2.u32 	{%r563, %r564}, [%r5+17152];
	st.shared.v2.u32 	[%r5+17152], {%r564, %r563};
$L__BB0_668:
	setp.gt.u32 	%p401, %r4, 253;
	bar.warp.sync 	-1;
	@%p401 bra 	$L__BB0_671;
	ld.shared.f32 	%f537, [%r5+4];
	ld.shared.f32 	%f538, [%r5+8];
	setp.geu.f32 	%p402, %f537, %f538;
	@%p402 bra 	$L__BB0_671;
	st.shared.f32 	[%r5+4], %f538;
	st.shared.f32 	[%r5+8], %f537;
	ld.shared.u32 	%r565, [%r5+16388];
	ld.shared.u32 	%r566, [%r5+16392];
	st.shared.u32 	[%r5+16388], %r566;
	st.shared.u32 	[%r5+16392], %r565;
$L__BB0_671:
	setp.gt.u32 	%p403, %r4, 189;
	@%p403 bra 	$L__BB0_674;
	ld.shared.f32 	%f539, [%r5+260];
	ld.shared.f32 	%f540, [%r5+264];
	setp.geu.f32 	%p404, %f539, %f540;
	@%p404 bra 	$L__BB0_674;
	st.shared.f32 	[%r5+260], %f540;
	st.shared.f32 	[%r5+264], %f539;
	ld.shared.u32 	%r567, [%r5+16644];
	ld.shared.u32 	%r568, [%r5+16648];
	st.shared.u32 	[%r5+16644], %r568;
	st.shared.u32 	[%r5+16648], %r567;
$L__BB0_674:
	setp.gt.u32 	%p405, %r4, 125;
	@%p405 bra 	$L__BB0_677;
	ld.shared.f32 	%f541, [%r5+516];
	ld.shared.f32 	%f542, [%r5+520];
	setp.geu.f32 	%p406, %f541, %f542;
	@%p406 bra 	$L__BB0_677;
	st.shared.f32 	[%r5+516], %f542;
	st.shared.f32 	[%r5+520], %f541;
	ld.shared.u32 	%r569, [%r5+16900];
	ld.shared.u32 	%r570, [%r5+16904];
	st.shared.u32 	[%r5+16900], %r570;
	st.shared.u32 	[%r5+16904], %r569;
$L__BB0_677:
	setp.gt.u32 	%p407, %r4, 61;
	@%p407 bra 	$L__BB0_680;
	ld.shared.f32 	%f543, [%r5+772];
	ld.shared.f32 	%f544, [%r5+776];
	setp.geu.f32 	%p408, %f543, %f544;
	@%p408 bra 	$L__BB0_680;
	st.shared.f32 	[%r5+772], %f544;
	st.shared.f32 	[%r5+776], %f543;
	ld.shared.u32 	%r571, [%r5+17156];
	ld.shared.u32 	%r572, [%r5+17160];
	st.shared.u32 	[%r5+17156], %r572;
	st.shared.u32 	[%r5+17160], %r571;
$L__BB0_680:
	bar.warp.sync 	-1;
	ld.shared.v2.f32 	{%f545, %f546}, [%r5];
	setp.geu.f32 	%p409, %f545, %f546;
	@%p409 bra 	$L__BB0_682;
	st.shared.v2.f32 	[%r5], {%f546, %f545};
	ld.shared.v2.u32 	{%r573, %r574}, [%r5+16384];
	st.shared.v2.u32 	[%r5+16384], {%r574, %r573};
$L__BB0_682:
	ld.shared.v2.f32 	{%f547, %f548}, [%r6];
	setp.geu.f32 	%p410, %f547, %f548;
	@%p410 bra 	$L__BB0_684;
	st.shared.v2.f32 	[%r5+256], {%f548, %f547};
	ld.shared.v2.u32 	{%r575, %r576}, [%r5+16640];
	st.shared.v2.u32 	[%r5+16640], {%r576, %r575};
$L__BB0_684:
	ld.shared.v2.f32 	{%f549, %f550}, [%r7];
	setp.geu.f32 	%p411, %f549, %f550;
	@%p411 bra 	$L__BB0_686;
	st.shared.v2.f32 	[%r5+512], {%f550, %f549};
	ld.shared.v2.u32 	{%r577, %r578}, [%r5+16896];
	st.shared.v2.u32 	[%r5+16896], {%r578, %r577};
$L__BB0_686:
	ld.shared.v2.f32 	{%f551, %f552}, [%r8];
	setp.geu.f32 	%p412, %f551, %f552;
	@%p412 bra 	$L__BB0_688;
	st.shared.v2.f32 	[%r5+768], {%f552, %f551};
	ld.shared.v2.u32 	{%r579, %r580}, [%r5+17152];
	st.shared.v2.u32 	[%r5+17152], {%r580, %r579};
$L__BB0_688:
	setp.gt.u32 	%p413, %r4, 253;
	bar.warp.sync 	-1;
	@%p413 bra 	$L__BB0_691;
	ld.shared.f32 	%f553, [%r5+4];
	ld.shared.f32 	%f554, [%r5+8];
	setp.geu.f32 	%p414, %f553, %f554;
	@%p414 bra 	$L__BB0_691;
	st.shared.f32 	[%r5+4], %f554;
	st.shared.f32 	[%r5+8], %f553;
	ld.shared.u32 	%r581, [%r5+16388];
	ld.shared.u32 	%r582, [%r5+16392];
	st.shared.u32 	[%r5+16388], %r582;
	st.shared.u32 	[%r5+16392], %r581;
$L__BB0_691:
	setp.gt.u32 	%p415, %r4, 189;
	@%p415 bra 	$L__BB0_694;
	ld.shared.f32 	%f555, [%r5+260];
	ld.shared.f32 	%f556, [%r5+264];
	setp.geu.f32 	%p416, %f555, %f556;
	@%p416 bra 	$L__BB0_694;
	st.shared.f32 	[%r5+260], %f556;
	st.shared.f32 	[%r5+264], %f555;
	ld.shared.u32 	%r583, [%r5+16644];
	ld.shared.u32 	%r584, [%r5+16648];
	st.shared.u32 	[%r5+16644], %r584;
	st.shared.u32 	[%r5+16648], %r583;
$L__BB0_694:
	setp.gt.u32 	%p417, %r4, 125;
	@%p417 bra 	$L__BB0_697;
	ld.shared.f32 	%f557, [%r5+516];
	ld.shared.f32 	%f558, [%r5+520];
	setp.geu.f32 	%p418, %f557, %f558;
	@%p418 bra 	$L__BB0_697;
	st.shared.f32 	[%r5+516], %f558;
	st.shared.f32 	[%r5+520], %f557;
	ld.shared.u32 	%r585, [%r5+16900];
	ld.shared.u32 	%r586, [%r5+16904];
	st.shared.u32 	[%r5+16900], %r586;
	st.shared.u32 	[%r5+16904], %r585;
$L__BB0_697:
	setp.gt.u32 	%p419, %r4, 61;
	@%p419 bra 	$L__BB0_700;
	ld.shared.f32 	%f559, [%r5+772];
	ld.shared.f32 	%f560, [%r5+776];
	setp.geu.f32 	%p420, %f559, %f560;
	@%p420 bra 	$L__BB0_700;
	st.shared.f32 	[%r5+772], %f560;
	st.shared.f32 	[%r5+776], %f559;
	ld.shared.u32 	%r587, [%r5+17156];
	ld.shared.u32 	%r588, [%r5+17160];
	st.shared.u32 	[%r5+17156], %r588;
	st.shared.u32 	[%r5+17160], %r587;
$L__BB0_700:
	bar.warp.sync 	-1;
	ld.shared.v2.f32 	{%f561, %f562}, [%r5];
	setp.geu.f32 	%p421, %f561, %f562;
	@%p421 bra 	$L__BB0_702;
	st.shared.v2.f32 	[%r5], {%f562, %f561};
	ld.shared.v2.u32 	{%r589, %r590}, [%r5+16384];
	st.shared.v2.u32 	[%r5+16384], {%r590, %r589};
$L__BB0_702:
	ld.shared.v2.f32 	{%f563, %f564}, [%r6];
	setp.geu.f32 	%p422, %f563, %f564;
	@%p422 bra 	$L__BB0_704;
	st.shared.v2.f32 	[%r5+256], {%f564, %f563};
	ld.shared.v2.u32 	{%r591, %r592}, [%r5+16640];
	st.shared.v2.u32 	[%r5+16640], {%r592, %r591};
$L__BB0_704:
	ld.shared.v2.f32 	{%f565, %f566}, [%r7];
	setp.geu.f32 	%p423, %f565, %f566;
	@%p423 bra 	$L__BB0_706;
	st.shared.v2.f32 	[%r5+512], {%f566, %f565};
	ld.shared.v2.u32 	{%r593, %r594}, [%r5+16896];
	st.shared.v2.u32 	[%r5+16896], {%r594, %r593};
$L__BB0_706:
	ld.shared.v2.f32 	{%f567, %f568}, [%r8];
	setp.geu.f32 	%p424, %f567, %f568;
	@%p424 bra 	$L__BB0_708;
	st.shared.v2.f32 	[%r5+768], {%f568, %f567};
	ld.shared.v2.u32 	{%r595, %r596}, [%r5+17152];
	st.shared.v2.u32 	[%r5+17152], {%r596, %r595};
$L__BB0_708:
	setp.gt.u32 	%p425, %r4, 253;
	bar.warp.sync 	-1;
	@%p425 bra 	$L__BB0_711;
	ld.shared.f32 	%f569, [%r5+4];
	ld.shared.f32 	%f570, [%r5+8];
	setp.geu.f32 	%p426, %f569, %f570;
	@%p426 bra 	$L__BB0_711;
	st.shared.f32 	[%r5+4], %f570;
	st.shared.f32 	[%r5+8], %f569;
	ld.shared.u32 	%r597, [%r5+16388];
	ld.shared.u32 	%r598, [%r5+16392];
	st.shared.u32 	[%r5+16388], %r598;
	st.shared.u32 	[%r5+16392], %r597;
$L__BB0_711:
	setp.gt.u32 	%p427, %r4, 189;
	@%p427 bra 	$L__BB0_714;
	ld.shared.f32 	%f571, [%r5+260];
	ld.shared.f32 	%f572, [%r5+264];
	setp.geu.f32 	%p428, %f571, %f572;
	@%p428 bra 	$L__BB0_714;
	st.shared.f32 	[%r5+260], %f572;
	st.shared.f32 	[%r5+264], %f571;
	ld.shared.u32 	%r599, [%r5+16644];
	ld.shared.u32 	%r600, [%r5+16648];
	st.shared.u32 	[%r5+16644], %r600;
	st.shared.u32 	[%r5+16648], %r599;
$L__BB0_714:
	setp.gt.u32 	%p429, %r4, 125;
	@%p429 bra 	$L__BB0_717;
	ld.shared.f32 	%f573, [%r5+516];
	ld.shared.f32 	%f574, [%r5+520];
	setp.geu.f32 	%p430, %f573, %f574;
	@%p430 bra 	$L__BB0_717;
	st.shared.f32 	[%r5+516], %f574;
	st.shared.f32 	[%r5+520], %f573;
	ld.shared.u32 	%r601, [%r5+16900];
	ld.shared.u32 	%r602, [%r5+16904];
	st.shared.u32 	[%r5+16900], %r602;
	st.shared.u32 	[%r5+16904], %r601;
$L__BB0_717:
	setp.gt.u32 	%p431, %r4, 61;
	@%p431 bra 	$L__BB0_720;
	ld.shared.f32 	%f575, [%r5+772];
	ld.shared.f32 	%f576, [%r5+776];
	setp.geu.f32 	%p432, %f575, %f576;
	@%p432 bra 	$L__BB0_720;
	st.shared.f32 	[%r5+772], %f576;
	st.shared.f32 	[%r5+776], %f575;
	ld.shared.u32 	%r603, [%r5+17156];
	ld.shared.u32 	%r604, [%r5+17160];
	st.shared.u32 	[%r5+17156], %r604;
	st.shared.u32 	[%r5+17160], %r603;
$L__BB0_720:
	bar.warp.sync 	-1;
	ld.shared.v2.f32 	{%f577, %f578}, [%r5];
	setp.geu.f32 	%p433, %f577, %f578;
	@%p433 bra 	$L__BB0_722;
	st.shared.v2.f32 	[%r5], {%f578, %f577};
	ld.shared.v2.u32 	{%r605, %r606}, [%r5+16384];
	st.shared.v2.u32 	[%r5+16384], {%r606, %r605};
$L__BB0_722:
	ld.shared.v2.f32 	{%f579, %f580}, [%r6];
	setp.geu.f32 	%p434, %f579, %f580;
	@%p434 bra 	$L__BB0_724;
	st.shared.v2.f32 	[%r5+256], {%f580, %f579};
	ld.shared.v2.u32 	{%r607, %r608}, [%r5+16640];
	st.shared.v2.u32 	[%r5+16640], {%r608, %r607};
$L__BB0_724:
	ld.shared.v2.f32 	{%f581, %f582}, [%r7];
	setp.geu.f32 	%p435, %f581, %f582;
	@%p435 bra 	$L__BB0_726;
	st.shared.v2.f32 	[%r5+512], {%f582, %f581};
	ld.shared.v2.u32 	{%r609, %r610}, [%r5+16896];
	st.shared.v2.u32 	[%r5+16896], {%r610, %r609};
$L__BB0_726:
	ld.shared.v2.f32 	{%f583, %f584}, [%r8];
	setp.geu.f32 	%p436, %f583, %f584;
	@%p436 bra 	$L__BB0_728;
	st.shared.v2.f32 	[%r5+768], {%f584, %f583};
	ld.shared.v2.u32 	{%r611, %r612}, [%r5+17152];
	st.shared.v2.u32 	[%r5+17152], {%r612, %r611};
$L__BB0_728:
	setp.gt.u32 	%p437, %r4, 253;
	bar.warp.sync 	-1;
	@%p437 bra 	$L__BB0_731;
	ld.shared.f32 	%f585, [%r5+4];
	ld.shared.f32 	%f586, [%r5+8];
	setp.geu.f32 	%p438, %f585, %f586;
	@%p438 bra 	$L__BB0_731;
	st.shared.f32 	[%r5+4], %f586;
	st.shared.f32 	[%r5+8], %f585;
	ld.shared.u32 	%r613, [%r5+16388];
	ld.shared.u32 	%r614, [%r5+16392];
	st.shared.u32 	[%r5+16388], %r614;
	st.shared.u32 	[%r5+16392], %r613;
$L__BB0_731:
	setp.gt.u32 	%p439, %r4, 189;
	@%p439 bra 	$L__BB0_734;
	ld.shared.f32 	%f587, [%r5+260];
	ld.shared.f32 	%f588, [%r5+264];
	setp.geu.f32 	%p440, %f587, %f588;
	@%p440 bra 	$L__BB0_734;
	st.shared.f32 	[%r5+260], %f588;
	st.shared.f32 	[%r5+264], %f587;
	ld.shared.u32 	%r615, [%r5+16644];
	ld.shared.u32 	%r616, [%r5+16648];
	st.shared.u32 	[%r5+16644], %r616;
	st.shared.u32 	[%r5+16648], %r615;
$L__BB0_734:
	setp.gt.u32 	%p441, %r4, 125;
	@%p441 bra 	$L__BB0_737;
	ld.shared.f32 	%f589, [%r5+516];
	ld.shared.f32 	%f590, [%r5+520];
	setp.geu.f32 	%p442, %f589, %f590;
	@%p442 bra 	$L__BB0_737;
	st.shared.f32 	[%r5+516], %f590;
	st.shared.f32 	[%r5+520], %f589;
	ld.shared.u32 	%r617, [%r5+16900];
	ld.shared.u32 	%r618, [%r5+16904];
	st.shared.u32 	[%r5+16900], %r618;
	st.shared.u32 	[%r5+16904], %r617;
$L__BB0_737:
	setp.gt.u32 	%p443, %r4, 61;
	@%p443 bra 	$L__BB0_740;
	ld.shared.f32 	%f591, [%r5+772];
	ld.shared.f32 	%f592, [%r5+776];
	setp.geu.f32 	%p444, %f591, %f592;
	@%p444 bra 	$L__BB0_740;
	st.shared.f32 	[%r5+772], %f592;
	st.shared.f32 	[%r5+776], %f591;
	ld.shared.u32 	%r619, [%r5+17156];
	ld.shared.u32 	%r620, [%r5+17160];
	st.shared.u32 	[%r5+17156], %r620;
	st.shared.u32 	[%r5+17160], %r619;
$L__BB0_740:
	bar.warp.sync 	-1;
	ld.shared.v2.f32 	{%f593, %f594}, [%r5];
	setp.geu.f32 	%p445, %f593, %f594;
	@%p445 bra 	$L__BB0_742;
	st.shared.v2.f32 	[%r5], {%f594, %f593};
	ld.shared.v2.u32 	{%r621, %r622}, [%r5+16384];
	st.shared.v2.u32 	[%r5+16384], {%r622, %r621};
$L__BB0_742:
	ld.shared.v2.f32 	{%f595, %f596}, [%r6];
	setp.geu.f32 	%p446, %f595, %f596;
	@%p446 bra 	$L__BB0_744;
	st.shared.v2.f32 	[%r5+256], {%f596, %f595};
	ld.shared.v2.u32 	{%r623, %r624}, [%r5+16640];
	st.shared.v2.u32 	[%r5+16640], {%r624, %r623};
$L__BB0_744:
	ld.shared.v2.f32 	{%f597, %f598}, [%r7];
	setp.geu.f32 	%p447, %f597, %f598;
	@%p447 bra 	$L__BB0_746;
	st.shared.v2.f32 	[%r5+512], {%f598, %f597};
	ld.shared.v2.u32 	{%r625, %r626}, [%r5+16896];
	st.shared.v2.u32 	[%r5+16896], {%r626, %r625};
$L__BB0_746:
	ld.shared.v2.f32 	{%f599, %f600}, [%r8];
	setp.geu.f32 	%p448, %f599, %f600;
	@%p448 bra 	$L__BB0_748;
	st.shared.v2.f32 	[%r5+768], {%f600, %f599};
	ld.shared.v2.u32 	{%r627, %r628}, [%r5+17152];
	st.shared.v2.u32 	[%r5+17152], {%r628, %r627};
$L__BB0_748:
	setp.gt.u32 	%p449, %r4, 253;
	bar.warp.sync 	-1;
	@%p449 bra 	$L__BB0_751;
	ld.shared.f32 	%f601, [%r5+4];
	ld.shared.f32 	%f602, [%r5+8];
	setp.geu.f32 	%p450, %f601, %f602;
	@%p450 bra 	$L__BB0_751;
	st.shared.f32 	[%r5+4], %f602;
	st.shared.f32 	[%r5+8], %f601;
	ld.shared.u32 	%r629, [%r5+16388];
	ld.shared.u32 	%r630, [%r5+16392];
	st.shared.u32 	[%r5+16388], %r630;
	st.shared.u32 	[%r5+16392], %r629;
$L__BB0_751:
	setp.gt.u32 	%p451, %r4, 189;
	@%p451 bra 	$L__BB0_754;
	ld.shared.f32 	%f603, [%r5+260];
	ld.shared.f32 	%f604, [%r5+264];
	setp.geu.f32 	%p452, %f603, %f604;
	@%p452 bra 	$L__BB0_754;
	st.shared.f32 	[%r5+260], %f604;
	st.shared.f32 	[%r5+264], %f603;
	ld.shared.u32 	%r631, [%r5+16644];
	ld.shared.u32 	%r632, [%r5+16648];
	st.shared.u32 	[%r5+16644], %r632;
	st.shared.u32 	[%r5+16648], %r631;
$L__BB0_754:
	setp.gt.u32 	%p453, %r4, 125;
	@%p453 bra 	$L__BB0_757;
	ld.shared.f32 	%f605, [%r5+516];
	ld.shared.f32 	%f606, [%r5+520];
	setp.geu.f32 	%p454, %f605, %f606;
	@%p454 bra 	$L__BB0_757;
	st.shared.f32 	[%r5+516], %f606;
	st.shared.f32 	[%r5+520], %f605;
	ld.shared.u32 	%r633, [%r5+16900];
	ld.shared.u32 	%r634, [%r5+16904];
	st.shared.u32 	[%r5+16900], %r634;
	st.shared.u32 	[%r5+16904], %r633;
$L__BB0_757:
	setp.gt.u32 	%p455, %r4, 61;
	@%p455 bra 	$L__BB0_760;
	ld.shared.f32 	%f607, [%r5+772];
	ld.shared.f32 	%f608, [%r5+776];
	setp.geu.f32 	%p456, %f607, %f608;
	@%p456 bra 	$L__BB0_760;
	st.shared.f32 	[%r5+772], %f608;
	st.shared.f32 	[%r5+776], %f607;
	ld.shared.u32 	%r635, [%r5+17156];
	ld.shared.u32 	%r636, [%r5+17160];
	st.shared.u32 	[%r5+17156], %r636;
	st.shared.u32 	[%r5+17160], %r635;
$L__BB0_760:
	bar.warp.sync 	-1;
	ld.shared.v2.f32 	{%f609, %f610}, [%r5];
	setp.geu.f32 	%p457, %f609, %f610;
	@%p457 bra 	$L__BB0_762;
	st.shared.v2.f32 	[%r5], {%f610, %f609};
	ld.shared.v2.u32 	{%r637, %r638}, [%r5+16384];
	st.shared.v2.u32 	[%r5+16384], {%r638, %r637};
$L__BB0_762:
	ld.shared.v2.f32 	{%f611, %f612}, [%r6];
	setp.geu.f32 	%p458, %f611, %f612;
	@%p458 bra 	$L__BB0_764;
	st.shared.v2.f32 	[%r5+256], {%f612, %f611};
	ld.shared.v2.u32 	{%r639, %r640}, [%r5+16640];
	st.shared.v2.u32 	[%r5+16640], {%r640, %r639};
$L__BB0_764:
	ld.shared.v2.f32 	{%f613, %f614}, [%r7];
	setp.geu.f32 	%p459, %f613, %f614;
	@%p459 bra 	$L__BB0_766;
	st.shared.v2.f32 	[%r5+512], {%f614, %f613};
	ld.shared.v2.u32 	{%r641, %r642}, [%r5+16896];
	st.shared.v2.u32 	[%r5+16896], {%r642, %r641};
$L__BB0_766:
	ld.shared.v2.f32 	{%f615, %f616}, [%r8];
	setp.geu.f32 	%p460, %f615, %f616;
	@%p460 bra 	$L__BB0_768;
	st.shared.v2.f32 	[%r5+768], {%f616, %f615};
	ld.shared.v2.u32 	{%r643, %r644}, [%r5+17152];
	st.shared.v2.u32 	[%r5+17152], {%r644, %r643};
$L__BB0_768:
	setp.gt.u32 	%p461, %r4, 253;
	bar.warp.sync 	-1;
	@%p461 bra 	$L__BB0_771;
	ld.shared.f32 	%f617, [%r5+4];
	ld.shared.f32 	%f618, [%r5+8];
	setp.geu.f32 	%p462, %f617, %f618;
	@%p462 bra 	$L__BB0_771;
	st.shared.f32 	[%r5+4], %f618;
	st.shared.f32 	[%r5+8], %f617;
	ld.shared.u32 	%r645, [%r5+16388];
	ld.shared.u32 	%r646, [%r5+16392];
	st.shared.u32 	[%r5+16388], %r646;
	st.shared.u32 	[%r5+16392], %r645;
$L__BB0_771:
	setp.gt.u32 	%p463, %r4, 189;
	@%p463 bra 	$L__BB0_774;
	ld.shared.f32 	%f619, [%r5+260];
	ld.shared.f32 	%f620, [%r5+264];
	setp.geu.f32 	%p464, %f619, %f620;
	@%p464 bra 	$L__BB0_774;
	st.shared.f32 	[%r5+260], %f620;
	st.shared.f32 	[%r5+264], %f619;
	ld.shared.u32 	%r647, [%r5+16644];
	ld.shared.u32 	%r648, [%r5+16648];
	st.shared.u32 	[%r5+16644], %r648;
	st.shared.u32 	[%r5+16648], %r647;
$L__BB0_774:
	setp.gt.u32 	%p465, %r4, 125;
	@%p465 bra 	$L__BB0_777;
	ld.shared.f32 	%f621, [%r5+516];
	ld.shared.f32 	%f622, [%r5+520];
	setp.geu.f32 	%p466, %f621, %f622;
	@%p466 bra 	$L__BB0_777;
	st.shared.f32 	[%r5+516], %f622;
	st.shared.f32 	[%r5+520], %f621;
	ld.shared.u32 	%r649, [%r5+16900];
	ld.shared.u32 	%r650, [%r5+16904];
	st.shared.u32 	[%r5+16900], %r650;
	st.shared.u32 	[%r5+16904], %r649;
$L__BB0_777:
	setp.gt.u32 	%p467, %r4, 61;
	@%p467 bra 	$L__BB0_780;
	ld.shared.f32 	%f623, [%r5+772];
	ld.shared.f32 	%f624, [%r5+776];
	setp.geu.f32 	%p468, %f623, %f624;
	@%p468 bra 	$L__BB0_780;
	st.shared.f32 	[%r5+772], %f624;
	st.shared.f32 	[%r5+776], %f623;
	ld.shared.u32 	%r651, [%r5+17156];
	ld.shared.u32 	%r652, [%r5+17160];
	st.shared.u32 	[%r5+17156], %r652;
	st.shared.u32 	[%r5+17160], %r651;
$L__BB0_780:
	bar.warp.sync 	-1;
	ld.shared.v2.f32 	{%f625, %f626}, [%r5];
	setp.geu.f32 	%p469, %f625, %f626;
	@%p469 bra 	$L__BB0_782;
	st.shared.v2.f32 	[%r5], {%f626, %f625};
	ld.shared.v2.u32 	{%r653, %r654}, [%r5+16384];
	st.shared.v2.u32 	[%r5+16384], {%r654, %r653};
$L__BB0_782:
	ld.shared.v2.f32 	{%f627, %f628}, [%r6];
	setp.geu.f32 	%p470, %f627, %f628;
	@%p470 bra 	$L__BB0_784;
	st.shared.v2.f32 	[%r5+256], {%f628, %f627};
	ld.shared.v2.u32 	{%r655, %r656}, [%r5+16640];
	st.shared.v2.u32 	[%r5+16640], {%r656, %r655};
$L__BB0_784:
	ld.shared.v2.f32 	{%f629, %f630}, [%r7];
	setp.geu.f32 	%p471, %f629, %f630;
	@%p471 bra 	$L__BB0_786;
	st.shared.v2.f32 	[%r5+512], {%f630, %f629};
	ld.shared.v2.u32 	{%r657, %r658}, [%r5+16896];
	st.shared.v2.u32 	[%r5+16896], {%r658, %r657};
$L__BB0_786:
	ld.shared.v2.f32 	{%f631, %f632}, [%r8];
	setp.geu.f32 	%p472, %f631, %f632;
	@%p472 bra 	$L__BB0_788;
	st.shared.v2.f32 	[%r5+768], {%f632, %f631};
	ld.shared.v2.u32 	{%r659, %r660}, [%r5+17152];
	st.shared.v2.u32 	[%r5+17152], {%r660, %r659};
$L__BB0_788:
	setp.gt.u32 	%p473, %r4, 253;
	bar.warp.sync 	-1;
	@%p473 bra 	$L__BB0_791;
	ld.shared.f32 	%f633, [%r5+4];
	ld.shared.f32 	%f634, [%r5+8];
	setp.geu.f32 	%p474, %f633, %f634;
	@%p474 bra 	$L__BB0_791;
	st.shared.f32 	[%r5+4], %f634;
	st.shared.f32 	[%r5+8], %f633;
	ld.shared.u32 	%r661, [%r5+16388];
	ld.shared.u32 	%r662, [%r5+16392];
	st.shared.u32 	[%r5+16388], %r662;
	st.shared.u32 	[%r5+16392], %r661;
$L__BB0_791:
	setp.gt.u32 	%p475, %r4, 189;
	@%p475 bra 	$L__BB0_794;
	ld.shared.f32 	%f635, [%r5+260];
	ld.shared.f32 	%f636, [%r5+264];
	setp.geu.f32 	%p476, %f635, %f636;
	@%p476 bra 	$L__BB0_794;
	st.shared.f32 	[%r5+260], %f636;
	st.shared.f32 	[%r5+264], %f635;
	ld.shared.u32 	%r663, [%r5+16644];
	ld.shared.u32 	%r664, [%r5+16648];
	st.shared.u32 	[%r5+16644], %r664;
	st.shared.u32 	[%r5+16648], %r663;
$L__BB0_794:
	setp.gt.u32 	%p477, %r4, 125;
	@%p477 bra 	$L__BB0_797;
	ld.shared.f32 	%f637, [%r5+516];
	ld.shared.f32 	%f638, [%r5+520];
	setp.geu.f32 	%p478, %f637, %f638;
	@%p478 bra 	$L__BB0_797;
	st.shared.f32 	[%r5+516], %f638;
	st.shared.f32 	[%r5+520], %f637;
	ld.shared.u32 	%r665, [%r5+16900];
	ld.shared.u32 	%r666, [%r5+16904];
	st.shared.u32 	[%r5+16900], %r666;
	st.shared.u32 	[%r5+16904], %r665;
$L__BB0_797:
	setp.gt.u32 	%p479, %r4, 61;
	@%p479 bra 	$L__BB0_800;
	ld.shared.f32 	%f639, [%r5+772];
	ld.shared.f32 	%f640, [%r5+776];
	setp.geu.f32 	%p480, %f639, %f640;
	@%p480 bra 	$L__BB0_800;
	st.shared.f32 	[%r5+772], %f640;
	st.shared.f32 	[%r5+776], %f639;
	ld.shared.u32 	%r667, [%r5+17156];
	ld.shared.u32 	%r668, [%r5+17160];
	st.shared.u32 	[%r5+17156], %r668;
	st.shared.u32 	[%r5+17160], %r667;
$L__BB0_800:
	bar.warp.sync 	-1;
	ld.shared.v2.f32 	{%f641, %f642}, [%r5];
	setp.geu.f32 	%p481, %f641, %f642;
	@%p481 bra 	$L__BB0_802;
	st.shared.v2.f32 	[%r5], {%f642, %f641};
	ld.shared.v2.u32 	{%r669, %r670}, [%r5+16384];
	st.shared.v2.u32 	[%r5+16384], {%r670, %r669};
$L__BB0_802:
	ld.shared.v2.f32 	{%f643, %f644}, [%r6];
	setp.geu.f32 	%p482, %f643, %f644;
	@%p482 bra 	$L__BB0_804;
	st.shared.v2.f32 	[%r5+256], {%f644, %f643};
	ld.shared.v2.u32 	{%r671, %r672}, [%r5+16640];
	st.shared.v2.u32 	[%r5+16640], {%r672, %r671};
$L__BB0_804:
	ld.shared.v2.f32 	{%f645, %f646}, [%r7];
	setp.geu.f32 	%p483, %f645, %f646;
	@%p483 bra 	$L__BB0_806;
	st.shared.v2.f32 	[%r5+512], {%f646, %f645};
	ld.shared.v2.u32 	{%r673, %r674}, [%r5+16896];
	st.shared.v2.u32 	[%r5+16896], {%r674, %r673};
$L__BB0_806:
	ld.shared.v2.f32 	{%f647, %f648}, [%r8];
	setp.geu.f32 	%p484, %f647, %f648;
	@%p484 bra 	$L__BB0_808;
	st.shared.v2.f32 	[%r5+768], {%f648, %f647};
	ld.shared.v2.u32 	{%r675, %r676}, [%r5+17152];
	st.shared.v2.u32 	[%r5+17152], {%r676, %r675};
$L__BB0_808:
	setp.gt.u32 	%p485, %r4, 253;
	bar.warp.sync 	-1;
	@%p485 bra 	$L__BB0_811;
	ld.shared.f32 	%f649, [%r5+4];
	ld.shared.f32 	%f650, [%r5+8];
	setp.geu.f32 	%p486, %f649, %f650;
	@%p486 bra 	$L__BB0_811;
	st.shared.f32 	[%r5+4], %f650;
	st.shared.f32 	[%r5+8], %f649;
	ld.shared.u32 	%r677, [%r5+16388];
	ld.shared.u32 	%r678, [%r5+16392];
	st.shared.u32 	[%r5+16388], %r678;
	st.shared.u32 	[%r5+16392], %r677;
$L__BB0_811:
	setp.gt.u32 	%p487, %r4, 189;
	@%p487 bra 	$L__BB0_814;
	ld.shared.f32 	%f651, [%r5+260];
	ld.shared.f32 	%f652, [%r5+264];
	setp.geu.f32 	%p488, %f651, %f652;
	@%p488 bra 	$L__BB0_814;
	st.shared.f32 	[%r5+260], %f652;
	st.shared.f32 	[%r5+264], %f651;
	ld.shared.u32 	%r679, [%r5+16644];
	ld.shared.u32 	%r680, [%r5+16648];
	st.shared.u32 	[%r5+16644], %r680;
	st.shared.u32 	[%r5+16648], %r679;
$L__BB0_814:
	setp.gt.u32 	%p489, %r4, 125;
	@%p489 bra 	$L__BB0_817;
	ld.shared.f32 	%f653, [%r5+516];
	ld.shared.f32 	%f654, [%r5+520];
	setp.geu.f32 	%p490, %f653, %f654;
	@%p490 bra 	$L__BB0_817;
	st.shared.f32 	[%r5+516], %f654;
	st.shared.f32 	[%r5+520], %f653;
	ld.shared.u32 	%r681, [%r5+16900];
	ld.shared.u32 	%r682, [%r5+16904];
	st.shared.u32 	[%r5+16900], %r682;
	st.shared.u32 	[%r5+16904], %r681;
$L__BB0_817:
	setp.gt.u32 	%p491, %r4, 61;
	@%p491 bra 	$L__BB0_820;
	ld.shared.f32 	%f655, [%r5+772];
	ld.shared.f32 	%f656, [%r5+776];
	setp.geu.f32 	%p492, %f655, %f656;
	@%p492 bra 	$L__BB0_820;
	st.shared.f32 	[%r5+772], %f656;
	st.shared.f32 	[%r5+776], %f655;
	ld.shared.u32 	%r683, [%r5+17156];
	ld.shared.u32 	%r684, [%r5+17160];
	st.shared.u32 	[%r5+17156], %r684;
	st.shared.u32 	[%r5+17160], %r683;
$L__BB0_820:
	bar.warp.sync 	-1;
	ld.shared.v2.f32 	{%f657, %f658}, [%r5];
	setp.geu.f32 	%p493, %f657, %f658;
	@%p493 bra 	$L__BB0_822;
	st.shared.v2.f32 	[%r5], {%f658, %f657};
	ld.shared.v2.u32 	{%r685, %r686}, [%r5+16384];
	st.shared.v2.u32 	[%r5+16384], {%r686, %r685};
$L__BB0_822:
	ld.shared.v2.f32 	{%f659, %f660}, [%r6];
	setp.geu.f32 	%p494, %f659, %f660;
	@%p494 bra 	$L__BB0_824;
	st.shared.v2.f32 	[%r5+256], {%f660, %f659};
	ld.shared.v2.u32 	{%r687, %r688}, [%r5+16640];
	st.shared.v2.u32 	[%r5+16640], {%r688, %r687};
$L__BB0_824:
	ld.shared.v2.f32 	{%f661, %f662}, [%r7];
	setp.geu.f32 	%p495, %f661, %f662;
	@%p495 bra 	$L__BB0_826;
	st.shared.v2.f32 	[%r5+512], {%f662, %f661};
	ld.shared.v2.u32 	{%r689, %r690}, [%r5+16896];
	st.shared.v2.u32 	[%r5+16896], {%r690, %r689};
$L__BB0_826:
	ld.shared.v2.f32 	{%f663, %f664}, [%r8];
	setp.geu.f32 	%p496, %f663, %f664;
	@%p496 bra 	$L__BB0_828;
	st.shared.v2.f32 	[%r5+768], {%f664, %f663};
	ld.shared.v2.u32 	{%r691, %r692}, [%r5+17152];
	st.shared.v2.u32 	[%r5+17152], {%r692, %r691};
$L__BB0_828:
	setp.gt.u32 	%p497, %r4, 253;
	bar.warp.sync 	-1;
	@%p497 bra 	$L__BB0_831;
	ld.shared.f32 	%f665, [%r5+4];
	ld.shared.f32 	%f666, [%r5+8];
	setp.geu.f32 	%p498, %f665, %f666;
	@%p498 bra 	$L__BB0_831;
	st.shared.f32 	[%r5+4], %f666;
	st.shared.f32 	[%r5+8], %f665;
	ld.shared.u32 	%r693, [%r5+16388];
	ld.shared.u32 	%r694, [%r5+16392];
	st.shared.u32 	[%r5+16388], %r694;
	st.shared.u32 	[%r5+16392], %r693;
$L__BB0_831:
	setp.gt.u32 	%p499, %r4, 189;
	@%p499 bra 	$L__BB0_834;
	ld.shared.f32 	%f667, [%r5+260];
	ld.shared.f32 	%f668, [%r5+264];
	setp.geu.f32 	%p500, %f667, %f668;
	@%p500 bra 	$L__BB0_834;
	st.shared.f32 	[%r5+260], %f668;
	st.shared.f32 	[%r5+264], %f667;
	ld.shared.u32 	%r695, [%r5+16644];
	ld.shared.u32 	%r696, [%r5+16648];
	st.shared.u32 	[%r5+16644], %r696;
	st.shared.u32 	[%r5+16648], %r695;
$L__BB0_834:
	setp.gt.u32 	%p501, %r4, 125;
	@%p501 bra 	$L__BB0_837;
	ld.shared.f32 	%f669, [%r5+516];
	ld.shared.f32 	%f670, [%r5+520];
	setp.geu.f32 	%p502, %f669, %f670;
	@%p502 bra 	$L__BB0_837;
	st.shared.f32 	[%r5+516], %f670;
	st.shared.f32 	[%r5+520], %f669;
	ld.shared.u32 	%r697, [%r5+16900];
	ld.shared.u32 	%r698, [%r5+16904];
	st.shared.u32 	[%r5+16900], %r698;
	st.shared.u32 	[%r5+16904], %r697;
$L__BB0_837:
	setp.gt.u32 	%p503, %r4, 61;
	@%p503 bra 	$L__BB0_840;
	ld.shared.f32 	%f671, [%r5+772];
	ld.shared.f32 	%f672, [%r5+776];
	setp.geu.f32 	%p504, %f671, %f672;
	@%p504 bra 	$L__BB0_840;
	st.shared.f32 	[%r5+772], %f672;
	st.shared.f32 	[%r5+776], %f671;
	ld.shared.u32 	%r699, [%r5+17156];
	ld.shared.u32 	%r700, [%r5+17160];
	st.shared.u32 	[%r5+17156], %r700;
	st.shared.u32 	[%r5+17160], %r699;
$L__BB0_840:
	bar.warp.sync 	-1;
	ld.shared.v2.f32 	{%f673, %f674}, [%r5];
	setp.geu.f32 	%p505, %f673, %f674;
	@%p505 bra 	$L__BB0_842;
	st.shared.v2.f32 	[%r5], {%f674, %f673};
	ld.shared.v2.u32 	{%r701, %r702}, [%r5+16384];
	st.shared.v2.u32 	[%r5+16384], {%r702, %r701};
$L__BB0_842:
	ld.shared.v2.f32 	{%f675, %f676}, [%r6];
	setp.geu.f32 	%p506, %f675, %f676;
	@%p506 bra 	$L__BB0_844;
	st.shared.v2.f32 	[%r5+256], {%f676, %f675};
	ld.shared.v2.u32 	{%r703, %r704}, [%r5+16640];
	st.shared.v2.u32 	[%r5+16640], {%r704, %r703};
$L__BB0_844:
	ld.shared.v2.f32 	{%f677, %f678}, [%r7];
	setp.geu.f32 	%p507, %f677, %f678;
	@%p507 bra 	$L__BB0_846;
	st.shared.v2.f32 	[%r5+512], {%f678, %f677};
	ld.shared.v2.u32 	{%r705, %r706}, [%r5+16896];
	st.shared.v2.u32 	[%r5+16896], {%r706, %r705};
$L__BB0_846:
	ld.shared.v2.f32 	{%f679, %f680}, [%r8];
	setp.geu.f32 	%p508, %f679, %f680;
	@%p508 bra 	$L__BB0_848;
	st.shared.v2.f32 	[%r5+768], {%f680, %f679};
	ld.shared.v2.u32 	{%r707, %r708}, [%r5+17152];
	st.shared.v2.u32 	[%r5+17152], {%r708, %r707};
$L__BB0_848:
	setp.gt.u32 	%p509, %r4, 253;
	bar.warp.sync 	-1;
	@%p509 bra 	$L__BB0_851;
	ld.shared.f32 	%f681, [%r5+4];
	ld.shared.f32 	%f682, [%r5+8];
	setp.geu.f32 	%p510, %f681, %f682;
	@%p510 bra 	$L__BB0_851;
	st.shared.f32 	[%r5+4], %f682;
	st.shared.f32 	[%r5+8], %f681;
	ld.shared.u32 	%r709, [%r5+16388];
	ld.shared.u32 	%r710, [%r5+16392];
	st.shared.u32 	[%r5+16388], %r710;
	st.shared.u32 	[%r5+16392], %r709;
$L__BB0_851:
	setp.gt.u32 	%p511, %r4, 189;
	@%p511 bra 	$L__BB0_854;
	ld.shared.f32 	%f683, [%r5+260];
	ld.shared.f32 	%f684, [%r5+264];
	setp.geu.f32 	%p512, %f683, %f684;
	@%p512 bra 	$L__BB0_854;
	st.shared.f32 	[%r5+260], %f684;
	st.shared.f32 	[%r5+264], %f683;
	ld.shared.u32 	%r711, [%r5+16644];
	ld.shared.u32 	%r712, [%r5+16648];
	st.shared.u32 	[%r5+16644], %r712;
	st.shared.u32 	[%r5+16648], %r711;
$L__BB0_854:
	setp.gt.u32 	%p513, %r4, 125;
	@%p513 bra 	$L__BB0_857;
	ld.shared.f32 	%f685, [%r5+516];
	ld.shared.f32 	%f686, [%r5+520];
	setp.geu.f32 	%p514, %f685, %f686;
	@%p514 bra 	$L__BB0_857;
	st.shared.f32 	[%r5+516], %f686;
	st.shared.f32 	[%r5+520], %f685;
	ld.shared.u32 	%r713, [%r5+16900];
	ld.shared.u32 	%r714, [%r5+16904];
	st.shared.u32 	[%r5+16900], %r714;
	st.shared.u32 	[%r5+16904], %r713;
$L__BB0_857:
	setp.gt.u32 	%p515, %r4, 61;
	@%p515 bra 	$L__BB0_860;
	ld.shared.f32 	%f687, [%r5+772];
	ld.shared.f32 	%f688, [%r5+776];
	setp.geu.f32 	%p516, %f687, %f688;
	@%p516 bra 	$L__BB0_860;
	st.shared.f32 	[%r5+772], %f688;
	st.shared.f32 	[%r5+776], %f687;
	ld.shared.u32 	%r715, [%r5+17156];
	ld.shared.u32 	%r716, [%r5+17160];
	st.shared.u32 	[%r5+17156], %r716;
	st.shared.u32 	[%r5+17160], %r715;
$L__BB0_860:
	bar.warp.sync 	-1;
	ld.shared.v2.f32 	{%f689, %f690}, [%r5];
	setp.geu.f32 	%p517, %f689, %f690;
	@%p517 bra 	$L__BB0_862;
	st.shared.v2.f32 	[%r5], {%f690, %f689};
	ld.shared.v2.u32 	{%r717, %r718}, [%r5+16384];
	st.shared.v2.u32 	[%r5+16384], {%r718, %r717};
$L__BB0_862:
	ld.shared.v2.f32 	{%f691, %f692}, [%r6];
	setp.geu.f32 	%p518, %f691, %f692;
	@%p518 bra 	$L__BB0_864;
	st.shared.v2.f32 	[%r5+256], {%f692, %f691};
	ld.shared.v2.u32 	{%r719, %r720}, [%r5+16640];
	st.shared.v2.u32 	[%r5+16640], {%r720, %r719};
$L__BB0_864:
	ld.shared.v2.f32 	{%f693, %f694}, [%r7];
	setp.geu.f32 	%p519, %f693, %f694;
	@%p519 bra 	$L__BB0_866;
	st.shared.v2.f32 	[%r5+512], {%f694, %f693};
	ld.shared.v2.u32 	{%r721, %r722}, [%r5+16896];
	st.shared.v2.u32 	[%r5+16896], {%r722, %r721};
$L__BB0_866:
	ld.shared.v2.f32 	{%f695, %f696}, [%r8];
	setp.geu.f32 	%p520, %f695, %f696;
	@%p520 bra 	$L__BB0_868;
	st.shared.v2.f32 	[%r5+768], {%f696, %f695};
	ld.shared.v2.u32 	{%r723, %r724}, [%r5+17152];
	st.shared.v2.u32 	[%r5+17152], {%r724, %r723};
$L__BB0_868:
	setp.gt.u32 	%p521, %r4, 253;
	bar.warp.sync 	-1;
	@%p521 bra 	$L__BB0_871;
	ld.shared.f32 	%f697, [%r5+4];
	ld.shared.f32 	%f698, [%r5+8];
	setp.geu.f32 	%p522, %f697, %f698;
	@%p522 bra 	$L__BB0_871;
	st.shared.f32 	[%r5+4], %f698;
	st.shared.f32 	[%r5+8], %f697;
	ld.shared.u32 	%r725, [%r5+16388];
	ld.shared.u32 	%r726, [%r5+16392];
	st.shared.u32 	[%r5+16388], %r726;
	st.shared.u32 	[%r5+16392], %r725;
$L__BB0_871:
	setp.gt.u32 	%p523, %r4, 189;
	@%p523 bra 	$L__BB0_874;
	ld.shared.f32 	%f699, [%r5+260];
	ld.shared.f32 	%f700, [%r5+264];
	setp.geu.f32 	%p524, %f699, %f700;
	@%p524 bra 	$L__BB0_874;
	st.shared.f32 	[%r5+260], %f700;
	st.shared.f32 	[%r5+264], %f699;
	ld.shared.u32 	%r727, [%r5+16644];
	ld.shared.u32 	%r728, [%r5+16648];
	st.shared.u32 	[%r5+16644], %r728;
	st.shared.u32 	[%r5+16648], %r727;
$L__BB0_874:
	setp.gt.u32 	%p525, %r4, 125;
	@%p525 bra 	$L__BB0_877;
	ld.shared.f32 	%f701, [%r5+516];
	ld.shared.f32 	%f702, [%r5+520];
	setp.geu.f32 	%p526, %f701, %f702;
	@%p526 bra 	$L__BB0_877;
	st.shared.f32 	[%r5+516], %f702;
	st.shared.f32 	[%r5+520], %f701;
	ld.shared.u32 	%r729, [%r5+16900];
	ld.shared.u32 	%r730, [%r5+16904];
	st.shared.u32 	[%r5+16900], %r730;
	st.shared.u32 	[%r5+16904], %r729;
$L__BB0_877:
	setp.gt.u32 	%p527, %r4, 61;
	@%p527 bra 	$L__BB0_880;
	ld.shared.f32 	%f703, [%r5+772];
	ld.shared.f32 	%f704, [%r5+776];
	setp.geu.f32 	%p528, %f703, %f704;
	@%p528 bra 	$L__BB0_880;
	st.shared.f32 	[%r5+772], %f704;
	st.shared.f32 	[%r5+776], %f703;
	ld.shared.u32 	%r731, [%r5+17156];
	ld.shared.u32 	%r732, [%r5+17160];
	st.shared.u32 	[%r5+17156], %r732;
	st.shared.u32 	[%r5+17160], %r731;
$L__BB0_880:
	bar.warp.sync 	-1;
	ld.shared.v2.f32 	{%f705, %f706}, [%r5];
	setp.geu.f32 	%p529, %f705, %f706;
	@%p529 bra 	$L__BB0_882;
	st.shared.v2.f32 	[%r5], {%f706, %f705};
	ld.shared.v2.u32 	{%r733, %r734}, [%r5+16384];
	st.shared.v2.u32 	[%r5+16384], {%r734, %r733};
$L__BB0_882:
	ld.shared.v2.f32 	{%f707, %f708}, [%r6];
	setp.geu.f32 	%p530, %f707, %f708;
	@%p530 bra 	$L__BB0_884;
	st.shared.v2.f32 	[%r5+256], {%f708, %f707};
	ld.shared.v2.u32 	{%r735, %r736}, [%r5+16640];
	st.shared.v2.u32 	[%r5+16640], {%r736, %r735};
$L__BB0_884:
	ld.shared.v2.f32 	{%f709, %f710}, [%r7];
	setp.geu.f32 	%p531, %f709, %f710;
	@%p531 bra 	$L__BB0_886;
	st.shared.v2.f32 	[%r5+512], {%f710, %f709};
	ld.shared.v2.u32 	{%r737, %r738}, [%r5+16896];
	st.shared.v2.u32 	[%r5+16896], {%r738, %r737};
$L__BB0_886:
	ld.shared.v2.f32 	{%f711, %f712}, [%r8];
	setp.geu.f32 	%p532, %f711, %f712;
	@%p532 bra 	$L__BB0_888;
	st.shared.v2.f32 	[%r5+768], {%f712, %f711};
	ld.shared.v2.u32 	{%r739, %r740}, [%r5+17152];
	st.shared.v2.u32 	[%r5+17152], {%r740, %r739};
$L__BB0_888:
	setp.gt.u32 	%p533, %r4, 253;
	bar.warp.sync 	-1;
	@%p533 bra 	$L__BB0_891;
	ld.shared.f32 	%f713, [%r5+4];
	ld.shared.f32 	%f714, [%r5+8];
	setp.geu.f32 	%p534, %f713, %f714;
	@%p534 bra 	$L__BB0_891;
	st.shared.f32 	[%r5+4], %f714;
	st.shared.f32 	[%r5+8], %f713;
	ld.shared.u32 	%r741, [%r5+16388];
	ld.shared.u32 	%r742, [%r5+16392];
	st.shared.u32 	[%r5+16388], %r742;
	st.shared.u32 	[%r5+16392], %r741;
$L__BB0_891:
	setp.gt.u32 	%p535, %r4, 189;
	@%p535 bra 	$L__BB0_894;
	ld.shared.f32 	%f715, [%r5+260];
	ld.shared.f32 	%f716, [%r5+264];
	setp.geu.f32 	%p536, %f715, %f716;
	@%p536 bra 	$L__BB0_894;
	st.shared.f32 	[%r5+260], %f716;
	st.shared.f32 	[%r5+264], %f715;
	ld.shared.u32 	%r743, [%r5+16644];
	ld.shared.u32 	%r744, [%r5+16648];
	st.shared.u32 	[%r5+16644], %r744;
	st.shared.u32 	[%r5+16648], %r743;
$L__BB0_894:
	setp.gt.u32 	%p537, %r4, 125;
	@%p537 bra 	$L__BB0_897;
	ld.shared.f32 	%f717, [%r5+516];
	ld.shared.f32 	%f718, [%r5+520];
	setp.geu.f32 	%p538, %f717, %f718;
	@%p538 bra 	$L__BB0_897;
	st.shared.f32 	[%r5+516], %f718;
	st.shared.f32 	[%r5+520], %f717;
	ld.shared.u32 	%r745, [%r5+16900];
	ld.shared.u32 	%r746, [%r5+16904];
	st.shared.u32 	[%r5+16900], %r746;
	st.shared.u32 	[%r5+16904], %r745;
$L__BB0_897:
	setp.gt.u32 	%p539, %r4, 61;
	@%p539 bra 	$L__BB0_900;
	ld.shared.f32 	%f719, [%r5+772];
	ld.shared.f32 	%f720, [%r5+776];
	setp.geu.f32 	%p540, %f719, %f720;
	@%p540 bra 	$L__BB0_900;
	st.shared.f32 	[%r5+772], %f720;
	st.shared.f32 	[%r5+776], %f719;
	ld.shared.u32 	%r747, [%r5+17156];
	ld.shared.u32 	%r748, [%r5+17160];
	st.shared.u32 	[%r5+17156], %r748;
	st.shared.u32 	[%r5+17160], %r747;
$L__BB0_900:
	bar.warp.sync 	-1;
	ld.shared.v2.f32 	{%f721, %f722}, [%r5];
	setp.geu.f32 	%p541, %f721, %f722;
	@%p541 bra 	$L__BB0_902;
	st.shared.v2.f32 	[%r5], {%f722, %f721};
	ld.shared.v2.u32 	{%r749, %r750}, [%r5+16384];
	st.shared.v2.u32 	[%r5+16384], {%r750, %r749};
$L__BB0_902:
	ld.shared.v2.f32 	{%f723, %f724}, [%r6];
	setp.geu.f32 	%p542, %f723, %f724;
	@%p542 bra 	$L__BB0_904;
	st.shared.v2.f32 	[%r5+256], {%f724, %f723};
	ld.shared.v2.u32 	{%r751, %r752}, [%r5+16640];
	st.shared.v2.u32 	[%r5+16640], {%r752, %r751};
$L__BB0_904:
	ld.shared.v2.f32 	{%f725, %f726}, [%r7];
	setp.geu.f32 	%p543, %f725, %f726;
	@%p543 bra 	$L__BB0_906;
	st.shared.v2.f32 	[%r5+512], {%f726, %f725};
	ld.shared.v2.u32 	{%r753, %r754}, [%r5+16896];
	st.shared.v2.u32 	[%r5+16896], {%r754, %r753};
$L__BB0_906:
	ld.shared.v2.f32 	{%f727, %f728}, [%r8];
	setp.geu.f32 	%p544, %f727, %f728;
	@%p544 bra 	$L__BB0_908;
	st.shared.v2.f32 	[%r5+768], {%f728, %f727};
	ld.shared.v2.u32 	{%r755, %r756}, [%r5+17152];
	st.shared.v2.u32 	[%r5+17152], {%r756, %r755};
$L__BB0_908:
	setp.gt.u32 	%p545, %r4, 253;
	bar.warp.sync 	-1;
	@%p545 bra 	$L__BB0_911;
	ld.shared.f32 	%f729, [%r5+4];
	ld.shared.f32 	%f730, [%r5+8];
	setp.geu.f32 	%p546, %f729, %f730;
	@%p546 bra 	$L__BB0_911;
	st.shared.f32 	[%r5+4], %f730;
	st.shared.f32 	[%r5+8], %f729;
	ld.shared.u32 	%r757, [%r5+16388];
	ld.shared.u32 	%r758, [%r5+16392];
	st.shared.u32 	[%r5+16388], %r758;
	st.shared.u32 	[%r5+16392], %r757;
$L__BB0_911:
	setp.gt.u32 	%p547, %r4, 189;
	@%p547 bra 	$L__BB0_914;
	ld.shared.f32 	%f731, [%r5+260];
	ld.shared.f32 	%f732, [%r5+264];
	setp.geu.f32 	%p548, %f731, %f732;
	@%p548 bra 	$L__BB0_914;
	st.shared.f32 	[%r5+260], %f732;
	st.shared.f32 	[%r5+264], %f731;
	ld.shared.u32 	%r759, [%r5+16644];
	ld.shared.u32 	%r760, [%r5+16648];
	st.shared.u32 	[%r5+16644], %r760;
	st.shared.u32 	[%r5+16648], %r759;
$L__BB0_914:
	setp.gt.u32 	%p549, %r4, 125;
	@%p549 bra 	$L__BB0_917;
	ld.shared.f32 	%f733, [%r5+516];
	ld.shared.f32 	%f734, [%r5+520];
	setp.geu.f32 	%p550, %f733, %f734;
	@%p550 bra 	$L__BB0_917;
	st.shared.f32 	[%r5+516], %f734;
	st.shared.f32 	[%r5+520], %f733;
	ld.shared.u32 	%r761, [%r5+16900];
	ld.shared.u32 	%r762, [%r5+16904];
	st.shared.u32 	[%r5+16900], %r762;
	st.shared.u32 	[%r5+16904], %r761;
$L__BB0_917:
	setp.gt.u32 	%p551, %r4, 61;
	@%p551 bra 	$L__BB0_920;
	ld.shared.f32 	%f735, [%r5+772];
	ld.shared.f32 	%f736, [%r5+776];
	setp.geu.f32 	%p552, %f735, %f736;
	@%p552 bra 	$L__BB0_920;
	st.shared.f32 	[%r5+772], %f736;
	st.shared.f32 	[%r5+776], %f735;
	ld.shared.u32 	%r763, [%r5+17156];
	ld.shared.u32 	%r764, [%r5+17160];
	st.shared.u32 	[%r5+17156], %r764;
	st.shared.u32 	[%r5+17160], %r763;
$L__BB0_920:
	bar.warp.sync 	-1;
	ld.shared.v2.f32 	{%f737, %f738}, [%r5];
	setp.geu.f32 	%p553, %f737, %f738;
	@%p553 bra 	$L__BB0_922;
	st.shared.v2.f32 	[%r5], {%f738, %f737};
	ld.shared.v2.u32 	{%r765, %r766}, [%r5+16384];
	st.shared.v2.u32 	[%r5+16384], {%r766, %r765};
$L__BB0_922:
	ld.shared.v2.f32 	{%f739, %f740}, [%r6];
	setp.geu.f32 	%p554, %f739, %f740;
	@%p554 bra 	$L__BB0_924;
	st.shared.v2.f32 	[%r5+256], {%f740, %f739};
	ld.shared.v2.u32 	{%r767, %r768}, [%r5+16640];
	st.shared.v2.u32 	[%r5+16640], {%r768, %r767};
$L__BB0_924:
	ld.shared.v2.f32 	{%f741, %f742}, [%r7];
	setp.geu.f32 	%p555, %f741, %f742;
	@%p555 bra 	$L__BB0_926;
	st.shared.v2.f32 	[%r5+512], {%f742, %f741};
	ld.shared.v2.u32 	{%r769, %r770}, [%r5+16896];
	st.shared.v2.u32 	[%r5+16896], {%r770, %r769};
$L__BB0_926:
	ld.shared.v2.f32 	{%f743, %f744}, [%r8];
	setp.geu.f32 	%p556, %f743, %f744;
	@%p556 bra 	$L__BB0_928;
	st.shared.v2.f32 	[%r5+768], {%f744, %f743};
	ld.shared.v2.u32 	{%r771, %r772}, [%r5+17152];
	st.shared.v2.u32 	[%r5+17152], {%r772, %r771};
$L__BB0_928:
	setp.gt.u32 	%p557, %r4, 253;
	bar.warp.sync 	-1;
	@%p557 bra 	$L__BB0_931;
	ld.shared.f32 	%f745, [%r5+4];
	ld.shared.f32 	%f746, [%r5+8];
	setp.geu.f32 	%p558, %f745, %f746;
	@%p558 bra 	$L__BB0_931;
	st.shared.f32 	[%r5+4], %f746;
	st.shared.f32 	[%r5+8], %f745;
	ld.shared.u32 	%r773, [%r5+16388];
	ld.shared.u32 	%r774, [%r5+16392];
	st.shared.u32 	[%r5+16388], %r774;
	st.shared.u32 	[%r5+16392], %r773;
$L__BB0_931:
	setp.gt.u32 	%p559, %r4, 189;
	@%p559 bra 	$L__BB0_934;
	ld.shared.f32 	%f747, [%r5+260];
	ld.shared.f32 	%f748, [%r5+264];
	setp.geu.f32 	%p560, %f747, %f748;
	@%p560 bra 	$L__BB0_934;
	st.shared.f32 	[%r5+260], %f748;
	st.shared.f32 	[%r5+264], %f747;
	ld.shared.u32 	%r775, [%r5+16644];
	ld.shared.u32 	%r776, [%r5+16648];
	st.shared.u32 	[%r5+16644], %r776;
	st.shared.u32 	[%r5+16648], %r775;
$L__BB0_934:
	setp.gt.u32 	%p561, %r4, 125;
	@%p561 bra 	$L__BB0_937;
	ld.shared.f32 	%f749, [%r5+516];
	ld.shared.f32 	%f750, [%r5+520];
	setp.geu.f32 	%p562, %f749, %f750;
	@%p562 bra 	$L__BB0_937;
	st.shared.f32 	[%r5+516], %f750;
	st.shared.f32 	[%r5+520], %f749;
	ld.shared.u32 	%r777, [%r5+16900];
	ld.shared.u32 	%r778, [%r5+16904];
	st.shared.u32 	[%r5+16900], %r778;
	st.shared.u32 	[%r5+16904], %r777;
$L__BB0_937:
	setp.gt.u32 	%p563, %r4, 61;
	@%p563 bra 	$L__BB0_940;
	ld.shared.f32 	%f751, [%r5+772];
	ld.shared.f32 	%f752, [%r5+776];
	setp.geu.f32 	%p564, %f751, %f752;
	@%p564 bra 	$L__BB0_940;
	st.shared.f32 	[%r5+772], %f752;
	st.shared.f32 	[%r5+776], %f751;
	ld.shared.u32 	%r779, [%r5+17156];
	ld.shared.u32 	%r780, [%r5+17160];
	st.shared.u32 	[%r5+17156], %r780;
	st.shared.u32 	[%r5+17160], %r779;
$L__BB0_940:
	bar.warp.sync 	-1;
	ld.shared.v2.f32 	{%f753, %f754}, [%r5];
	setp.geu.f32 	%p565, %f753, %f754;
	@%p565 bra 	$L__BB0_942;
	st.shared.v2.f32 	[%r5], {%f754, %f753};
	ld.shared.v2.u32 	{%r781, %r782}, [%r5+16384];
	st.shared.v2.u32 	[%r5+16384], {%r782, %r781};
$L__BB0_942:
	ld.shared.v2.f32 	{%f755, %f756}, [%r6];
	setp.geu.f32 	%p566, %f755, %f756;
	@%p566 bra 	$L__BB0_944;
	st.shared.v2.f32 	[%r5+256], {%f756, %f755};
	ld.shared.v2.u32 	{%r783, %r784}, [%r5+16640];
	st.shared.v2.u32 	[%r5+16640], {%r784, %r783};
$L__BB0_944:
	ld.shared.v2.f32 	{%f757, %f758}, [%r7];
	setp.geu.f32 	%p567, %f757, %f758;
	@%p567 bra 	$L__BB0_946;
	st.shared.v2.f32 	[%r5+512], {%f758, %f757};
	ld.shared.v2.u32 	{%r785, %r786}, [%r5+16896];
	st.shared.v2.u32 	[%r5+16896], {%r786, %r785};
$L__BB0_946:
	ld.shared.v2.f32 	{%f759, %f760}, [%r8];
	setp.geu.f32 	%p568, %f759, %f760;
	@%p568 bra 	$L__BB0_948;
	st.shared.v2.f32 	[%r5+768], {%f760, %f759};
	ld.shared.v2.u32 	{%r787, %r788}, [%r5+17152];
	st.shared.v2.u32 	[%r5+17152], {%r788, %r787};
$L__BB0_948:
	setp.gt.u32 	%p569, %r4, 253;
	bar.warp.sync 	-1;
	@%p569 bra 	$L__BB0_951;
	ld.shared.f32 	%f761, [%r5+4];
	ld.shared.f32 	%f762, [%r5+8];
	setp.geu.f32 	%p570, %f761, %f762;
	@%p570 bra 	$L__BB0_951;
	st.shared.f32 	[%r5+4], %f762;
	st.shared.f32 	[%r5+8], %f761;
	ld.shared.u32 	%r789, [%r5+16388];
	ld.shared.u32 	%r790, [%r5+16392];
	st.shared.u32 	[%r5+16388], %r790;
	st.shared.u32 	[%r5+16392], %r789;
$L__BB0_951:
	setp.gt.u32 	%p571, %r4, 189;
	@%p571 bra 	$L__BB0_954;
	ld.shared.f32 	%f763, [%r5+260];
	ld.shared.f32 	%f764, [%r5+264];
	setp.geu.f32 	%p572, %f763, %f764;
	@%p572 bra 	$L__BB0_954;
	st.shared.f32 	[%r5+260], %f764;
	st.shared.f32 	[%r5+264], %f763;
	ld.shared.u32 	%r791, [%r5+16644];
	ld.shared.u32 	%r792, [%r5+16648];
	st.shared.u32 	[%r5+16644], %r792;
	st.shared.u32 	[%r5+16648], %r791;
$L__BB0_954:
	setp.gt.u32 	%p573, %r4, 125;
	@%p573 bra 	$L__BB0_957;
	ld.shared.f32 	%f765, [%r5+516];
	ld.shared.f32 	%f766, [%r5+520];
	setp.geu.f32 	%p574, %f765, %f766;
	@%p574 bra 	$L__BB0_957;
	st.shared.f32 	[%r5+516], %f766;
	st.shared.f32 	[%r5+520], %f765;
	ld.shared.u32 	%r793, [%r5+16900];
	ld.shared.u32 	%r794, [%r5+16904];
	st.shared.u32 	[%r5+16900], %r794;
	st.shared.u32 	[%r5+16904], %r793;
$L__BB0_957:
	setp.gt.u32 	%p575, %r4, 61;
	@%p575 bra 	$L__BB0_960;
	ld.shared.f32 	%f767, [%r5+772];
	ld.shared.f32 	%f768, [%r5+776];
	setp.geu.f32 	%p576, %f767, %f768;
	@%p576 bra 	$L__BB0_960;
	st.shared.f32 	[%r5+772], %f768;
	st.shared.f32 	[%r5+776], %f767;
	ld.shared.u32 	%r795, [%r5+17156];
	ld.shared.u32 	%r796, [%r5+17160];
	st.shared.u32 	[%r5+17156], %r796;
	st.shared.u32 	[%r5+17160], %r795;
$L__BB0_960:
	bar.warp.sync 	-1;
	ld.shared.v2.f32 	{%f769, %f770}, [%r5];
	setp.geu.f32 	%p577, %f769, %f770;
	@%p577 bra 	$L__BB0_962;
	st.shared.v2.f32 	[%r5], {%f770, %f769};
	ld.shared.v2.u32 	{%r797, %r798}, [%r5+16384];
	st.shared.v2.u32 	[%r5+16384], {%r798, %r797};
$L__BB0_962:
	ld.shared.v2.f32 	{%f771, %f772}, [%r6];
	setp.geu.f32 	%p578, %f771, %f772;
	@%p578 bra 	$L__BB0_964;
	st.shared.v2.f32 	[%r5+256], {%f772, %f771};
	ld.shared.v2.u32 	{%r799, %r800}, [%r5+16640];
	st.shared.v2.u32 	[%r5+16640], {%r800, %r799};
$L__BB0_964:
	ld.shared.v2.f32 	{%f773, %f774}, [%r7];
	setp.geu.f32 	%p579, %f773, %f774;
	@%p579 bra 	$L__BB0_966;
	st.shared.v2.f32 	[%r5+512], {%f774, %f773};
	ld.shared.v2.u32 	{%r801, %r802}, [%r5+16896];
	st.shared.v2.u32 	[%r5+16896], {%r802, %r801};
$L__BB0_966:
	ld.shared.v2.f32 	{%f775, %f776}, [%r8];
	setp.geu.f32 	%p580, %f775, %f776;
	@%p580 bra 	$L__BB0_968;
	st.shared.v2.f32 	[%r5+768], {%f776, %f775};
	ld.shared.v2.u32 	{%r803, %r804}, [%r5+17152];
	st.shared.v2.u32 	[%r5+17152], {%r804, %r803};
$L__BB0_968:
	setp.gt.u32 	%p581, %r4, 253;
	bar.warp.sync 	-1;
	@%p581 bra 	$L__BB0_971;
	ld.shared.f32 	%f777, [%r5+4];
	ld.shared.f32 	%f778, [%r5+8];
	setp.geu.f32 	%p582, %f777, %f778;
	@%p582 bra 	$L__BB0_971;
	st.shared.f32 	[%r5+4], %f778;
	st.shared.f32 	[%r5+8], %f777;
	ld.shared.u32 	%r805, [%r5+16388];
	ld.shared.u32 	%r806, [%r5+16392];
	st.shared.u32 	[%r5+16388], %r806;
	st.shared.u32 	[%r5+16392], %r805;
$L__BB0_971:
	setp.gt.u32 	%p583, %r4, 189;
	@%p583 bra 	$L__BB0_974;
	ld.shared.f32 	%f779, [%r5+260];
	ld.shared.f32 	%f780, [%r5+264];
	setp.geu.f32 	%p584, %f779, %f780;
	@%p584 bra 	$L__BB0_974;
	st.shared.f32 	[%r5+260], %f780;
	st.shared.f32 	[%r5+264], %f779;
	ld.shared.u32 	%r807, [%r5+16644];
	ld.shared.u32 	%r808, [%r5+16648];
	st.shared.u32 	[%r5+16644], %r808;
	st.shared.u32 	[%r5+16648], %r807;
$L__BB0_974:
	setp.gt.u32 	%p585, %r4, 125;
	@%p585 bra 	$L__BB0_977;
	ld.shared.f32 	%f781, [%r5+516];
	ld.shared.f32 	%f782, [%r5+520];
	setp.geu.f32 	%p586, %f781, %f782;
	@%p586 bra 	$L__BB0_977;
	st.shared.f32 	[%r5+516], %f782;
	st.shared.f32 	[%r5+520], %f781;
	ld.shared.u32 	%r809, [%r5+16900];
	ld.shared.u32 	%r810, [%r5+16904];
	st.shared.u32 	[%r5+16900], %r810;
	st.shared.u32 	[%r5+16904], %r809;
$L__BB0_977:
	setp.gt.u32 	%p587, %r4, 61;
	@%p587 bra 	$L__BB0_980;
	ld.shared.f32 	%f783, [%r5+772];
	ld.shared.f32 	%f784, [%r5+776];
	setp.geu.f32 	%p588, %f783, %f784;
	@%p588 bra 	$L__BB0_980;
	st.shared.f32 	[%r5+772], %f784;
	st.shared.f32 	[%r5+776], %f783;
	ld.shared.u32 	%r811, [%r5+17156];
	ld.shared.u32 	%r812, [%r5+17160];
	st.shared.u32 	[%r5+17156], %r812;
	st.shared.u32 	[%r5+17160], %r811;
$L__BB0_980:
	bar.warp.sync 	-1;
	ld.shared.v2.f32 	{%f785, %f786}, [%r5];
	setp.geu.f32 	%p589, %f785, %f786;
	@%p589 bra 	$L__BB0_982;
	st.shared.v2.f32 	[%r5], {%f786, %f785};
	ld.shared.v2.u32 	{%r813, %r814}, [%r5+16384];
	st.shared.v2.u32 	[%r5+16384], {%r814, %r813};
$L__BB0_982:
	ld.shared.v2.f32 	{%f787, %f788}, [%r6];
	setp.geu.f32 	%p590, %f787, %f788;
	@%p590 bra 	$L__BB0_984;
	st.shared.v2.f32 	[%r5+256], {%f788, %f787};
	ld.shared.v2.u32 	{%r815, %r816}, [%r5+16640];
	st.shared.v2.u32 	[%r5+16640], {%r816, %r815};
$L__BB0_984:
	ld.shared.v2.f32 	{%f789, %f790}, [%r7];
	setp.geu.f32 	%p591, %f789, %f790;
	@%p591 bra 	$L__BB0_986;
	st.shared.v2.f32 	[%r5+512], {%f790, %f789};
	ld.shared.v2.u32 	{%r817, %r818}, [%r5+16896];
	st.shared.v2.u32 	[%r5+16896], {%r818, %r817};
$L__BB0_986:
	ld.shared.v2.f32 	{%f791, %f792}, [%r8];
	setp.geu.f32 	%p592, %f791, %f792;
	@%p592 bra 	$L__BB0_988;
	st.shared.v2.f32 	[%r5+768], {%f792, %f791};
	ld.shared.v2.u32 	{%r819, %r820}, [%r5+17152];
	st.shared.v2.u32 	[%r5+17152], {%r820, %r819};
$L__BB0_988:
	setp.gt.u32 	%p593, %r4, 253;
	bar.warp.sync 	-1;
	@%p593 bra 	$L__BB0_991;
	ld.shared.f32 	%f793, [%r5+4];
	ld.shared.f32 	%f794, [%r5+8];
	setp.geu.f32 	%p594, %f793, %f794;
	@%p594 bra 	$L__BB0_991;
	st.shared.f32 	[%r5+4], %f794;
	st.shared.f32 	[%r5+8], %f793;
	ld.shared.u32 	%r821, [%r5+16388];
	ld.shared.u32 	%r822, [%r5+16392];
	st.shared.u32 	[%r5+16388], %r822;
	st.shared.u32 	[%r5+16392], %r821;
$L__BB0_991:
	setp.gt.u32 	%p595, %r4, 189;
	@%p595 bra 	$L__BB0_994;
	ld.shared.f32 	%f795, [%r5+260];
	ld.shared.f32 	%f796, [%r5+264];
	setp.geu.f32 	%p596, %f795, %f796;
	@%p596 bra 	$L__BB0_994;
	st.shared.f32 	[%r5+260], %f796;
	st.shared.f32 	[%r5+264], %f795;
	ld.shared.u32 	%r823, [%r5+16644];
	ld.shared.u32 	%r824, [%r5+16648];
	st.shared.u32 	[%r5+16644], %r824;
	st.shared.u32 	[%r5+16648], %r823;
$L__BB0_994:
	setp.gt.u32 	%p597, %r4, 125;
	@%p597 bra 	$L__BB0_997;
	ld.shared.f32 	%f797, [%r5+516];
	ld.shared.f32 	%f798, [%r5+520];
	setp.geu.f32 	%p598, %f797, %f798;
	@%p598 bra 	$L__BB0_997;
	st.shared.f32 	[%r5+516], %f798;
	st.shared.f32 	[%r5+520], %f797;
	ld.shared.u32 	%r825, [%r5+16900];
	ld.shared.u32 	%r826, [%r5+16904];
	st.shared.u32 	[%r5+16900], %r826;
	st.shared.u32 	[%r5+16904], %r825;
$L__BB0_997:
	setp.gt.u32 	%p599, %r4, 61;
	@%p599 bra 	$L__BB0_1000;
	ld.shared.f32 	%f799, [%r5+772];
	ld.shared.f32 	%f800, [%r5+776];
	setp.geu.f32 	%p600, %f799, %f800;
	@%p600 bra 	$L__BB0_1000;
	st.shared.f32 	[%r5+772], %f800;
	st.shared.f32 	[%r5+776], %f799;
	ld.shared.u32 	%r827, [%r5+17156];
	ld.shared.u32 	%r828, [%r5+17160];
	st.shared.u32 	[%r5+17156], %r828;
	st.shared.u32 	[%r5+17160], %r827;
$L__BB0_1000:
	bar.warp.sync 	-1;
	ld.shared.v2.f32 	{%f801, %f802}, [%r5];
	setp.geu.f32 	%p601, %f801, %f802;
	@%p601 bra 	$L__BB0_1002;
	st.shared.v2.f32 	[%r5], {%f802, %f801};
	ld.shared.v2.u32 	{%r829, %r830}, [%r5+16384];
	st.shared.v2.u32 	[%r5+16384], {%r830, %r829};
$L__BB0_1002:
	ld.shared.v2.f32 	{%f803, %f804}, [%r6];
	setp.geu.f32 	%p602, %f803, %f804;
	@%p602 bra 	$L__BB0_1004;
	st.shared.v2.f32 	[%r5+256], {%f804, %f803};
	ld.shared.v2.u32 	{%r831, %r832}, [%r5+16640];
	st.shared.v2.u32 	[%r5+16640], {%r832, %r831};
$L__BB0_1004:
	ld.shared.v2.f32 	{%f805, %f806}, [%r7];
	setp.geu.f32 	%p603, %f805, %f806;
	@%p603 bra 	$L__BB0_1006;
	st.shared.v2.f32 	[%r5+512], {%f806, %f805};
	ld.shared.v2.u32 	{%r833, %r834}, [%r5+16896];
	st.shared.v2.u32 	[%r5+16896], {%r834, %r833};
$L__BB0_1006:
	ld.shared.v2.f32 	{%f807, %f808}, [%r8];
	setp.geu.f32 	%p604, %f807, %f808;
	@%p604 bra 	$L__BB0_1008;
	st.shared.v2.f32 	[%r5+768], {%f808, %f807};
	ld.shared.v2.u32 	{%r835, %r836}, [%r5+17152];
	st.shared.v2.u32 	[%r5+17152], {%r836, %r835};
$L__BB0_1008:
	setp.gt.u32 	%p605, %r4, 253;
	bar.warp.sync 	-1;
	@%p605 bra 	$L__BB0_1011;
	ld.shared.f32 	%f809, [%r5+4];
	ld.shared.f32 	%f810, [%r5+8];
	setp.geu.f32 	%p606, %f809, %f810;
	@%p606 bra 	$L__BB0_1011;
	st.shared.f32 	[%r5+4], %f810;
	st.shared.f32 	[%r5+8], %f809;
	ld.shared.u32 	%r837, [%r5+16388];
	ld.shared.u32 	%r838, [%r5+16392];
	st.shared.u32 	[%r5+16388], %r838;
	st.shared.u32 	[%r5+16392], %r837;
$L__BB0_1011:
	setp.gt.u32 	%p607, %r4, 189;
	@%p607 bra 	$L__BB0_1014;
	ld.shared.f32 	%f811, [%r5+260];
	ld.shared.f32 	%f812, [%r5+264];
	setp.geu.f32 	%p608, %f811, %f812;
	@%p608 bra 	$L__BB0_1014;
	st.shared.f32 	[%r5+260], %f812;
	st.shared.f32 	[%r5+264], %f811;
	ld.shared.u32 	%r839, [%r5+16644];
	ld.shared.u32 	%r840, [%r5+16648];
	st.shared.u32 	[%r5+16644], %r840;
	st.shared.u32 	[%r5+16648], %r839;
$L__BB0_1014:
	setp.gt.u32 	%p609, %r4, 125;
	@%p609 bra 	$L__BB0_1017;
	ld.shared.f32 	%f813, [%r5+516];
	ld.shared.f32 	%f814, [%r5+520];
	setp.geu.f32 	%p610, %f813, %f814;
	@%p610 bra 	$L__BB0_1017;
	st.shared.f32 	[%r5+516], %f814;
	st.shared.f32 	[%r5+520], %f813;
	ld.shared.u32 	%r841, [%r5+16900];
	ld.shared.u32 	%r842, [%r5+16904];
	st.shared.u32 	[%r5+16900], %r842;
	st.shared.u32 	[%r5+16904], %r841;
$L__BB0_1017:
	setp.gt.u32 	%p611, %r4, 61;
	@%p611 bra 	$L__BB0_1020;
	ld.shared.f32 	%f815, [%r5+772];
	ld.shared.f32 	%f816, [%r5+776];
	setp.geu.f32 	%p612, %f815, %f816;
	@%p612 bra 	$L__BB0_1020;
	st.shared.f32 	[%r5+772], %f816;
	st.shared.f32 	[%r5+776], %f815;
	ld.shared.u32 	%r843, [%r5+17156];
	ld.shared.u32 	%r844, [%r5+17160];
	st.shared.u32 	[%r5+17156], %r844;
	st.shared.u32 	[%r5+17160], %r843;
$L__BB0_1020:
	bar.warp.sync 	-1;
	ld.shared.v2.f32 	{%f817, %f818}, [%r5];
	setp.geu.f32 	%p613, %f817, %f818;
	@%p613 bra 	$L__BB0_1022;
	st.shared.v2.f32 	[%r5], {%f818, %f817};
	ld.shared.v2.u32 	{%r845, %r846}, [%r5+16384];
	st.shared.v2.u32 	[%r5+16384], {%r846, %r845};
$L__BB0_1022:
	ld.shared.v2.f32 	{%f819, %f820}, [%r6];
	setp.geu.f32 	%p614, %f819, %f820;
	@%p614 bra 	$L__BB0_1024;
	st.shared.v2.f32 	[%r5+256], {%f820, %f819};
	ld.shared.v2.u32 	{%r847, %r848}, [%r5+16640];
	st.shared.v2.u32 	[%r5+16640], {%r848, %r847};
$L__BB0_1024:
	ld.shared.v2.f32 	{%f821, %f822}, [%r7];
	setp.geu.f32 	%p615, %f821, %f822;
	@%p615 bra 	$L__BB0_1026;
	st.shared.v2.f32 	[%r5+512], {%f822, %f821};
	ld.shared.v2.u32 	{%r849, %r850}, [%r5+16896];
	st.shared.v2.u32 	[%r5+16896], {%r850, %r849};
$L__BB0_1026:
	ld.shared.v2.f32 	{%f823, %f824}, [%r8];
	setp.geu.f32 	%p616, %f823, %f824;
	@%p616 bra 	$L__BB0_1028;
	st.shared.v2.f32 	[%r5+768], {%f824, %f823};
	ld.shared.v2.u32 	{%r851, %r852}, [%r5+17152];
	st.shared.v2.u32 	[%r5+17152], {%r852, %r851};
$L__BB0_1028:
	setp.gt.u32 	%p617, %r4, 253;
	bar.warp.sync 	-1;
	@%p617 bra 	$L__BB0_1031;
	ld.shared.f32 	%f825, [%r5+4];
	ld.shared.f32 	%f826, [%r5+8];
	setp.geu.f32 	%p618, %f825, %f826;
	@%p618 bra 	$L__BB0_1031;
	st.shared.f32 	[%r5+4], %f826;
	st.shared.f32 	[%r5+8], %f825;
	ld.shared.u32 	%r853, [%r5+16388];
	ld.shared.u32 	%r854, [%r5+16392];
	st.shared.u32 	[%r5+16388], %r854;
	st.shared.u32 	[%r5+16392], %r853;
$L__BB0_1031:
	setp.gt.u32 	%p619, %r4, 189;
	@%p619 bra 	$L__BB0_1034;
	ld.shared.f32 	%f827, [%r5+260];
	ld.shared.f32 	%f828, [%r5+264];
	setp.geu.f32 	%p620, %f827, %f828;
	@%p620 bra 	$L__BB0_1034;
	st.shared.f32 	[%r5+260], %f828;
	st.shared.f32 	[%r5+264], %f827;
	ld.shared.u32 	%r855, [%r5+16644];
	ld.shared.u32 	%r856, [%r5+16648];
	st.shared.u32 	[%r5+16644], %r856;
	st.shared.u32 	[%r5+16648], %r855;
$L__BB0_1034:
	setp.gt.u32 	%p621, %r4, 125;
	@%p621 bra 	$L__BB0_1037;
	ld.shared.f32 	%f829, [%r5+516];
	ld.shared.f32 	%f830, [%r5+520];
	setp.geu.f32 	%p622, %f829, %f830;
	@%p622 bra 	$L__BB0_1037;
	st.shared.f32 	[%r5+516], %f830;
	st.shared.f32 	[%r5+520], %f829;
	ld.shared.u32 	%r857, [%r5+16900];
	ld.shared.u32 	%r858, [%r5+16904];
	st.shared.u32 	[%r5+16900], %r858;
	st.shared.u32 	[%r5+16904], %r857;
$L__BB0_1037:
	setp.gt.u32 	%p623, %r4, 61;
	@%p623 bra 	$L__BB0_1040;
	ld.shared.f32 	%f831, [%r5+772];
	ld.shared.f32 	%f832, [%r5+776];
	setp.geu.f32 	%p624, %f831, %f832;
	@%p624 bra 	$L__BB0_1040;
	st.shared.f32 	[%r5+772], %f832;
	st.shared.f32 	[%r5+776], %f831;
	ld.shared.u32 	%r859, [%r5+17156];
	ld.shared.u32 	%r860, [%r5+17160];
	st.shared.u32 	[%r5+17156], %r860;
	st.shared.u32 	[%r5+17160], %r859;
$L__BB0_1040:
	bar.warp.sync 	-1;
	ld.shared.v2.f32 	{%f833, %f834}, [%r5];
	setp.geu.f32 	%p625, %f833, %f834;
	@%p625 bra 	$L__BB0_1042;
	st.shared.v2.f32 	[%r5], {%f834, %f833};
	ld.shared.v2.u32 	{%r861, %r862}, [%r5+16384];
	st.shared.v2.u32 	[%r5+16384], {%r862, %r861};
$L__BB0_1042:
	ld.shared.v2.f32 	{%f835, %f836}, [%r6];
	setp.geu.f32 	%p626, %f835, %f836;
	@%p626 bra 	$L__BB0_1044;
	st.shared.v2.f32 	[%r5+256], {%f836, %f835};
	ld.shared.v2.u32 	{%r863, %r864}, [%r5+16640];
	st.shared.v2.u32 	[%r5+16640], {%r864, %r863};
$L__BB0_1044:
	ld.shared.v2.f32 	{%f837, %f838}, [%r7];
	setp.geu.f32 	%p627, %f837, %f838;
	@%p627 bra 	$L__BB0_1046;
	st.shared.v2.f32 	[%r5+512], {%f838, %f837};
	ld.shared.v2.u32 	{%r865, %r866}, [%r5+16896];
	st.shared.v2.u32 	[%r5+16896], {%r866, %r865};
$L__BB0_1046:
	ld.shared.v2.f32 	{%f839, %f840}, [%r8];
	setp.geu.f32 	%p628, %f839, %f840;
	@%p628 bra 	$L__BB0_1048;
	st.shared.v2.f32 	[%r5+768], {%f840, %f839};
	ld.shared.v2.u32 	{%r867, %r868}, [%r5+17152];
	st.shared.v2.u32 	[%r5+17152], {%r868, %r867};
$L__BB0_1048:
	setp.gt.u32 	%p629, %r4, 253;
	bar.warp.sync 	-1;
	@%p629 bra 	$L__BB0_1051;
	ld.shared.f32 	%f841, [%r5+4];
	ld.shared.f32 	%f842, [%r5+8];
	setp.geu.f32 	%p630, %f841, %f842;
	@%p630 bra 	$L__BB0_1051;
	st.shared.f32 	[%r5+4], %f842;
	st.shared.f32 	[%r5+8], %f841;
	ld.shared.u32 	%r869, [%r5+16388];
	ld.shared.u32 	%r870, [%r5+16392];
	st.shared.u32 	[%r5+16388], %r870;
	st.shared.u32 	[%r5+16392], %r869;
$L__BB0_1051:
	setp.gt.u32 	%p631, %r4, 189;
	@%p631 bra 	$L__BB0_1054;
	ld.shared.f32 	%f843, [%r5+260];
	ld.shared.f32 	%f844, [%r5+264];
	setp.geu.f32 	%p632, %f843, %f844;
	@%p632 bra 	$L__BB0_1054;
	st.shared.f32 	[%r5+260], %f844;
	st.shared.f32 	[%r5+264], %f843;
	ld.shared.u32 	%r871, [%r5+16644];
	ld.shared.u32 	%r872, [%r5+16648];
	st.shared.u32 	[%r5+16644], %r872;
	st.shared.u32 	[%r5+16648], %r871;
$L__BB0_1054:
	setp.gt.u32 	%p633, %r4, 125;
	@%p633 bra 	$L__BB0_1057;
	ld.shared.f32 	%f845, [%r5+516];
	ld.shared.f32 	%f846, [%r5+520];
	setp.geu.f32 	%p634, %f845, %f846;
	@%p634 bra 	$L__BB0_1057;
	st.shared.f32 	[%r5+516], %f846;
	st.shared.f32 	[%r5+520], %f845;
	ld.shared.u32 	%r873, [%r5+16900];
	ld.shared.u32 	%r874, [%r5+16904];
	st.shared.u32 	[%r5+16900], %r874;
	st.shared.u32 	[%r5+16904], %r873;
$L__BB0_1057:
	setp.gt.u32 	%p635, %r4, 61;
	@%p635 bra 	$L__BB0_1060;
	ld.shared.f32 	%f847, [%r5+772];
	ld.shared.f32 	%f848, [%r5+776];
	setp.geu.f32 	%p636, %f847, %f848;
	@%p636 bra 	$L__BB0_1060;
	st.shared.f32 	[%r5+772], %f848;
	st.shared.f32 	[%r5+776], %f847;
	ld.shared.u32 	%r875, [%r5+17156];
	ld.shared.u32 	%r876, [%r5+17160];
	st.shared.u32 	[%r5+17156], %r876;
	st.shared.u32 	[%r5+17160], %r875;
$L__BB0_1060:
	bar.warp.sync 	-1;
	ld.shared.v2.f32 	{%f849, %f850}, [%r5];
	setp.geu.f32 	%p637, %f849, %f850;
	@%p637 bra 	$L__BB0_1062;
	st.shared.v2.f32 	[%r5], {%f850, %f849};
	ld.shared.v2.u32 	{%r877, %r878}, [%r5+16384];
	st.shared.v2.u32 	[%r5+16384], {%r878, %r877};
$L__BB0_1062:
	ld.shared.v2.f32 	{%f851, %f852}, [%r6];
	setp.geu.f32 	%p638, %f851, %f852;
	@%p638 bra 	$L__BB0_1064;
	st.shared.v2.f32 	[%r5+256], {%f852, %f851};
	ld.shared.v2.u32 	{%r879, %r880}, [%r5+16640];
	st.shared.v2.u32 	[%r5+16640], {%r880, %r879};
$L__BB0_1064:
	ld.shared.v2.f32 	{%f853, %f854}, [%r7];
	setp.geu.f32 	%p639, %f853, %f854;
	@%p639 bra 	$L__BB0_1066;
	st.shared.v2.f32 	[%r5+512], {%f854, %f853};
	ld.shared.v2.u32 	{%r881, %r882}, [%r5+16896];
	st.shared.v2.u32 	[%r5+16896], {%r882, %r881};
$L__BB0_1066:
	ld.shared.v2.f32 	{%f855, %f856}, [%r8];
	setp.geu.f32 	%p640, %f855, %f856;
	@%p640 bra 	$L__BB0_1068;
	st.shared.v2.f32 	[%r5+768], {%f856, %f855};
	ld.shared.v2.u32 	{%r883, %r884}, [%r5+17152];
	st.shared.v2.u32 	[%r5+17152], {%r884, %r883};
$L__BB0_1068:
	setp.gt.u32 	%p641, %r4, 253;
	bar.warp.sync 	-1;
	@%p641 bra 	$L__BB0_1071;
	ld.shared.f32 	%f857, [%r5+4];
	ld.shared.f32 	%f858, [%r5+8];
	setp.geu.f32 	%p642, %f857, %f858;
	@%p642 bra 	$L__BB0_1071;
	st.shared.f32 	[%r5+4], %f858;
	st.shared.f32 	[%r5+8], %f857;
	ld.shared.u32 	%r885, [%r5+16388];
	ld.shared.u32 	%r886, [%r5+16392];
	st.shared.u32 	[%r5+16388], %r886;
	st.shared.u32 	[%r5+16392], %r885;
$L__BB0_1071:
	setp.gt.u32 	%p643, %r4, 189;
	@%p643 bra 	$L__BB0_1074;
	ld.shared.f32 	%f859, [%r5+260];
	ld.shared.f32 	%f860, [%r5+264];
	setp.geu.f32 	%p644, %f859, %f860;
	@%p644 bra 	$L__BB0_1074;
	st.shared.f32 	[%r5+260], %f860;
	st.shared.f32 	[%r5+264], %f859;
	ld.shared.u32 	%r887, [%r5+16644];
	ld.shared.u32 	%r888, [%r5+16648];
	st.shared.u32 	[%r5+16644], %r888;
	st.shared.u32 	[%r5+16648], %r887;
$L__BB0_1074:
	setp.gt.u32 	%p645, %r4, 125;
	@%p645 bra 	$L__BB0_1077;
	ld.shared.f32 	%f861, [%r5+516];
	ld.shared.f32 	%f862, [%r5+520];
	setp.geu.f32 	%p646, %f861, %f862;
	@%p646 bra 	$L__BB0_1077;
	st.shared.f32 	[%r5+516], %f862;
	st.shared.f32 	[%r5+520], %f861;
	ld.shared.u32 	%r889, [%r5+16900];
	ld.shared.u32 	%r890, [%r5+16904];
	st.shared.u32 	[%r5+16900], %r890;
	st.shared.u32 	[%r5+16904], %r889;
$L__BB0_1077:
	setp.gt.u32 	%p647, %r4, 61;
	@%p647 bra 	$L__BB0_1080;
	ld.shared.f32 	%f863, [%r5+772];
	ld.shared.f32 	%f864, [%r5+776];
	setp.geu.f32 	%p648, %f863, %f864;
	@%p648 bra 	$L__BB0_1080;
	st.shared.f32 	[%r5+772], %f864;
	st.shared.f32 	[%r5+776], %f863;
	ld.shared.u32 	%r891, [%r5+17156];
	ld.shared.u32 	%r892, [%r5+17160];
	st.shared.u32 	[%r5+17156], %r892;
	st.shared.u32 	[%r5+17160], %r891;
$L__BB0_1080:
	bar.warp.sync 	-1;
	ld.shared.v2.f32 	{%f865, %f866}, [%r5];
	setp.geu.f32 	%p649, %f865, %f866;
	@%p649 bra 	$L__BB0_1082;
	st.shared.v2.f32 	[%r5], {%f866, %f865};
	ld.shared.v2.u32 	{%r893, %r894}, [%r5+16384];
	st.shared.v2.u32 	[%r5+16384], {%r894, %r893};
$L__BB0_1082:
	ld.shared.v2.f32 	{%f867, %f868}, [%r6];
	setp.geu.f32 	%p650, %f867, %f868;
	@%p650 bra 	$L__BB0_1084;
	st.shared.v2.f32 	[%r5+256], {%f868, %f867};
	ld.shared.v2.u32 	{%r895, %r896}, [%r5+16640];
	st.shared.v2.u32 	[%r5+16640], {%r896, %r895};
$L__BB0_1084:
	ld.shared.v2.f32 	{%f869, %f870}, [%r7];
	setp.geu.f32 	%p651, %f869, %f870;
	@%p651 bra 	$L__BB0_1086;
	st.shared.v2.f32 	[%r5+512], {%f870, %f869};
	ld.shared.v2.u32 	{%r897, %r898}, [%r5+16896];
	st.shared.v2.u32 	[%r5+16896], {%r898, %r897};
$L__BB0_1086:
	ld.shared.v2.f32 	{%f871, %f872}, [%r8];
	setp.geu.f32 	%p652, %f871, %f872;
	@%p652 bra 	$L__BB0_1088;
	st.shared.v2.f32 	[%r5+768], {%f872, %f871};
	ld.shared.v2.u32 	{%r899, %r900}, [%r5+17152];
	st.shared.v2.u32 	[%r5+17152], {%r900, %r899};
$L__BB0_1088:
	setp.gt.u32 	%p653, %r4, 253;
	bar.warp.sync 	-1;
	@%p653 bra 	$L__BB0_1091;
	ld.shared.f32 	%f873, [%r5+4];
	ld.shared.f32 	%f874, [%r5+8];
	setp.geu.f32 	%p654, %f873, %f874;
	@%p654 bra 	$L__BB0_1091;
	st.shared.f32 	[%r5+4], %f874;
	st.shared.f32 	[%r5+8], %f873;
	ld.shared.u32 	%r901, [%r5+16388];
	ld.shared.u32 	%r902, [%r5+16392];
	st.shared.u32 	[%r5+16388], %r902;
	st.shared.u32 	[%r5+16392], %r901;
$L__BB0_1091:
	setp.gt.u32 	%p655, %r4, 189;
	@%p655 bra 	$L__BB0_1094;
	ld.shared.f32 	%f875, [%r5+260];
	ld.shared.f32 	%f876, [%r5+264];
	setp.geu.f32 	%p656, %f875, %f876;
	@%p656 bra 	$L__BB0_1094;
	st.shared.f32 	[%r5+260], %f876;
	st.shared.f32 	[%r5+264], %f875;
	ld.shared.u32 	%r903, [%r5+16644];
	ld.shared.u32 	%r904, [%r5+16648];
	st.shared.u32 	[%r5+16644], %r904;
	st.shared.u32 	[%r5+16648], %r903;
$L__BB0_1094:
	setp.gt.u32 	%p657, %r4, 125;
	@%p657 bra 	$L__BB0_1097;
	ld.shared.f32 	%f877, [%r5+516];
	ld.shared.f32 	%f878, [%r5+520];
	setp.geu.f32 	%p658, %f877, %f878;
	@%p658 bra 	$L__BB0_1097;
	st.shared.f32 	[%r5+516], %f878;
	st.shared.f32 	[%r5+520], %f877;
	ld.shared.u32 	%r905, [%r5+16900];
	ld.shared.u32 	%r906, [%r5+16904];
	st.shared.u32 	[%r5+16900], %r906;
	st.shared.u32 	[%r5+16904], %r905;
$L__BB0_1097:
	setp.gt.u32 	%p659, %r4, 61;
	@%p659 bra 	$L__BB0_1100;
	ld.shared.f32 	%f879, [%r5+772];
	ld.shared.f32 	%f880, [%r5+776];
	setp.geu.f32 	%p660, %f879, %f880;
	@%p660 bra 	$L__BB0_1100;
	st.shared.f32 	[%r5+772], %f880;
	st.shared.f32 	[%r5+776], %f879;
	ld.shared.u32 	%r907, [%r5+17156];
	ld.shared.u32 	%r908, [%r5+17160];
	st.shared.u32 	[%r5+17156], %r908;
	st.shared.u32 	[%r5+17160], %r907;
$L__BB0_1100:
	bar.warp.sync 	-1;
	ld.shared.v2.f32 	{%f881, %f882}, [%r5];
	setp.geu.f32 	%p661, %f881, %f882;
	@%p661 bra 	$L__BB0_1102;
	st.shared.v2.f32 	[%r5], {%f882, %f881};
	ld.shared.v2.u32 	{%r909, %r910}, [%r5+16384];
	st.shared.v2.u32 	[%r5+16384], {%r910, %r909};
$L__BB0_1102:
	ld.shared.v2.f32 	{%f883, %f884}, [%r6];
	setp.geu.f32 	%p662, %f883, %f884;
	@%p662 bra 	$L__BB0_1104;
	st.shared.v2.f32 	[%r5+256], {%f884, %f883};
	ld.shared.v2.u32 	{%r911, %r912}, [%r5+16640];
	st.shared.v2.u32 	[%r5+16640], {%r912, %r911};
$L__BB0_1104:
	ld.shared.v2.f32 	{%f885, %f886}, [%r7];
	setp.geu.f32 	%p663, %f885, %f886;
	@%p663 bra 	$L__BB0_1106;
	st.shared.v2.f32 	[%r5+512], {%f886, %f885};
	ld.shared.v2.u32 	{%r913, %r914}, [%r5+16896];
	st.shared.v2.u32 	[%r5+16896], {%r914, %r913};
$L__BB0_1106:
	ld.shared.v2.f32 	{%f887, %f888}, [%r8];
	setp.geu.f32 	%p664, %f887, %f888;
	@%p664 bra 	$L__BB0_1108;
	st.shared.v2.f32 	[%r5+768], {%f888, %f887};
	ld.shared.v2.u32 	{%r915, %r916}, [%r5+17152];
	st.shared.v2.u32 	[%r5+17152], {%r916, %r915};
$L__BB0_1108:
	setp.gt.u32 	%p665, %r4, 253;
	bar.warp.sync 	-1;
	@%p665 bra 	$L__BB0_1111;
	ld.shared.f32 	%f889, [%r5+4];
	ld.shared.f32 	%f890, [%r5+8];
	setp.geu.f32 	%p666, %f889, %f890;
	@%p666 bra 	$L__BB0_1111;
	st.shared.f32 	[%r5+4], %f890;
	st.shared.f32 	[%r5+8], %f889;
	ld.shared.u32 	%r917, [%r5+16388];
	ld.shared.u32 	%r918, [%r5+16392];
	st.shared.u32 	[%r5+16388], %r918;
	st.shared.u32 	[%r5+16392], %r917;
$L__BB0_1111:
	setp.gt.u32 	%p667, %r4, 189;
	@%p667 bra 	$L__BB0_1114;
	ld.shared.f32 	%f891, [%r5+260];
	ld.shared.f32 	%f892, [%r5+264];
	setp.geu.f32 	%p668, %f891, %f892;
	@%p668 bra 	$L__BB0_1114;
	st.shared.f32 	[%r5+260], %f892;
	st.shared.f32 	[%r5+264], %f891;
	ld.shared.u32 	%r919, [%r5+16644];
	ld.shared.u32 	%r920, [%r5+16648];
	st.shared.u32 	[%r5+16644], %r920;
	st.shared.u32 	[%r5+16648], %r919;
$L__BB0_1114:
	setp.gt.u32 	%p669, %r4, 125;
	@%p669 bra 	$L__BB0_1117;
	ld.shared.f32 	%f893, [%r5+516];
	ld.shared.f32 	%f894, [%r5+520];
	setp.geu.f32 	%p670, %f893, %f894;
	@%p670 bra 	$L__BB0_1117;
	st.shared.f32 	[%r5+516], %f894;
	st.shared.f32 	[%r5+520], %f893;
	ld.shared.u32 	%r921, [%r5+16900];
	ld.shared.u32 	%r922, [%r5+16904];
	st.shared.u32 	[%r5+16900], %r922;
	st.shared.u32 	[%r5+16904], %r921;
$L__BB0_1117:
	setp.gt.u32 	%p671, %r4, 61;
	@%p671 bra 	$L__BB0_1120;
	ld.shared.f32 	%f895, [%r5+772];
	ld.shared.f32 	%f896, [%r5+776];
	setp.geu.f32 	%p672, %f895, %f896;
	@%p672 bra 	$L__BB0_1120;
	st.shared.f32 	[%r5+772], %f896;
	st.shared.f32 	[%r5+776], %f895;
	ld.shared.u32 	%r923, [%r5+17156];
	ld.shared.u32 	%r924, [%r5+17160];
	st.shared.u32 	[%r5+17156], %r924;
	st.shared.u32 	[%r5+17160], %r923;
$L__BB0_1120:
	bar.warp.sync 	-1;
	ld.shared.v2.f32 	{%f897, %f898}, [%r5];
	setp.geu.f32 	%p673, %f897, %f898;
	@%p673 bra 	$L__BB0_1122;
	st.shared.v2.f32 	[%r5], {%f898, %f897};
	ld.shared.v2.u32 	{%r925, %r926}, [%r5+16384];
	st.shared.v2.u32 	[%r5+16384], {%r926, %r925};
$L__BB0_1122:
	ld.shared.v2.f32 	{%f899, %f900}, [%r6];
	setp.geu.f32 	%p674, %f899, %f900;
	@%p674 bra 	$L__BB0_1124;
	st.shared.v2.f32 	[%r5+256], {%f900, %f899};
	ld.shared.v2.u32 	{%r927, %r928}, [%r5+16640];
	st.shared.v2.u32 	[%r5+16640], {%r928, %r927};
$L__BB0_1124:
	ld.shared.v2.f32 	{%f901, %f902}, [%r7];
	setp.geu.f32 	%p675, %f901, %f902;
	@%p675 bra 	$L__BB0_1126;
	st.shared.v2.f32 	[%r5+512], {%f902, %f901};
	ld.shared.v2.u32 	{%r929, %r930}, [%r5+16896];
	st.shared.v2.u32 	[%r5+16896], {%r930, %r929};
$L__BB0_1126:
	ld.shared.v2.f32 	{%f903, %f904}, [%r8];
	setp.geu.f32 	%p676, %f903, %f904;
	@%p676 bra 	$L__BB0_1128;
	st.shared.v2.f32 	[%r5+768], {%f904, %f903};
	ld.shared.v2.u32 	{%r931, %r932}, [%r5+17152];
	st.shared.v2.u32 	[%r5+17152], {%r932, %r931};
$L__BB0_1128:
	setp.gt.u32 	%p677, %r4, 253;
	bar.warp.sync 	-1;
	@%p677 bra 	$L__BB0_1131;
	ld.shared.f32 	%f905, [%r5+4];
	ld.shared.f32 	%f906, [%r5+8];
	setp.geu.f32 	%p678, %f905, %f906;
	@%p678 bra 	$L__BB0_1131;
	st.shared.f32 	[%r5+4], %f906;
	st.shared.f32 	[%r5+8], %f905;
	ld.shared.u32 	%r933, [%r5+16388];
	ld.shared.u32 	%r934, [%r5+16392];
	st.shared.u32 	[%r5+16388], %r934;
	st.shared.u32 	[%r5+16392], %r933;
$L__BB0_1131:
	setp.gt.u32 	%p679, %r4, 189;
	@%p679 bra 	$L__BB0_1134;
	ld.shared.f32 	%f907, [%r5+260];
	ld.shared.f32 	%f908, [%r5+264];
	setp.geu.f32 	%p680, %f907, %f908;
	@%p680 bra 	$L__BB0_1134;
	st.shared.f32 	[%r5+260], %f908;
	st.shared.f32 	[%r5+264], %f907;
	ld.shared.u32 	%r935, [%r5+16644];
	ld.shared.u32 	%r936, [%r5+16648];
	st.shared.u32 	[%r5+16644], %r936;
	st.shared.u32 	[%r5+16648], %r935;
$L__BB0_1134:
	setp.gt.u32 	%p681, %r4, 125;
	@%p681 bra 	$L__BB0_1137;
	ld.shared.f32 	%f909, [%r5+516];
	ld.shared.f32 	%f910, [%r5+520];
	setp.geu.f32 	%p682, %f909, %f910;
	@%p682 bra 	$L__BB0_1137;
	st.shared.f32 	[%r5+516], %f910;
	st.shared.f32 	[%r5+520], %f909;
	ld.shared.u32 	%r937, [%r5+16900];
	ld.shared.u32 	%r938, [%r5+16904];
	st.shared.u32 	[%r5+16900], %r938;
	st.shared.u32 	[%r5+16904], %r937;
$L__BB0_1137:
	setp.gt.u32 	%p683, %r4, 61;
	@%p683 bra 	$L__BB0_1140;
	ld.shared.f32 	%f911, [%r5+772];
	ld.shared.f32 	%f912, [%r5+776];
	setp.geu.f32 	%p684, %f911, %f912;
	@%p684 bra 	$L__BB0_1140;
	st.shared.f32 	[%r5+772], %f912;
	st.shared.f32 	[%r5+776], %f911;
	ld.shared.u32 	%r939, [%r5+17156];
	ld.shared.u32 	%r940, [%r5+17160];
	st.shared.u32 	[%r5+17156], %r940;
	st.shared.u32 	[%r5+17160], %r939;
$L__BB0_1140:
	bar.warp.sync 	-1;
	ld.shared.v2.f32 	{%f913, %f914}, [%r5];
	setp.geu.f32 	%p685, %f913, %f914;
	@%p685 bra 	$L__BB0_1142;
	st.shared.v2.f32 	[%r5], {%f914, %f913};
	ld.shared.v2.u32 	{%r941, %r942}, [%r5+16384];
	st.shared.v2.u32 	[%r5+16384], {%r942, %r941};
$L__BB0_1142:
	ld.shared.v2.f32 	{%f915, %f916}, [%r6];
	setp.geu.f32 	%p686, %f915, %f916;
	@%p686 bra 	$L__BB0_1144;
	st.shared.v2.f32 	[%r5+256], {%f916, %f915};
	ld.shared.v2.u32 	{%r943, %r944}, [%r5+16640];
	st.shared.v2.u32 	[%r5+16640], {%r944, %r943};
$L__BB0_1144:
	ld.shared.v2.f32 	{%f917, %f918}, [%r7];
	setp.geu.f32 	%p687, %f917, %f918;
	@%p687 bra 	$L__BB0_1146;
	st.shared.v2.f32 	[%r5+512], {%f918, %f917};
	ld.shared.v2.u32 	{%r945, %r946}, [%r5+16896];
	st.shared.v2.u32 	[%r5+16896], {%r946, %r945};
$L__BB0_1146:
	ld.shared.v2.f32 	{%f919, %f920}, [%r8];
	setp.geu.f32 	%p688, %f919, %f920;
	@%p688 bra 	$L__BB0_1148;
	st.shared.v2.f32 	[%r5+768], {%f920, %f919};
	ld.shared.v2.u32 	{%r947, %r948}, [%r5+17152];
	st.shared.v2.u32 	[%r5+17152], {%r948, %r947};
$L__BB0_1148:
	setp.gt.u32 	%p689, %r4, 253;
	bar.warp.sync 	-1;
	@%p689 bra 	$L__BB0_1151;
	ld.shared.f32 	%f921, [%r5+4];
	ld.shared.f32 	%f922, [%r5+8];
	setp.geu.f32 	%p690, %f921, %f922;
	@%p690 bra 	$L__BB0_1151;
	st.shared.f32 	[%r5+4], %f922;
	st.shared.f32 	[%r5+8], %f921;
	ld.shared.u32 	%r949, [%r5+16388];
	ld.shared.u32 	%r950, [%r5+16392];
	st.shared.u32 	[%r5+16388], %r950;
	st.shared.u32 	[%r5+16392], %r949;
$L__BB0_1151:
	setp.gt.u32 	%p691, %r4, 189;
	@%p691 bra 	$L__BB0_1154;
	ld.shared.f32 	%f923, [%r5+260];
	ld.shared.f32 	%f924, [%r5+264];
	setp.geu.f32 	%p692, %f923, %f924;
	@%p692 bra 	$L__BB0_1154;
	st.shared.f32 	[%r5+260], %f924;
	st.shared.f32 	[%r5+264], %f923;
	ld.shared.u32 	%r951, [%r5+16644];
	ld.shared.u32 	%r952, [%r5+16648];
	st.shared.u32 	[%r5+16644], %r952;
	st.shared.u32 	[%r5+16648], %r951;
$L__BB0_1154:
	setp.gt.u32 	%p693, %r4, 125;
	@%p693 bra 	$L__BB0_1157;
	ld.shared.f32 	%f925, [%r5+516];
	ld.shared.f32 	%f926, [%r5+520];
	setp.geu.f32 	%p694, %f925, %f926;
	@%p694 bra 	$L__BB0_1157;
	st.shared.f32 	[%r5+516], %f926;
	st.shared.f32 	[%r5+520], %f925;
	ld.shared.u32 	%r953, [%r5+16900];
	ld.shared.u32 	%r954, [%r5+16904];
	st.shared.u32 	[%r5+16900], %r954;
	st.shared.u32 	[%r5+16904], %r953;
$L__BB0_1157:
	setp.gt.u32 	%p695, %r4, 61;
	@%p695 bra 	$L__BB0_1160;
	ld.shared.f32 	%f927, [%r5+772];
	ld.shared.f32 	%f928, [%r5+776];
	setp.geu.f32 	%p696, %f927, %f928;
	@%p696 bra 	$L__BB0_1160;
	st.shared.f32 	[%r5+772], %f928;
	st.shared.f32 	[%r5+776], %f927;
	ld.shared.u32 	%r955, [%r5+17156];
	ld.shared.u32 	%r956, [%r5+17160];
	st.shared.u32 	[%r5+17156], %r956;
	st.shared.u32 	[%r5+17160], %r955;
$L__BB0_1160:
	bar.warp.sync 	-1;
	ld.shared.v2.f32 	{%f929, %f930}, [%r5];
	setp.geu.f32 	%p697, %f929, %f930;
	@%p697 bra 	$L__BB0_1162;
	st.shared.v2.f32 	[%r5], {%f930, %f929};
	ld.shared.v2.u32 	{%r957, %r958}, [%r5+16384];
	st.shared.v2.u32 	[%r5+16384], {%r958, %r957};
$L__BB0_1162:
	ld.shared.v2.f32 	{%f931, %f932}, [%r6];
	setp.geu.f32 	%p698, %f931, %f932;
	@%p698 bra 	$L__BB0_1164;
	st.shared.v2.f32 	[%r5+256], {%f932, %f931};
	ld.shared.v2.u32 	{%r959, %r960}, [%r5+16640];
	st.shared.v2.u32 	[%r5+16640], {%r960, %r959};
$L__BB0_1164:
	ld.shared.v2.f32 	{%f933, %f934}, [%r7];
	setp.geu.f32 	%p699, %f933, %f934;
	@%p699 bra 	$L__BB0_1166;
	st.shared.v2.f32 	[%r5+512], {%f934, %f933};
	ld.shared.v2.u32 	{%r961, %r962}, [%r5+16896];
	st.shared.v2.u32 	[%r5+16896], {%r962, %r961};
$L__BB0_1166:
	ld.shared.v2.f32 	{%f935, %f936}, [%r8];
	setp.geu.f32 	%p700, %f935, %f936;
	@%p700 bra 	$L__BB0_1168;
	st.shared.v2.f32 	[%r5+768], {%f936, %f935};
	ld.shared.v2.u32 	{%r963, %r964}, [%r5+17152];
	st.shared.v2.u32 	[%r5+17152], {%r964, %r963};
$L__BB0_1168:
	setp.gt.u32 	%p701, %r4, 253;
	bar.warp.sync 	-1;
	@%p701 bra 	$L__BB0_1171;
	ld.shared.f32 	%f937, [%r5+4];
	ld.shared.f32 	%f938, [%r5+8];
	setp.geu.f32 	%p702, %f937, %f938;
	@%p702 bra 	$L__BB0_1171;
	st.shared.f32 	[%r5+4], %f938;
	st.shared.f32 	[%r5+8], %f937;
	ld.shared.u32 	%r965, [%r5+16388];
	ld.shared.u32 	%r966, [%r5+16392];
	st.shared.u32 	[%r5+16388], %r966;
	st.shared.u32 	[%r5+16392], %r965;
$L__BB0_1171:
	setp.gt.u32 	%p703, %r4, 189;
	@%p703 bra 	$L__BB0_1174;
	ld.shared.f32 	%f939, [%r5+260];
	ld.shared.f32 	%f940, [%r5+264];
	setp.geu.f32 	%p704, %f939, %f940;
	@%p704 bra 	$L__BB0_1174;
	st.shared.f32 	[%r5+260], %f940;
	st.shared.f32 	[%r5+264], %f939;
	ld.shared.u32 	%r967, [%r5+16644];
	ld.shared.u32 	%r968, [%r5+16648];
	st.shared.u32 	[%r5+16644], %r968;
	st.shared.u32 	[%r5+16648], %r967;
$L__BB0_1174:
	setp.gt.u32 	%p705, %r4, 125;
	@%p705 bra 	$L__BB0_1177;
	ld.shared.f32 	%f941, [%r5+516];
	ld.shared.f32 	%f942, [%r5+520];
	setp.geu.f32 	%p706, %f941, %f942;
	@%p706 bra 	$L__BB0_1177;
	st.shared.f32 	[%r5+516], %f942;
	st.shared.f32 	[%r5+520], %f941;
	ld.shared.u32 	%r969, [%r5+16900];
	ld.shared.u32 	%r970, [%r5+16904];
	st.shared.u32 	[%r5+16900], %r970;
	st.shared.u32 	[%r5+16904], %r969;
$L__BB0_1177:
	setp.gt.u32 	%p707, %r4, 61;
	@%p707 bra 	$L__BB0_1180;
	ld.shared.f32 	%f943, [%r5+772];
	ld.shared.f32 	%f944, [%r5+776];
	setp.geu.f32 	%p708, %f943, %f944;
	@%p708 bra 	$L__BB0_1180;
	st.shared.f32 	[%r5+772], %f944;
	st.shared.f32 	[%r5+776], %f943;
	ld.shared.u32 	%r971, [%r5+17156];
	ld.shared.u32 	%r972, [%r5+17160];
	st.shared.u32 	[%r5+17156], %r972;
	st.shared.u32 	[%r5+17160], %r971;
$L__BB0_1180:
	bar.warp.sync 	-1;
	ld.shared.v2.f32 	{%f945, %f946}, [%r5];
	setp.geu.f32 	%p709, %f945, %f946;
	@%p709 bra 	$L__BB0_1182;
	st.shared.v2.f32 	[%r5], {%f946, %f945};
	ld.shared.v2.u32 	{%r973, %r974}, [%r5+16384];
	st.shared.v2.u32 	[%r5+16384], {%r974, %r973};
$L__BB0_1182:
	ld.shared.v2.f32 	{%f947, %f948}, [%r6];
	setp.geu.f32 	%p710, %f947, %f948;
	@%p710 bra 	$L__BB0_1184;
	st.shared.v2.f32 	[%r5+256], {%f948, %f947};
	ld.shared.v2.u32 	{%r975, %r976}, [%r5+16640];
	st.shared.v2.u32 	[%r5+16640], {%r976, %r975};
$L__BB0_1184:
	ld.shared.v2.f32 	{%f949, %f950}, [%r7];
	setp.geu.f32 	%p711, %f949, %f950;
	@%p711 bra 	$L__BB0_1186;
	st.shared.v2.f32 	[%r5+512], {%f950, %f949};
	ld.shared.v2.u32 	{%r977, %r978}, [%r5+16896];
	st.shared.v2.u32 	[%r5+16896], {%r978, %r977};
$L__BB0_1186:
	ld.shared.v2.f32 	{%f951, %f952}, [%r8];
	setp.geu.f32 	%p712, %f951, %f952;
	@%p712 bra 	$L__BB0_1188;
	st.shared.v2.f32 	[%r5+768], {%f952, %f951};
	ld.shared.v2.u32 	{%r979, %r980}, [%r5+17152];
	st.shared.v2.u32 	[%r5+17152], {%r980, %r979};
$L__BB0_1188:
	setp.gt.u32 	%p713, %r4, 253;
	bar.warp.sync 	-1;
	@%p713 bra 	$L__BB0_1191;
	ld.shared.f32 	%f953, [%r5+4];
	ld.shared.f32 	%f954, [%r5+8];
	setp.geu.f32 	%p714, %f953, %f954;
	@%p714 bra 	$L__BB0_1191;
	st.shared.f32 	[%r5+4], %f954;
	st.shared.f32 	[%r5+8], %f953;
	ld.shared.u32 	%r981, [%r5+16388];
	ld.shared.u32 	%r982, [%r5+16392];
	st.shared.u32 	[%r5+16388], %r982;
	st.shared.u32 	[%r5+16392], %r981;
$L__BB0_1191:
	setp.gt.u32 	%p715, %r4, 189;
	@%p715 bra 	$L__BB0_1194;
	ld.shared.f32 	%f955, [%r5+260];
	ld.shared.f32 	%f956, [%r5+264];
	setp.geu.f32 	%p716, %f955, %f956;
	@%p716 bra 	$L__BB0_1194;
	st.shared.f32 	[%r5+260], %f956;
	st.shared.f32 	[%r5+264], %f955;
	ld.shared.u32 	%r983, [%r5+16644];
	ld.shared.u32 	%r984, [%r5+16648];
	st.shared.u32 	[%r5+16644], %r984;
	st.shared.u32 	[%r5+16648], %r983;
$L__BB0_1194:
	setp.gt.u32 	%p717, %r4, 125;
	@%p717 bra 	$L__BB0_1197;
	ld.shared.f32 	%f957, [%r5+516];
	ld.shared.f32 	%f958, [%r5+520];
	setp.geu.f32 	%p718, %f957, %f958;
	@%p718 bra 	$L__BB0_1197;
	st.shared.f32 	[%r5+516], %f958;
	st.shared.f32 	[%r5+520], %f957;
	ld.shared.u32 	%r985, [%r5+16900];
	ld.shared.u32 	%r986, [%r5+16904];
	st.shared.u32 	[%r5+16900], %r986;
	st.shared.u32 	[%r5+16904], %r985;
$L__BB0_1197:
	setp.gt.u32 	%p719, %r4, 61;
	@%p719 bra 	$L__BB0_1200;
	ld.shared.f32 	%f959, [%r5+772];
	ld.shared.f32 	%f960, [%r5+776];
	setp.geu.f32 	%p720, %f959, %f960;
	@%p720 bra 	$L__BB0_1200;
	st.shared.f32 	[%r5+772], %f960;
	st.shared.f32 	[%r5+776], %f959;
	ld.shared.u32 	%r987, [%r5+17156];
	ld.shared.u32 	%r988, [%r5+17160];
	st.shared.u32 	[%r5+17156], %r988;
	st.shared.u32 	[%r5+17160], %r987;
$L__BB0_1200:
	bar.warp.sync 	-1;
	ld.shared.v2.f32 	{%f961, %f962}, [%r5];
	setp.geu.f32 	%p721, %f961, %f962;
	@%p721 bra 	$L__BB0_1202;
	st.shared.v2.f32 	[%r5], {%f962, %f961};
	ld.shared.v2.u32 	{%r989, %r990}, [%r5+16384];
	st.shared.v2.u32 	[%r5+16384], {%r990, %r989};
$L__BB0_1202:
	ld.shared.v2.f32 	{%f963, %f964}, [%r6];
	setp.geu.f32 	%p722, %f963, %f964;
	@%p722 bra 	$L__BB0_1204;
	st.shared.v2.f32 	[%r5+256], {%f964, %f963};
	ld.shared.v2.u32 	{%r991, %r992}, [%r5+16640];
	st.shared.v2.u32 	[%r5+16640], {%r992, %r991};
$L__BB0_1204:
	ld.shared.v2.f32 	{%f965, %f966}, [%r7];
	setp.geu.f32 	%p723, %f965, %f966;
	@%p723 bra 	$L__BB0_1206;
	st.shared.v2.f32 	[%r5+512], {%f966, %f965};
	ld.shared.v2.u32 	{%r993, %r994}, [%r5+16896];
	st.shared.v2.u32 	[%r5+16896], {%r994, %r993};
$L__BB0_1206:
	ld.shared.v2.f32 	{%f967, %f968}, [%r8];
	setp.geu.f32 	%p724, %f967, %f968;
	@%p724 bra 	$L__BB0_1208;
	st.shared.v2.f32 	[%r5+768], {%f968, %f967};
	ld.shared.v2.u32 	{%r995, %r996}, [%r5+17152];
	st.shared.v2.u32 	[%r5+17152], {%r996, %r995};
$L__BB0_1208:
	setp.gt.u32 	%p725, %r4, 253;
	bar.warp.sync 	-1;
	@%p725 bra 	$L__BB0_1211;
	ld.shared.f32 	%f969, [%r5+4];
	ld.shared.f32 	%f970, [%r5+8];
	setp.geu.f32 	%p726, %f969, %f970;
	@%p726 bra 	$L__BB0_1211;
	st.shared.f32 	[%r5+4], %f970;
	st.shared.f32 	[%r5+8], %f969;
	ld.shared.u32 	%r997, [%r5+16388];
	ld.shared.u32 	%r998, [%r5+16392];
	st.shared.u32 	[%r5+16388], %r998;
	st.shared.u32 	[%r5+16392], %r997;
$L__BB0_1211:
	setp.gt.u32 	%p727, %r4, 189;
	@%p727 bra 	$L__BB0_1214;
	ld.shared.f32 	%f971, [%r5+260];
	ld.shared.f32 	%f972, [%r5+264];
	setp.geu.f32 	%p728, %f971, %f972;
	@%p728 bra 	$L__BB0_1214;
	st.shared.f32 	[%r5+260], %f972;
	st.shared.f32 	[%r5+264], %f971;
	ld.shared.u32 	%r999, [%r5+16644];
	ld.shared.u32 	%r1000, [%r5+16648];
	st.shared.u32 	[%r5+16644], %r1000;
	st.shared.u32 	[%r5+16648], %r999;
$L__BB0_1214:
	setp.gt.u32 	%p729, %r4, 125;
	@%p729 bra 	$L__BB0_1217;
	ld.shared.f32 	%f973, [%r5+516];
	ld.shared.f32 	%f974, [%r5+520];
	setp.geu.f32 	%p730, %f973, %f974;
	@%p730 bra 	$L__BB0_1217;
	st.shared.f32 	[%r5+516], %f974;
	st.shared.f32 	[%r5+520], %f973;
	ld.shared.u32 	%r1001, [%r5+16900];
	ld.shared.u32 	%r1002, [%r5+16904];
	st.shared.u32 	[%r5+16900], %r1002;
	st.shared.u32 	[%r5+16904], %r1001;
$L__BB0_1217:
	setp.gt.u32 	%p731, %r4, 61;
	@%p731 bra 	$L__BB0_1220;
	ld.shared.f32 	%f975, [%r5+772];
	ld.shared.f32 	%f976, [%r5+776];
	setp.geu.f32 	%p732, %f975, %f976;
	@%p732 bra 	$L__BB0_1220;
	st.shared.f32 	[%r5+772], %f976;
	st.shared.f32 	[%r5+776], %f975;
	ld.shared.u32 	%r1003, [%r5+17156];
	ld.shared.u32 	%r1004, [%r5+17160];
	st.shared.u32 	[%r5+17156], %r1004;
	st.shared.u32 	[%r5+17160], %r1003;
$L__BB0_1220:
	bar.warp.sync 	-1;
	ld.shared.v2.f32 	{%f977, %f978}, [%r5];
	setp.geu.f32 	%p733, %f977, %f978;
	@%p733 bra 	$L__BB0_1222;
	st.shared.v2.f32 	[%r5], {%f978, %f977};
	ld.shared.v2.u32 	{%r1005, %r1006}, [%r5+16384];
	st.shared.v2.u32 	[%r5+16384], {%r1006, %r1005};
$L__BB0_1222:
	ld.shared.v2.f32 	{%f979, %f980}, [%r6];
	setp.geu.f32 	%p734, %f979, %f980;
	@%p734 bra 	$L__BB0_1224;
	st.shared.v2.f32 	[%r5+256], {%f980, %f979};
	ld.shared.v2.u32 	{%r1007, %r1008}, [%r5+16640];
	st.shared.v2.u32 	[%r5+16640], {%r1008, %r1007};
$L__BB0_1224:
	ld.shared.v2.f32 	{%f981, %f982}, [%r7];
	setp.geu.f32 	%p735, %f981, %f982;
	@%p735 bra 	$L__BB0_1226;
	st.shared.v2.f32 	[%r5+512], {%f982, %f981};
	ld.shared.v2.u32 	{%r1009, %r1010}, [%r5+16896];
	st.shared.v2.u32 	[%r5+16896], {%r1010, %r1009};
$L__BB0_1226:
	ld.shared.v2.f32 	{%f983, %f984}, [%r8];
	setp.geu.f32 	%p736, %f983, %f984;
	@%p736 bra 	$L__BB0_1228;
	st.shared.v2.f32 	[%r5+768], {%f984, %f983};
	ld.shared.v2.u32 	{%r1011, %r1012}, [%r5+17152];
	st.shared.v2.u32 	[%r5+17152], {%r1012, %r1011};
$L__BB0_1228:
	setp.gt.u32 	%p737, %r4, 253;
	bar.warp.sync 	-1;
	@%p737 bra 	$L__BB0_1231;
	ld.shared.f32 	%f985, [%r5+4];
	ld.shared.f32 	%f986, [%r5+8];
	setp.geu.f32 	%p738, %f985, %f986;
	@%p738 bra 	$L__BB0_1231;
	st.shared.f32 	[%r5+4], %f986;
	st.shared.f32 	[%r5+8], %f985;
	ld.shared.u32 	%r1013, [%r5+16388];
	ld.shared.u32 	%r1014, [%r5+16392];
	st.shared.u32 	[%r5+16388], %r1014;
	st.shared.u32 	[%r5+16392], %r1013;
$L__BB0_1231:
	setp.gt.u32 	%p739, %r4, 189;
	@%p739 bra 	$L__BB0_1234;
	ld.shared.f32 	%f987, [%r5+260];
	ld.shared.f32 	%f988, [%r5+264];
	setp.geu.f32 	%p740, %f987, %f988;
	@%p740 bra 	$L__BB0_1234;
	st.shared.f32 	[%r5+260], %f988;
	st.shared.f32 	[%r5+264], %f987;
	ld.shared.u32 	%r1015, [%r5+16644];
	ld.shared.u32 	%r1016, [%r5+16648];
	st.shared.u32 	[%r5+16644], %r1016;
	st.shared.u32 	[%r5+16648], %r1015;
$L__BB0_1234:
	setp.gt.u32 	%p741, %r4, 125;
	@%p741 bra 	$L__BB0_1237;
	ld.shared.f32 	%f989, [%r5+516];
	ld.shared.f32 	%f990, [%r5+520];
	setp.geu.f32 	%p742, %f989, %f990;
	@%p742 bra 	$L__BB0_1237;
	st.shared.f32 	[%r5+516], %f990;
	st.shared.f32 	[%r5+520], %f989;
	ld.shared.u32 	%r1017, [%r5+16900];
	ld.shared.u32 	%r1018, [%r5+16904];
	st.shared.u32 	[%r5+16900], %r1018;
	st.shared.u32 	[%r5+16904], %r1017;
$L__BB0_1237:
	setp.gt.u32 	%p743, %r4, 61;
	@%p743 bra 	$L__BB0_1240;
	ld.shared.f32 	%f991, [%r5+772];
	ld.shared.f32 	%f992, [%r5+776];
	setp.geu.f32 	%p744, %f991, %f992;
	@%p744 bra 	$L__BB0_1240;
	st.shared.f32 	[%r5+772], %f992;
	st.shared.f32 	[%r5+776], %f991;
	ld.shared.u32 	%r1019, [%r5+17156];
	ld.shared.u32 	%r1020, [%r5+17160];
	st.shared.u32 	[%r5+17156], %r1020;
	st.shared.u32 	[%r5+17160], %r1019;
$L__BB0_1240:
	bar.warp.sync 	-1;
	ld.shared.v2.f32 	{%f993, %f994}, [%r5];
	setp.geu.f32 	%p745, %f993, %f994;
	@%p745 bra 	$L__BB0_1242;
	st.shared.v2.f32 	[%r5], {%f994, %f993};
	ld.shared.v2.u32 	{%r1021, %r1022}, [%r5+16384];
	st.shared.v2.u32 	[%r5+16384], {%r1022, %r1021};
$L__BB0_1242:
	ld.shared.v2.f32 	{%f995, %f996}, [%r6];
	setp.geu.f32 	%p746, %f995, %f996;
	@%p746 bra 	$L__BB0_1244;
	st.shared.v2.f32 	[%r5+256], {%f996, %f995};
	ld.shared.v2.u32 	{%r1023, %r1024}, [%r5+16640];
	st.shared.v2.u32 	[%r5+16640], {%r1024, %r1023};
$L__BB0_1244:
	ld.shared.v2.f32 	{%f997, %f998}, [%r7];
	setp.geu.f32 	%p747, %f997, %f998;
	@%p747 bra 	$L__BB0_1246;
	st.shared.v2.f32 	[%r5+512], {%f998, %f997};
	ld.shared.v2.u32 	{%r1025, %r1026}, [%r5+16896];
	st.shared.v2.u32 	[%r5+16896], {%r1026, %r1025};
$L__BB0_1246:
	ld.shared.v2.f32 	{%f999, %f1000}, [%r8];
	setp.geu.f32 	%p748, %f999, %f1000;
	@%p748 bra 	$L__BB0_1248;
	st.shared.v2.f32 	[%r5+768], {%f1000, %f999};
	ld.shared.v2.u32 	{%r1027, %r1028}, [%r5+17152];
	st.shared.v2.u32 	[%r5+17152], {%r1028, %r1027};
$L__BB0_1248:
	setp.gt.u32 	%p749, %r4, 253;
	bar.warp.sync 	-1;
	@%p749 bra 	$L__BB0_1251;
	ld.shared.f32 	%f1001, [%r5+4];
	ld.shared.f32 	%f1002, [%r5+8];
	setp.geu.f32 	%p750, %f1001, %f1002;
	@%p750 bra 	$L__BB0_1251;
	st.shared.f32 	[%r5+4], %f1002;
	st.shared.f32 	[%r5+8], %f1001;
	ld.shared.u32 	%r1029, [%r5+16388];
	ld.shared.u32 	%r1030, [%r5+16392];
	st.shared.u32 	[%r5+16388], %r1030;
	st.shared.u32 	[%r5+16392], %r1029;
$L__BB0_1251:
	setp.gt.u32 	%p751, %r4, 189;
	@%p751 bra 	$L__BB0_1254;
	ld.shared.f32 	%f1003, [%r5+260];
	ld.shared.f32 	%f1004, [%r5+264];
	setp.geu.f32 	%p752, %f1003, %f1004;
	@%p752 bra 	$L__BB0_1254;
	st.shared.f32 	[%r5+260], %f1004;
	st.shared.f32 	[%r5+264], %f1003;
	ld.shared.u32 	%r1031, [%r5+16644];
	ld.shared.u32 	%r1032, [%r5+16648];
	st.shared.u32 	[%r5+16644], %r1032;
	st.shared.u32 	[%r5+16648], %r1031;
$L__BB0_1254:
	setp.gt.u32 	%p753, %r4, 125;
	@%p753 bra 	$L__BB0_1257;
	ld.shared.f32 	%f1005, [%r5+516];
	ld.shared.f32 	%f1006, [%r5+520];
	setp.geu.f32 	%p754, %f1005, %f1006;
	@%p754 bra 	$L__BB0_1257;
	st.shared.f32 	[%r5+516], %f1006;
	st.shared.f32 	[%r5+520], %f1005;
	ld.shared.u32 	%r1033, [%r5+16900];
	ld.shared.u32 	%r1034, [%r5+16904];
	st.shared.u32 	[%r5+16900], %r1034;
	st.shared.u32 	[%r5+16904], %r1033;
$L__BB0_1257:
	setp.gt.u32 	%p755, %r4, 61;
	@%p755 bra 	$L__BB0_1260;
	ld.shared.f32 	%f1007, [%r5+772];
	ld.shared.f32 	%f1008, [%r5+776];
	setp.geu.f32 	%p756, %f1007, %f1008;
	@%p756 bra 	$L__BB0_1260;
	st.shared.f32 	[%r5+772], %f1008;
	st.shared.f32 	[%r5+776], %f1007;
	ld.shared.u32 	%r1035, [%r5+17156];
	ld.shared.u32 	%r1036, [%r5+17160];
	st.shared.u32 	[%r5+17156], %r1036;
	st.shared.u32 	[%r5+17160], %r1035;
$L__BB0_1260:
	bar.warp.sync 	-1;
	ld.shared.v2.f32 	{%f1009, %f1010}, [%r5];
	setp.geu.f32 	%p757, %f1009, %f1010;
	@%p757 bra 	$L__BB0_1262;
	st.shared.v2.f32 	[%r5], {%f1010, %f1009};
	ld.shared.v2.u32 	{%r1037, %r1038}, [%r5+16384];
	st.shared.v2.u32 	[%r5+16384], {%r1038, %r1037};
$L__BB0_1262:
	ld.shared.v2.f32 	{%f1011, %f1012}, [%r6];
	setp.geu.f32 	%p758, %f1011, %f1012;
	@%p758 bra 	$L__BB0_1264;
	st.shared.v2.f32 	[%r5+256], {%f1012, %f1011};
	ld.shared.v2.u32 	{%r1039, %r1040}, [%r5+16640];
	st.shared.v2.u32 	[%r5+16640], {%r1040, %r1039};
$L__BB0_1264:
	ld.shared.v2.f32 	{%f1013, %f1014}, [%r7];
	setp.geu.f32 	%p759, %f1013, %f1014;
	@%p759 bra 	$L__BB0_1266;
	st.shared.v2.f32 	[%r5+512], {%f1014, %f1013};
	ld.shared.v2.u32 	{%r1041, %r1042}, [%r5+16896];
	st.shared.v2.u32 	[%r5+16896], {%r1042, %r1041};
$L__BB0_1266:
	ld.shared.v2.f32 	{%f1015, %f1016}, [%r8];
	setp.geu.f32 	%p760, %f1015, %f1016;
	@%p760 bra 	$L__BB0_1268;
	st.shared.v2.f32 	[%r5+768], {%f1016, %f1015};
	ld.shared.v2.u32 	{%r1043, %r1044}, [%r5+17152];
	st.shared.v2.u32 	[%r5+17152], {%r1044, %r1043};
$L__BB0_1268:
	setp.gt.u32 	%p761, %r4, 253;
	bar.warp.sync 	-1;
	@%p761 bra 	$L__BB0_1271;
	ld.shared.f32 	%f1017, [%r5+4];
	ld.shared.f32 	%f1018, [%r5+8];
	setp.geu.f32 	%p762, %f1017, %f1018;
	@%p762 bra 	$L__BB0_1271;
	st.shared.f32 	[%r5+4], %f1018;
	st.shared.f32 	[%r5+8], %f1017;
	ld.shared.u32 	%r1045, [%r5+16388];
	ld.shared.u32 	%r1046, [%r5+16392];
	st.shared.u32 	[%r5+16388], %r1046;
	st.shared.u32 	[%r5+16392], %r1045;
$L__BB0_1271:
	setp.gt.u32 	%p763, %r4, 189;
	@%p763 bra 	$L__BB0_1274;
	ld.shared.f32 	%f1019, [%r5+260];
	ld.shared.f32 	%f1020, [%r5+264];
	setp.geu.f32 	%p764, %f1019, %f1020;
	@%p764 bra 	$L__BB0_1274;
	st.shared.f32 	[%r5+260], %f1020;
	st.shared.f32 	[%r5+264], %f1019;
	ld.shared.u32 	%r1047, [%r5+16644];
	ld.shared.u32 	%r1048, [%r5+16648];
	st.shared.u32 	[%r5+16644], %r1048;
	st.shared.u32 	[%r5+16648], %r1047;
$L__BB0_1274:
	setp.gt.u32 	%p765, %r4, 125;
	@%p765 bra 	$L__BB0_1277;
	ld.shared.f32 	%f1021, [%r5+516];
	ld.shared.f32 	%f1022, [%r5+520];
	setp.geu.f32 	%p766, %f1021, %f1022;
	@%p766 bra 	$L__BB0_1277;
	st.shared.f32 	[%r5+516], %f1022;
	st.shared.f32 	[%r5+520], %f1021;
	ld.shared.u32 	%r1049, [%r5+16900];
	ld.shared.u32 	%r1050, [%r5+16904];
	st.shared.u32 	[%r5+16900], %r1050;
	st.shared.u32 	[%r5+16904], %r1049;
$L__BB0_1277:
	setp.gt.u32 	%p767, %r4, 61;
	@%p767 bra 	$L__BB0_1280;
	ld.shared.f32 	%f1023, [%r5+772];
	ld.shared.f32 	%f1024, [%r5+776];
	setp.geu.f32 	%p768, %f1023, %f1024;
	@%p768 bra 	$L__BB0_1280;
	st.shared.f32 	[%r5+772], %f1024;
	st.shared.f32 	[%r5+776], %f1023;
	ld.shared.u32 	%r1051, [%r5+17156];
	ld.shared.u32 	%r1052, [%r5+17160];
	st.shared.u32 	[%r5+17156], %r1052;
	st.shared.u32 	[%r5+17160], %r1051;
$L__BB0_1280:
	bar.warp.sync 	-1;
	ld.shared.v2.f32 	{%f1025, %f1026}, [%r5];
	setp.geu.f32 	%p769, %f1025, %f1026;
	@%p769 bra 	$L__BB0_1282;
	st.shared.v2.f32 	[%r5], {%f1026, %f1025};
	ld.shared.v2.u32 	{%r1053, %r1054}, [%r5+16384];
	st.shared.v2.u32 	[%r5+16384], {%r1054, %r1053};
$L__BB0_1282:
	ld.shared.v2.f32 	{%f1027, %f1028}, [%r6];
	setp.geu.f32 	%p770, %f1027, %f1028;
	@%p770 bra 	$L__BB0_1284;
	st.shared.v2.f32 	[%r5+256], {%f1028, %f1027};
	ld.shared.v2.u32 	{%r1055, %r1056}, [%r5+16640];
	st.shared.v2.u32 	[%r5+16640], {%r1056, %r1055};
$L__BB0_1284:
	ld.shared.v2.f32 	{%f1029, %f1030}, [%r7];
	setp.geu.f32 	%p771, %f1029, %f1030;
	@%p771 bra 	$L__BB0_1286;
	st.shared.v2.f32 	[%r5+512], {%f1030, %f1029};
	ld.shared.v2.u32 	{%r1057, %r1058}, [%r5+16896];
	st.shared.v2.u32 	[%r5+16896], {%r1058, %r1057};
$L__BB0_1286:
	ld.shared.v2.f32 	{%f1031, %f1032}, [%r8];
	setp.geu.f32 	%p772, %f1031, %f1032;
	@%p772 bra 	$L__BB0_1288;
	st.shared.v2.f32 	[%r5+768], {%f1032, %f1031};
	ld.shared.v2.u32 	{%r1059, %r1060}, [%r5+17152];
	st.shared.v2.u32 	[%r5+17152], {%r1060, %r1059};
$L__BB0_1288:
	setp.gt.u32 	%p773, %r4, 253;
	bar.warp.sync 	-1;
	@%p773 bra 	$L__BB0_1291;
	ld.shared.f32 	%f1033, [%r5+4];
	ld.shared.f32 	%f1034, [%r5+8];
	setp.geu.f32 	%p774, %f1033, %f1034;
	@%p774 bra 	$L__BB0_1291;
	st.shared.f32 	[%r5+4], %f1034;
	st.shared.f32 	[%r5+8], %f1033;
	ld.shared.u32 	%r1061, [%r5+16388];
	ld.shared.u32 	%r1062, [%r5+16392];
	st.shared.u32 	[%r5+16388], %r1062;
	st.shared.u32 	[%r5+16392], %r1061;
$L__BB0_1291:
	setp.gt.u32 	%p775, %r4, 189;
	@%p775 bra 	$L__BB0_1294;
	ld.shared.f32 	%f1035, [%r5+260];
	ld.shared.f32 	%f1036, [%r5+264];
	setp.geu.f32 	%p776, %f1035, %f1036;
	@%p776 bra 	$L__BB0_1294;
	st.shared.f32 	[%r5+260], %f1036;
	st.shared.f32 	[%r5+264], %f1035;
	ld.shared.u32 	%r1063, [%r5+16644];
	ld.shared.u32 	%r1064, [%r5+16648];
	st.shared.u32 	[%r5+16644], %r1064;
	st.shared.u32 	[%r5+16648], %r1063;
$L__BB0_1294:
	setp.gt.u32 	%p777, %r4, 125;
	@%p777 bra 	$L__BB0_1297;
	ld.shared.f32 	%f1037, [%r5+516];
	ld.shared.f32 	%f1038, [%r5+520];
	setp.geu.f32 	%p778, %f1037, %f1038;
	@%p778 bra 	$L__BB0_1297;
	st.shared.f32 	[%r5+516], %f1038;
	st.shared.f32 	[%r5+520], %f1037;
	ld.shared.u32 	%r1065, [%r5+16900];
	ld.shared.u32 	%r1066, [%r5+16904];
	st.shared.u32 	[%r5+16900], %r1066;
	st.shared.u32 	[%r5+16904], %r1065;
$L__BB0_1297:
	setp.gt.u32 	%p779, %r4, 61;
	@%p779 bra 	$L__BB0_1300;
	ld.shared.f32 	%f1039, [%r5+772];
	ld.shared.f32 	%f1040, [%r5+776];
	setp.geu.f32 	%p780, %f1039, %f1040;
	@%p780 bra 	$L__BB0_1300;
	st.shared.f32 	[%r5+772], %f1040;
	st.shared.f32 	[%r5+776], %f1039;
	ld.shared.u32 	%r1067, [%r5+17156];
	ld.shared.u32 	%r1068, [%r5+17160];
	st.shared.u32 	[%r5+17156], %r1068;
	st.shared.u32 	[%r5+17160], %r1067;
$L__BB0_1300:
	bar.warp.sync 	-1;
	ld.shared.v2.f32 	{%f1041, %f1042}, [%r5];
	setp.geu.f32 	%p781, %f1041, %f1042;
	@%p781 bra 	$L__BB0_1302;
	st.shared.v2.f32 	[%r5], {%f1042, %f1041};
	ld.shared.v2.u32 	{%r1069, %r1070}, [%r5+16384];
	st.shared.v2.u32 	[%r5+16384], {%r1070, %r1069};
$L__BB0_1302:
	ld.shared.v2.f32 	{%f1043, %f1044}, [%r6];
	setp.geu.f32 	%p782, %f1043, %f1044;
	@%p782 bra 	$L__BB0_1304;
	st.shared.v2.f32 	[%r5+256], {%f1044, %f1043};
	ld.shared.v2.u32 	{%r1071, %r1072}, [%r5+16640];
	st.shared.v2.u32 	[%r5+16640], {%r1072, %r1071};
$L__BB0_1304:
	ld.shared.v2.f32 	{%f1045, %f1046}, [%r7];
	setp.geu.f32 	%p783, %f1045, %f1046;
	@%p783 bra 	$L__BB0_1306;
	st.shared.v2.f32 	[%r5+512], {%f1046, %f1045};
	ld.shared.v2.u32 	{%r1073, %r1074}, [%r5+16896];
	st.shared.v2.u32 	[%r5+16896], {%r1074, %r1073};
$L__BB0_1306:
	ld.shared.v2.f32 	{%f1047, %f1048}, [%r8];
	setp.geu.f32 	%p784, %f1047, %f1048;
	@%p784 bra 	$L__BB0_1308;
	st.shared.v2.f32 	[%r5+768], {%f1048, %f1047};
	ld.shared.v2.u32 	{%r1075, %r1076}, [%r5+17152];
	st.shared.v2.u32 	[%r5+17152], {%r1076, %r1075};
$L__BB0_1308:
	setp.gt.u32 	%p785, %r4, 253;
	bar.warp.sync 	-1;
	@%p785 bra 	$L__BB0_1311;
	ld.shared.f32 	%f1049, [%r5+4];
	ld.shared.f32 	%f1050, [%r5+8];
	setp.geu.f32 	%p786, %f1049, %f1050;
	@%p786 bra 	$L__BB0_1311;
	st.shared.f32 	[%r5+4], %f1050;
	st.shared.f32 	[%r5+8], %f1049;
	ld.shared.u32 	%r1077, [%r5+16388];
	ld.shared.u32 	%r1078, [%r5+16392];
	st.shared.u32 	[%r5+16388], %r1078;
	st.shared.u32 	[%r5+16392], %r1077;
$L__BB0_1311:
	setp.gt.u32 	%p787, %r4, 189;
	@%p787 bra 	$L__BB0_1314;
	ld.shared.f32 	%f1051, [%r5+260];
	ld.shared.f32 	%f1052, [%r5+264];
	setp.geu.f32 	%p788, %f1051, %f1052;
	@%p788 bra 	$L__BB0_1314;
	st.shared.f32 	[%r5+260], %f1052;
	st.shared.f32 	[%r5+264], %f1051;
	ld.shared.u32 	%r1079, [%r5+16644];
	ld.shared.u32 	%r1080, [%r5+16648];
	st.shared.u32 	[%r5+16644], %r1080;
	st.shared.u32 	[%r5+16648], %r1079;
$L__BB0_1314:
	setp.gt.u32 	%p789, %r4, 125;
	@%p789 bra 	$L__BB0_1317;
	ld.shared.f32 	%f1053, [%r5+516];
	ld.shared.f32 	%f1054, [%r5+520];
	setp.geu.f32 	%p790, %f1053, %f1054;
	@%p790 bra 	$L__BB0_1317;
	st.shared.f32 	[%r5+516], %f1054;
	st.shared.f32 	[%r5+520], %f1053;
	ld.shared.u32 	%r1081, [%r5+16900];
	ld.shared.u32 	%r1082, [%r5+16904];
	st.shared.u32 	[%r5+16900], %r1082;
	st.shared.u32 	[%r5+16904], %r1081;
$L__BB0_1317:
	setp.gt.u32 	%p791, %r4, 61;
	@%p791 bra 	$L__BB0_1320;
	ld.shared.f32 	%f1055, [%r5+772];
	ld.shared.f32 	%f1056, [%r5+776];
	setp.geu.f32 	%p792, %f1055, %f1056;
	@%p792 bra 	$L__BB0_1320;
	st.shared.f32 	[%r5+772], %f1056;
	st.shared.f32 	[%r5+776], %f1055;
	ld.shared.u32 	%r1083, [%r5+17156];
	ld.shared.u32 	%r1084, [%r5+17160];
	st.shared.u32 	[%r5+17156], %r1084;
	st.shared.u32 	[%r5+17160], %r1083;
$L__BB0_1320:
	bar.warp.sync 	-1;
	ld.shared.v2.f32 	{%f1057, %f1058}, [%r5];
	setp.geu.f32 	%p793, %f1057, %f1058;
	@%p793 bra 	$L__BB0_1322;
	st.shared.v2.f32 	[%r5], {%f1058, %f1057};
	ld.shared.v2.u32 	{%r1085, %r1086}, [%r5+16384];
	st.shared.v2.u32 	[%r5+16384], {%r1086, %r1085};
$L__BB0_1322:
	ld.shared.v2.f32 	{%f1059, %f1060}, [%r6];
	setp.geu.f32 	%p794, %f1059, %f1060;
	@%p794 bra 	$L__BB0_1324;
	st.shared.v2.f32 	[%r5+256], {%f1060, %f1059};
	ld.shared.v2.u32 	{%r1087, %r1088}, [%r5+16640];
	st.shared.v2.u32 	[%r5+16640], {%r1088, %r1087};
$L__BB0_1324:
	ld.shared.v2.f32 	{%f1061, %f1062}, [%r7];
	setp.geu.f32 	%p795, %f1061, %f1062;
	@%p795 bra 	$L__BB0_1326;
	st.shared.v2.f32 	[%r5+512], {%f1062, %f1061};
	ld.shared.v2.u32 	{%r1089, %r1090}, [%r5+16896];
	st.shared.v2.u32 	[%r5+16896], {%r1090, %r1089};
$L__BB0_1326:
	ld.shared.v2.f32 	{%f1063, %f1064}, [%r8];
	setp.geu.f32 	%p796, %f1063, %f1064;
	@%p796 bra 	$L__BB0_1328;
	st.shared.v2.f32 	[%r5+768], {%f1064, %f1063};
	ld.shared.v2.u32 	{%r1091, %r1092}, [%r5+17152];
	st.shared.v2.u32 	[%r5+17152], {%r1092, %r1091};
$L__BB0_1328:
	setp.gt.u32 	%p797, %r4, 253;
	bar.warp.sync 	-1;
	@%p797 bra 	$L__BB0_1331;
	ld.shared.f32 	%f1065, [%r5+4];
	ld.shared.f32 	%f1066, [%r5+8];
	setp.geu.f32 	%p798, %f1065, %f1066;
	@%p798 bra 	$L__BB0_1331;
	st.shared.f32 	[%r5+4], %f1066;
	st.shared.f32 	[%r5+8], %f1065;
	ld.shared.u32 	%r1093, [%r5+16388];
	ld.shared.u32 	%r1094, [%r5+16392];
	st.shared.u32 	[%r5+16388], %r1094;
	st.shared.u32 	[%r5+16392], %r1093;
$L__BB0_1331:
	setp.gt.u32 	%p799, %r4, 189;
	@%p799 bra 	$L__BB0_1334;
	ld.shared.f32 	%f1067, [%r5+260];
	ld.shared.f32 	%f1068, [%r5+264];
	setp.geu.f32 	%p800, %f1067, %f1068;
	@%p800 bra 	$L__BB0_1334;
	st.shared.f32 	[%r5+260], %f1068;
	st.shared.f32 	[%r5+264], %f1067;
	ld.shared.u32 	%r1095, [%r5+16644];
	ld.shared.u32 	%r1096, [%r5+16648];
	st.shared.u32 	[%r5+16644], %r1096;
	st.shared.u32 	[%r5+16648], %r1095;
$L__BB0_1334:
	setp.gt.u32 	%p801, %r4, 125;
	@%p801 bra 	$L__BB0_1337;
	ld.shared.f32 	%f1069, [%r5+516];
	ld.shared.f32 	%f1070, [%r5+520];
	setp.geu.f32 	%p802, %f1069, %f1070;
	@%p802 bra 	$L__BB0_1337;
	st.shared.f32 	[%r5+516], %f1070;
	st.shared.f32 	[%r5+520], %f1069;
	ld.shared.u32 	%r1097, [%r5+16900];
	ld.shared.u32 	%r1098, [%r5+16904];
	st.shared.u32 	[%r5+16900], %r1098;
	st.shared.u32 	[%r5+16904], %r1097;
$L__BB0_1337:
	setp.gt.u32 	%p803, %r4, 61;
	@%p803 bra 	$L__BB0_1340;
	ld.shared.f32 	%f1071, [%r5+772];
	ld.shared.f32 	%f1072, [%r5+776];
	setp.geu.f32 	%p804, %f1071, %f1072;
	@%p804 bra 	$L__BB0_1340;
	st.shared.f32 	[%r5+772], %f1072;
	st.shared.f32 	[%r5+776], %f1071;
	ld.shared.u32 	%r1099, [%r5+17156];
	ld.shared.u32 	%r1100, [%r5+17160];
	st.shared.u32 	[%r5+17156], %r1100;
	st.shared.u32 	[%r5+17160], %r1099;
$L__BB0_1340:
	bar.warp.sync 	-1;
	ld.shared.v2.f32 	{%f1073, %f1074}, [%r5];
	setp.geu.f32 	%p805, %f1073, %f1074;
	@%p805 bra 	$L__BB0_1342;
	st.shared.v2.f32 	[%r5], {%f1074, %f1073};
	ld.shared.v2.u32 	{%r1101, %r1102}, [%r5+16384];
	st.shared.v2.u32 	[%r5+16384], {%r1102, %r1101};
$L__BB0_1342:
	ld.shared.v2.f32 	{%f1075, %f1076}, [%r6];
	setp.geu.f32 	%p806, %f1075, %f1076;
	@%p806 bra 	$L__BB0_1344;
	st.shared.v2.f32 	[%r5+256], {%f1076, %f1075};
	ld.shared.v2.u32 	{%r1103, %r1104}, [%r5+16640];
	st.shared.v2.u32 	[%r5+16640], {%r1104, %r1103};
$L__BB0_1344:
	ld.shared.v2.f32 	{%f1077, %f1078}, [%r7];
	setp.geu.f32 	%p807, %f1077, %f1078;
	@%p807 bra 	$L__BB0_1346;
	st.shared.v2.f32 	[%r5+512], {%f1078, %f1077};
	ld.shared.v2.u32 	{%r1105, %r1106}, [%r5+16896];
	st.shared.v2.u32 	[%r5+16896], {%r1106, %r1105};
$L__BB0_1346:
	ld.shared.v2.f32 	{%f1079, %f1080}, [%r8];
	setp.geu.f32 	%p808, %f1079, %f1080;
	@%p808 bra 	$L__BB0_1348;
	st.shared.v2.f32 	[%r5+768], {%f1080, %f1079};
	ld.shared.v2.u32 	{%r1107, %r1108}, [%r5+17152];
	st.shared.v2.u32 	[%r5+17152], {%r1108, %r1107};
$L__BB0_1348:
	setp.gt.u32 	%p809, %r4, 253;
	bar.warp.sync 	-1;
	@%p809 bra 	$L__BB0_1351;
	ld.shared.f32 	%f1081, [%r5+4];
	ld.shared.f32 	%f1082, [%r5+8];
	setp.geu.f32 	%p810, %f1081, %f1082;
	@%p810 bra 	$L__BB0_1351;
	st.shared.f32 	[%r5+4], %f1082;
	st.shared.f32 	[%r5+8], %f1081;
	ld.shared.u32 	%r1109, [%r5+16388];
	ld.shared.u32 	%r1110, [%r5+16392];
	st.shared.u32 	[%r5+16388], %r1110;
	st.shared.u32 	[%r5+16392], %r1109;
$L__BB0_1351:
	setp.gt.u32 	%p811, %r4, 189;
	@%p811 bra 	$L__BB0_1354;
	ld.shared.f32 	%f1083, [%r5+260];
	ld.shared.f32 	%f1084, [%r5+264];
	setp.geu.f32 	%p812, %f1083, %f1084;
	@%p812 bra 	$L__BB0_1354;
	st.shared.f32 	[%r5+260], %f1084;
	st.shared.f32 	[%r5+264], %f1083;
	ld.shared.u32 	%r1111, [%r5+16644];
	ld.shared.u32 	%r1112, [%r5+16648];
	st.shared.u32 	[%r5+16644], %r1112;
	st.shared.u32 	[%r5+16648], %r1111;
$L__BB0_1354:
	setp.gt.u32 	%p813, %r4, 125;
	@%p813 bra 	$L__BB0_1357;
	ld.shared.f32 	%f1085, [%r5+516];
	ld.shared.f32 	%f1086, [%r5+520];
	setp.geu.f32 	%p814, %f1085, %f1086;
	@%p814 bra 	$L__BB0_1357;
	st.shared.f32 	[%r5+516], %f1086;
	st.shared.f32 	[%r5+520], %f1085;
	ld.shared.u32 	%r1113, [%r5+16900];
	ld.shared.u32 	%r1114, [%r5+16904];
	st.shared.u32 	[%r5+16900], %r1114;
	st.shared.u32 	[%r5+16904], %r1113;
$L__BB0_1357:
	setp.gt.u32 	%p815, %r4, 61;
	@%p815 bra 	$L__BB0_1360;
	ld.shared.f32 	%f1087, [%r5+772];
	ld.shared.f32 	%f1088, [%r5+776];
	setp.geu.f32 	%p816, %f1087, %f1088;
	@%p816 bra 	$L__BB0_1360;
	st.shared.f32 	[%r5+772], %f1088;
	st.shared.f32 	[%r5+776], %f1087;
	ld.shared.u32 	%r1115, [%r5+17156];
	ld.shared.u32 	%r1116, [%r5+17160];
	st.shared.u32 	[%r5+17156], %r1116;
	st.shared.u32 	[%r5+17160], %r1115;
$L__BB0_1360:
	bar.warp.sync 	-1;
	ld.shared.v2.f32 	{%f1089, %f1090}, [%r5];
	setp.geu.f32 	%p817, %f1089, %f1090;
	@%p817 bra 	$L__BB0_1362;
	st.shared.v2.f32 	[%r5], {%f1090, %f1089};
	ld.shared.v2.u32 	{%r1117, %r1118}, [%r5+16384];
	st.shared.v2.u32 	[%r5+16384], {%r1118, %r1117};
$L__BB0_1362:
	ld.shared.v2.f32 	{%f1091, %f1092}, [%r6];
	setp.geu.f32 	%p818, %f1091, %f1092;
	@%p818 bra 	$L__BB0_1364;
	st.shared.v2.f32 	[%r5+256], {%f1092, %f1091};
	ld.shared.v2.u32 	{%r1119, %r1120}, [%r5+16640];
	st.shared.v2.u32 	[%r5+16640], {%r1120, %r1119};
$L__BB0_1364:
	ld.shared.v2.f32 	{%f1093, %f1094}, [%r7];
	setp.geu.f32 	%p819, %f1093, %f1094;
	@%p819 bra 	$L__BB0_1366;
	st.shared.v2.f32 	[%r5+512], {%f1094, %f1093};
	ld.shared.v2.u32 	{%r1121, %r1122}, [%r5+16896];
	st.shared.v2.u32 	[%r5+16896], {%r1122, %r1121};
$L__BB0_1366:
	ld.shared.v2.f32 	{%f1095, %f1096}, [%r8];
	setp.geu.f32 	%p820, %f1095, %f1096;
	@%p820 bra 	$L__BB0_1368;
	st.shared.v2.f32 	[%r5+768], {%f1096, %f1095};
	ld.shared.v2.u32 	{%r1123, %r1124}, [%r5+17152];
	st.shared.v2.u32 	[%r5+17152], {%r1124, %r1123};
$L__BB0_1368:
	setp.gt.u32 	%p821, %r4, 253;
	bar.warp.sync 	-1;
	@%p821 bra 	$L__BB0_1371;
	ld.shared.f32 	%f1097, [%r5+4];
	ld.shared.f32 	%f1098, [%r5+8];
	setp.geu.f32 	%p822, %f1097, %f1098;
	@%p822 bra 	$L__BB0_1371;
	st.shared.f32 	[%r5+4], %f1098;
	st.shared.f32 	[%r5+8], %f1097;
	ld.shared.u32 	%r1125, [%r5+16388];
	ld.shared.u32 	%r1126, [%r5+16392];
	st.shared.u32 	[%r5+16388], %r1126;
	st.shared.u32 	[%r5+16392], %r1125;
$L__BB0_1371:
	setp.gt.u32 	%p823, %r4, 189;
	@%p823 bra 	$L__BB0_1374;
	ld.shared.f32 	%f1099, [%r5+260];
	ld.shared.f32 	%f1100, [%r5+264];
	setp.geu.f32 	%p824, %f1099, %f1100;
	@%p824 bra 	$L__BB0_1374;
	st.shared.f32 	[%r5+260], %f1100;
	st.shared.f32 	[%r5+264], %f1099;
	ld.shared.u32 	%r1127, [%r5+16644];
	ld.shared.u32 	%r1128, [%r5+16648];
	st.shared.u32 	[%r5+16644], %r1128;
	st.shared.u32 	[%r5+16648], %r1127;
$L__BB0_1374:
	setp.gt.u32 	%p825, %r4, 125;
	@%p825 bra 	$L__BB0_1377;
	ld.shared.f32 	%f1101, [%r5+516];
	ld.shared.f32 	%f1102, [%r5+520];
	setp.geu.f32 	%p826, %f1101, %f1102;
	@%p826 bra 	$L__BB0_1377;
	st.shared.f32 	[%r5+516], %f1102;
	st.shared.f32 	[%r5+520], %f1101;
	ld.shared.u32 	%r1129, [%r5+16900];
	ld.shared.u32 	%r1130, [%r5+16904];
	st.shared.u32 	[%r5+16900], %r1130;
	st.shared.u32 	[%r5+16904], %r1129;
$L__BB0_1377:
	setp.gt.u32 	%p827, %r4, 61;
	@%p827 bra 	$L__BB0_1380;
	ld.shared.f32 	%f1103, [%r5+772];
	ld.shared.f32 	%f1104, [%r5+776];
	setp.geu.f32 	%p828, %f1103, %f1104;
	@%p828 bra 	$L__BB0_1380;
	st.shared.f32 	[%r5+772], %f1104;
	st.shared.f32 	[%r5+776], %f1103;
	ld.shared.u32 	%r1131, [%r5+17156];
	ld.shared.u32 	%r1132, [%r5+17160];
	st.shared.u32 	[%r5+17156], %r1132;
	st.shared.u32 	[%r5+17160], %r1131;
$L__BB0_1380:
	bar.warp.sync 	-1;
	ld.shared.v2.f32 	{%f1105, %f1106}, [%r5];
	setp.geu.f32 	%p829, %f1105, %f1106;
	@%p829 bra 	$L__BB0_1382;
	st.shared.v2.f32 	[%r5], {%f1106, %f1105};
	ld.shared.v2.u32 	{%r1133, %r1134}, [%r5+16384];
	st.shared.v2.u32 	[%r5+16384], {%r1134, %r1133};
$L__BB0_1382:
	ld.shared.v2.f32 	{%f1107, %f1108}, [%r6];
	setp.geu.f32 	%p830, %f1107, %f1108;
	@%p830 bra 	$L__BB0_1384;
	st.shared.v2.f32 	[%r5+256], {%f1108, %f1107};
	ld.shared.v2.u32 	{%r1135, %r1136}, [%r5+16640];
	st.shared.v2.u32 	[%r5+16640], {%r1136, %r1135};
$L__BB0_1384:
	ld.shared.v2.f32 	{%f1109, %f1110}, [%r7];
	setp.geu.f32 	%p831, %f1109, %f1110;
	@%p831 bra 	$L__BB0_1386;
	st.shared.v2.f32 	[%r5+512], {%f1110, %f1109};
	ld.shared.v2.u32 	{%r1137, %r1138}, [%r5+16896];
	st.shared.v2.u32 	[%r5+16896], {%r1138, %r1137};
$L__BB0_1386:
	ld.shared.v2.f32 	{%f1111, %f1112}, [%r8];
	setp.geu.f32 	%p832, %f1111, %f1112;
	@%p832 bra 	$L__BB0_1388;
	st.shared.v2.f32 	[%r5+768], {%f1112, %f1111};
	ld.shared.v2.u32 	{%r1139, %r1140}, [%r5+17152];
	st.shared.v2.u32 	[%r5+17152], {%r1140, %r1139};
$L__BB0_1388:
	setp.gt.u32 	%p833, %r4, 253;
	bar.warp.sync 	-1;
	@%p833 bra 	$L__BB0_1391;
	ld.shared.f32 	%f1113, [%r5+4];
	ld.shared.f32 	%f1114, [%r5+8];
	setp.geu.f32 	%p834, %f1113, %f1114;
	@%p834 bra 	$L__BB0_1391;
	st.shared.f32 	[%r5+4], %f1114;
	st.shared.f32 	[%r5+8], %f1113;
	ld.shared.u32 	%r1141, [%r5+16388];
	ld.shared.u32 	%r1142, [%r5+16392];
	st.shared.u32 	[%r5+16388], %r1142;
	st.shared.u32 	[%r5+16392], %r1141;
$L__BB0_1391:
	setp.gt.u32 	%p835, %r4, 189;
	@%p835 bra 	$L__BB0_1394;
	ld.shared.f32 	%f1115, [%r5+260];
	ld.shared.f32 	%f1116, [%r5+264];
	setp.geu.f32 	%p836, %f1115, %f1116;
	@%p836 bra 	$L__BB0_1394;
	st.shared.f32 	[%r5+260], %f1116;
	st.shared.f32 	[%r5+264], %f1115;
	ld.shared.u32 	%r1143, [%r5+16644];
	ld.shared.u32 	%r1144, [%r5+16648];
	st.shared.u32 	[%r5+16644], %r1144;
	st.shared.u32 	[%r5+16648], %r1143;
$L__BB0_1394:
	setp.gt.u32 	%p837, %r4, 125;
	@%p837 bra 	$L__BB0_1397;
	ld.shared.f32 	%f1117, [%r5+516];
	ld.shared.f32 	%f1118, [%r5+520];
	setp.geu.f32 	%p838, %f1117, %f1118;
	@%p838 bra 	$L__BB0_1397;
	st.shared.f32 	[%r5+516], %f1118;
	st.shared.f32 	[%r5+520], %f1117;
	ld.shared.u32 	%r1145, [%r5+16900];
	ld.shared.u32 	%r1146, [%r5+16904];
	st.shared.u32 	[%r5+16900], %r1146;
	st.shared.u32 	[%r5+16904], %r1145;
$L__BB0_1397:
	setp.gt.u32 	%p839, %r4, 61;
	@%p839 bra 	$L__BB0_1400;
	ld.shared.f32 	%f1119, [%r5+772];
	ld.shared.f32 	%f1120, [%r5+776];
	setp.geu.f32 	%p840, %f1119, %f1120;
	@%p840 bra 	$L__BB0_1400;
	st.shared.f32 	[%r5+772], %f1120;
	st.shared.f32 	[%r5+776], %f1119;
	ld.shared.u32 	%r1147, [%r5+17156];
	ld.shared.u32 	%r1148, [%r5+17160];
	st.shared.u32 	[%r5+17156], %r1148;
	st.shared.u32 	[%r5+17160], %r1147;
$L__BB0_1400:
	bar.warp.sync 	-1;
	ld.shared.v2.f32 	{%f1121, %f1122}, [%r5];
	setp.geu.f32 	%p841, %f1121, %f1122;
	@%p841 bra 	$L__BB0_1402;
	st.shared.v2.f32 	[%r5], {%f1122, %f1121};
	ld.shared.v2.u32 	{%r1149, %r1150}, [%r5+16384];
	st.shared.v2.u32 	[%r5+16384], {%r1150, %r1149};
$L__BB0_1402:
	ld.shared.v2.f32 	{%f1123, %f1124}, [%r6];
	setp.geu.f32 	%p842, %f1123, %f1124;
	@%p842 bra 	$L__BB0_1404;
	st.shared.v2.f32 	[%r5+256], {%f1124, %f1123};
	ld.shared.v2.u32 	{%r1151, %r1152}, [%r5+16640];
	st.shared.v2.u32 	[%r5+16640], {%r1152, %r1151};
$L__BB0_1404:
	ld.shared.v2.f32 	{%f1125, %f1126}, [%r7];
	setp.geu.f32 	%p843, %f1125, %f1126;
	@%p843 bra 	$L__BB0_1406;
	st.shared.v2.f32 	[%r5+512], {%f1126, %f1125};
	ld.shared.v2.u32 	{%r1153, %r1154}, [%r5+16896];
	st.shared.v2.u32 	[%r5+16896], {%r1154, %r1153};
$L__BB0_1406:
	ld.shared.v2.f32 	{%f1127, %f1128}, [%r8];
	setp.geu.f32 	%p844, %f1127, %f1128;
	@%p844 bra 	$L__BB0_1408;
	st.shared.v2.f32 	[%r5+768], {%f1128, %f1127};
	ld.shared.v2.u32 	{%r1155, %r1156}, [%r5+17152];
	st.shared.v2.u32 	[%r5+17152], {%r1156, %r1155};
$L__BB0_1408:
	setp.gt.u32 	%p845, %r4, 253;
	bar.warp.sync 	-1;
	@%p845 bra 	$L__BB0_1411;
	ld.shared.f32 	%f1129, [%r5+4];
	ld.shared.f32 	%f1130, [%r5+8];
	setp.geu.f32 	%p846, %f1129, %f1130;
	@%p846 bra 	$L__BB0_1411;
	st.shared.f32 	[%r5+4], %f1130;
	st.shared.f32 	[%r5+8], %f1129;
	ld.shared.u32 	%r1157, [%r5+16388];
	ld.shared.u32 	%r1158, [%r5+16392];
	st.shared.u32 	[%r5+16388], %r1158;
	st.shared.u32 	[%r5+16392], %r1157;
$L__BB0_1411:
	setp.gt.u32 	%p847, %r4, 189;
	@%p847 bra 	$L__BB0_1414;
	ld.shared.f32 	%f1131, [%r5+260];
	ld.shared.f32 	%f1132, [%r5+264];
	setp.geu.f32 	%p848, %f1131, %f1132;
	@%p848 bra 	$L__BB0_1414;
	st.shared.f32 	[%r5+260], %f1132;
	st.shared.f32 	[%r5+264], %f1131;
	ld.shared.u32 	%r1159, [%r5+16644];
	ld.shared.u32 	%r1160, [%r5+16648];
	st.shared.u32 	[%r5+16644], %r1160;
	st.shared.u32 	[%r5+16648], %r1159;
$L__BB0_1414:
	setp.gt.u32 	%p849, %r4, 125;
	@%p849 bra 	$L__BB0_1417;
	ld.shared.f32 	%f1133, [%r5+516];
	ld.shared.f32 	%f1134, [%r5+520];
	setp.geu.f32 	%p850, %f1133, %f1134;
	@%p850 bra 	$L__BB0_1417;
	st.shared.f32 	[%r5+516], %f1134;
	st.shared.f32 	[%r5+520], %f1133;
	ld.shared.u32 	%r1161, [%r5+16900];
	ld.shared.u32 	%r1162, [%r5+16904];
	st.shared.u32 	[%r5+16900], %r1162;
	st.shared.u32 	[%r5+16904], %r1161;
$L__BB0_1417:
	setp.gt.u32 	%p851, %r4, 61;
	@%p851 bra 	$L__BB0_1420;
	ld.shared.f32 	%f1135, [%r5+772];
	ld.shared.f32 	%f1136, [%r5+776];
	setp.geu.f32 	%p852, %f1135, %f1136;
	@%p852 bra 	$L__BB0_1420;
	st.shared.f32 	[%r5+772], %f1136;
	st.shared.f32 	[%r5+776], %f1135;
	ld.shared.u32 	%r1163, [%r5+17156];
	ld.shared.u32 	%r1164, [%r5+17160];
	st.shared.u32 	[%r5+17156], %r1164;
	st.shared.u32 	[%r5+17160], %r1163;
$L__BB0_1420:
	bar.warp.sync 	-1;
	ld.shared.v2.f32 	{%f1137, %f1138}, [%r5];
	setp.geu.f32 	%p853, %f1137, %f1138;
	@%p853 bra 	$L__BB0_1422;
	st.shared.v2.f32 	[%r5], {%f1138, %f1137};
	ld.shared.v2.u32 	{%r1165, %r1166}, [%r5+16384];
	st.shared.v2.u32 	[%r5+16384], {%r1166, %r1165};
$L__BB0_1422:
	ld.shared.v2.f32 	{%f1139, %f1140}, [%r6];
	setp.geu.f32 	%p854, %f1139, %f1140;
	@%p854 bra 	$L__BB0_1424;
	st.shared.v2.f32 	[%r5+256], {%f1140, %f1139};
	ld.shared.v2.u32 	{%r1167, %r1168}, [%r5+16640];
	st.shared.v2.u32 	[%r5+16640], {%r1168, %r1167};
$L__BB0_1424:
	ld.shared.v2.f32 	{%f1141, %f1142}, [%r7];
	setp.geu.f32 	%p855, %f1141, %f1142;
	@%p855 bra 	$L__BB0_1426;
	st.shared.v2.f32 	[%r5+512], {%f1142, %f1141};
	ld.shared.v2.u32 	{%r1169, %r1170}, [%r5+16896];
	st.shared.v2.u32 	[%r5+16896], {%r1170, %r1169};
$L__BB0_1426:
	ld.shared.v2.f32 	{%f1143, %f1144}, [%r8];
	setp.geu.f32 	%p856, %f1143, %f1144;
	@%p856 bra 	$L__BB0_1428;
	st.shared.v2.f32 	[%r5+768], {%f1144, %f1143};
	ld.shared.v2.u32 	{%r1171, %r1172}, [%r5+17152];
	st.shared.v2.u32 	[%r5+17152], {%r1172, %r1171};
$L__BB0_1428:
	setp.gt.u32 	%p857, %r4, 253;
	bar.warp.sync 	-1;
	@%p857 bra 	$L__BB0_1431;
	ld.shared.f32 	%f1145, [%r5+4];
	ld.shared.f32 	%f1146, [%r5+8];
	setp.geu.f32 	%p858, %f1145, %f1146;
	@%p858 bra 	$L__BB0_1431;
	st.shared.f32 	[%r5+4], %f1146;
	st.shared.f32 	[%r5+8], %f1145;
	ld.shared.u32 	%r1173, [%r5+16388];
	ld.shared.u32 	%r1174, [%r5+16392];
	st.shared.u32 	[%r5+16388], %r1174;
	st.shared.u32 	[%r5+16392], %r1173;
$L__BB0_1431:
	setp.gt.u32 	%p859, %r4, 189;
	@%p859 bra 	$L__BB0_1434;
	ld.shared.f32 	%f1147, [%r5+260];
	ld.shared.f32 	%f1148, [%r5+264];
	setp.geu.f32 	%p860, %f1147, %f1148;
	@%p860 bra 	$L__BB0_1434;
	st.shared.f32 	[%r5+260], %f1148;
	st.shared.f32 	[%r5+264], %f1147;
	ld.shared.u32 	%r1175, [%r5+16644];
	ld.shared.u32 	%r1176, [%r5+16648];
	st.shared.u32 	[%r5+16644], %r1176;
	st.shared.u32 	[%r5+16648], %r1175;
$L__BB0_1434:
	setp.gt.u32 	%p861, %r4, 125;
	@%p861 bra 	$L__BB0_1437;
	ld.shared.f32 	%f1149, [%r5+516];
	ld.shared.f32 	%f1150, [%r5+520];
	setp.geu.f32 	%p862, %f1149, %f1150;
	@%p862 bra 	$L__BB0_1437;
	st.shared.f32 	[%r5+516], %f1150;
	st.shared.f32 	[%r5+520], %f1149;
	ld.shared.u32 	%r1177, [%r5+16900];
	ld.shared.u32 	%r1178, [%r5+16904];
	st.shared.u32 	[%r5+16900], %r1178;
	st.shared.u32 	[%r5+16904], %r1177;
$L__BB0_1437:
	setp.gt.u32 	%p863, %r4, 61;
	@%p863 bra 	$L__BB0_1440;
	ld.shared.f32 	%f1151, [%r5+772];
	ld.shared.f32 	%f1152, [%r5+776];
	setp.geu.f32 	%p864, %f1151, %f1152;
	@%p864 bra 	$L__BB0_1440;
	st.shared.f32 	[%r5+772], %f1152;
	st.shared.f32 	[%r5+776], %f1151;
	ld.shared.u32 	%r1179, [%r5+17156];
	ld.shared.u32 	%r1180, [%r5+17160];
	st.shared.u32 	[%r5+17156], %r1180;
	st.shared.u32 	[%r5+17160], %r1179;
$L__BB0_1440:
	bar.warp.sync 	-1;
	ld.shared.v2.f32 	{%f1153, %f1154}, [%r5];
	setp.geu.f32 	%p865, %f1153, %f1154;
	@%p865 bra 	$L__BB0_1442;
	st.shared.v2.f32 	[%r5], {%f1154, %f1153};
	ld.shared.v2.u32 	{%r1181, %r1182}, [%r5+16384];
	st.shared.v2.u32 	[%r5+16384], {%r1182, %r1181};
$L__BB0_1442:
	ld.shared.v2.f32 	{%f1155, %f1156}, [%r6];
	setp.geu.f32 	%p866, %f1155, %f1156;
	@%p866 bra 	$L__BB0_1444;
	st.shared.v2.f32 	[%r5+256], {%f1156, %f1155};
	ld.shared.v2.u32 	{%r1183, %r1184}, [%r5+16640];
	st.shared.v2.u32 	[%r5+16640], {%r1184, %r1183};
$L__BB0_1444:
	ld.shared.v2.f32 	{%f1157, %f1158}, [%r7];
	setp.geu.f32 	%p867, %f1157, %f1158;
	@%p867 bra 	$L__BB0_1446;
	st.shared.v2.f32 	[%r5+512], {%f1158, %f1157};
	ld.shared.v2.u32 	{%r1185, %r1186}, [%r5+16896];
	st.shared.v2.u32 	[%r5+16896], {%r1186, %r1185};
$L__BB0_1446:
	ld.shared.v2.f32 	{%f1159, %f1160}, [%r8];
	setp.geu.f32 	%p868, %f1159, %f1160;
	@%p868 bra 	$L__BB0_1448;
	st.shared.v2.f32 	[%r5+768], {%f1160, %f1159};
	ld.shared.v2.u32 	{%r1187, %r1188}, [%r5+17152];
	st.shared.v2.u32 	[%r5+17152], {%r1188, %r1187};
$L__BB0_1448:
	setp.gt.u32 	%p869, %r4, 253;
	bar.warp.sync 	-1;
	@%p869 bra 	$L__BB0_1451;
	ld.shared.f32 	%f1161, [%r5+4];
	ld.shared.f32 	%f1162, [%r5+8];
	setp.geu.f32 	%p870, %f1161, %f1162;
	@%p870 bra 	$L__BB0_1451;
	st.shared.f32 	[%r5+4], %f1162;
	st.shared.f32 	[%r5+8], %f1161;
	ld.shared.u32 	%r1189, [%r5+16388];
	ld.shared.u32 	%r1190, [%r5+16392];
	st.shared.u32 	[%r5+16388], %r1190;
	st.shared.u32 	[%r5+16392], %r1189;
$L__BB0_1451:
	setp.gt.u32 	%p871, %r4, 189;
	@%p871 bra 	$L__BB0_1454;
	ld.shared.f32 	%f1163, [%r5+260];
	ld.shared.f32 	%f1164, [%r5+264];
	setp.geu.f32 	%p872, %f1163, %f1164;
	@%p872 bra 	$L__BB0_1454;
	st.shared.f32 	[%r5+260], %f1164;
	st.shared.f32 	[%r5+264], %f1163;
	ld.shared.u32 	%r1191, [%r5+16644];
	ld.shared.u32 	%r1192, [%r5+16648];
	st.shared.u32 	[%r5+16644], %r1192;
	st.shared.u32 	[%r5+16648], %r1191;
$L__BB0_1454:
	setp.gt.u32 	%p873, %r4, 125;
	@%p873 bra 	$L__BB0_1457;
	ld.shared.f32 	%f1165, [%r5+516];
	ld.shared.f32 	%f1166, [%r5+520];
	setp.geu.f32 	%p874, %f1165, %f1166;
	@%p874 bra 	$L__BB0_1457;
	st.shared.f32 	[%r5+516], %f1166;
	st.shared.f32 	[%r5+520], %f1165;
	ld.shared.u32 	%r1193, [%r5+16900];
	ld.shared.u32 	%r1194, [%r5+16904];
	st.shared.u32 	[%r5+16900], %r1194;
	st.shared.u32 	[%r5+16904], %r1193;
$L__BB0_1457:
	setp.gt.u32 	%p875, %r4, 61;
	@%p875 bra 	$L__BB0_1460;
	ld.shared.f32 	%f1167, [%r5+772];
	ld.shared.f32 	%f1168, [%r5+776];
	setp.geu.f32 	%p876, %f1167, %f1168;
	@%p876 bra 	$L__BB0_1460;
	st.shared.f32 	[%r5+772], %f1168;
	st.shared.f32 	[%r5+776], %f1167;
	ld.shared.u32 	%r1195, [%r5+17156];
	ld.shared.u32 	%r1196, [%r5+17160];
	st.shared.u32 	[%r5+17156], %r1196;
	st.shared.u32 	[%r5+17160], %r1195;
$L__BB0_1460:
	bar.warp.sync 	-1;
	ld.shared.v2.f32 	{%f1169, %f1170}, [%r5];
	setp.geu.f32 	%p877, %f1169, %f1170;
	@%p877 bra 	$L__BB0_1462;
	st.shared.v2.f32 	[%r5], {%f1170, %f1169};
	ld.shared.v2.u32 	{%r1197, %r1198}, [%r5+16384];
	st.shared.v2.u32 	[%r5+16384], {%r1198, %r1197};
$L__BB0_1462:
	ld.shared.v2.f32 	{%f1171, %f1172}, [%r6];
	setp.geu.f32 	%p878, %f1171, %f1172;
	@%p878 bra 	$L__BB0_1464;
	st.shared.v2.f32 	[%r5+256], {%f1172, %f1171};
	ld.shared.v2.u32 	{%r1199, %r1200}, [%r5+16640];
	st.shared.v2.u32 	[%r5+16640], {%r1200, %r1199};
$L__BB0_1464:
	ld.shared.v2.f32 	{%f1173, %f1174}, [%r7];
	setp.geu.f32 	%p879, %f1173, %f1174;
	@%p879 bra 	$L__BB0_1466;
	st.shared.v2.f32 	[%r5+512], {%f1174, %f1173};
	ld.shared.v2.u32 	{%r1201, %r1202}, [%r5+16896];
	st.shared.v2.u32 	[%r5+16896], {%r1202, %r1201};
$L__BB0_1466:
	ld.shared.v2.f32 	{%f1175, %f1176}, [%r8];
	setp.geu.f32 	%p880, %f1175, %f1176;
	@%p880 bra 	$L__BB0_1468;
	st.shared.v2.f32 	[%r5+768], {%f1176, %f1175};
	ld.shared.v2.u32 	{%r1203, %r1204}, [%r5+17152];
	st.shared.v2.u32 	[%r5+17152], {%r1204, %r1203};
$L__BB0_1468:
	setp.gt.u32 	%p881, %r4, 253;
	bar.warp.sync 	-1;
	@%p881 bra 	$L__BB0_1471;
	ld.shared.f32 	%f1177, [%r5+4];
	ld.shared.f32 	%f1178, [%r5+8];
	setp.geu.f32 	%p882, %f1177, %f1178;
	@%p882 bra 	$L__BB0_1471;
	st.shared.f32 	[%r5+4], %f1178;
	st.shared.f32 	[%r5+8], %f1177;
	ld.shared.u32 	%r1205, [%r5+16388];
	ld.shared.u32 	%r1206, [%r5+16392];
	st.shared.u32 	[%r5+16388], %r1206;
	st.shared.u32 	[%r5+16392], %r1205;
$L__BB0_1471:
	setp.gt.u32 	%p883, %r4, 189;
	@%p883 bra 	$L__BB0_1474;
	ld.shared.f32 	%f1179, [%r5+260];
	ld.shared.f32 	%f1180, [%r5+264];
	setp.geu.f32 	%p884, %f1179, %f1180;
	@%p884 bra 	$L__BB0_1474;
	st.shared.f32 	[%r5+260], %f1180;
	st.shared.f32 	[%r5+264], %f1179;
	ld.shared.u32 	%r1207, [%r5+16644];
	ld.shared.u32 	%r1208, [%r5+16648];
	st.shared.u32 	[%r5+16644], %r1208;
	st.shared.u32 	[%r5+16648], %r1207;
$L__BB0_1474:
	setp.gt.u32 	%p885, %r4, 125;
	@%p885 bra 	$L__BB0_1477;
	ld.shared.f32 	%f1181, [%r5+516];
	ld.shared.f32 	%f1182, [%r5+520];
	setp.geu.f32 	%p886, %f1181, %f1182;
	@%p886 bra 	$L__BB0_1477;
	st.shared.f32 	[%r5+516], %f1182;
	st.shared.f32 	[%r5+520], %f1181;
	ld.shared.u32 	%r1209, [%r5+16900];
	ld.shared.u32 	%r1210, [%r5+16904];
	st.shared.u32 	[%r5+16900], %r1210;
	st.shared.u32 	[%r5+16904], %r1209;
$L__BB0_1477:
	setp.gt.u32 	%p887, %r4, 61;
	@%p887 bra 	$L__BB0_1480;
	ld.shared.f32 	%f1183, [%r5+772];
	ld.shared.f32 	%f1184, [%r5+776];
	setp.geu.f32 	%p888, %f1183, %f1184;
	@%p888 bra 	$L__BB0_1480;
	st.shared.f32 	[%r5+772], %f1184;
	st.shared.f32 	[%r5+776], %f1183;
	ld.shared.u32 	%r1211, [%r5+17156];
	ld.shared.u32 	%r1212, [%r5+17160];
	st.shared.u32 	[%r5+17156], %r1212;
	st.shared.u32 	[%r5+17160], %r1211;
$L__BB0_1480:
	bar.warp.sync 	-1;
	ld.shared.v2.f32 	{%f1185, %f1186}, [%r5];
	setp.geu.f32 	%p889, %f1185, %f1186;
	@%p889 bra 	$L__BB0_1482;
	st.shared.v2.f32 	[%r5], {%f1186, %f1185};
	ld.shared.v2.u32 	{%r1213, %r1214}, [%r5+16384];
	st.shared.v2.u32 	[%r5+16384], {%r1214, %r1213};
$L__BB0_1482:
	ld.shared.v2.f32 	{%f1187, %f1188}, [%r6];
	setp.geu.f32 	%p890, %f1187, %f1188;
	@%p890 bra 	$L__BB0_1484;
	st.shared.v2.f32 	[%r5+256], {%f1188, %f1187};
	ld.shared.v2.u32 	{%r1215, %r1216}, [%r5+16640];
	st.shared.v2.u32 	[%r5+16640], {%r1216, %r1215};
$L__BB0_1484:
	ld.shared.v2.f32 	{%f1189, %f1190}, [%r7];
	setp.geu.f32 	%p891, %f1189, %f1190;
	@%p891 bra 	$L__BB0_1486;
	st.shared.v2.f32 	[%r5+512], {%f1190, %f1189};
	ld.shared.v2.u32 	{%r1217, %r1218}, [%r5+16896];
	st.shared.v2.u32 	[%r5+16896], {%r1218, %r1217};
$L__BB0_1486:
	ld.shared.v2.f32 	{%f1191, %f1192}, [%r8];
	setp.geu.f32 	%p892, %f1191, %f1192;
	@%p892 bra 	$L__BB0_1488;
	st.shared.v2.f32 	[%r5+768], {%f1192, %f1191};
	ld.shared.v2.u32 	{%r1219, %r1220}, [%r5+17152];
	st.shared.v2.u32 	[%r5+17152], {%r1220, %r1219};
$L__BB0_1488:
	setp.gt.u32 	%p893, %r4, 253;
	bar.warp.sync 	-1;
	@%p893 bra 	$L__BB0_1491;
	ld.shared.f32 	%f1193, [%r5+4];
	ld.shared.f32 	%f1194, [%r5+8];
	setp.geu.f32 	%p894, %f1193, %f1194;
	@%p894 bra 	$L__BB0_1491;
	st.shared.f32 	[%r5+4], %f1194;
	st.shared.f32 	[%r5+8], %f1193;
	ld.shared.u32 	%r1221, [%r5+16388];
	ld.shared.u32 	%r1222, [%r5+16392];
	st.shared.u32 	[%r5+16388], %r1222;
	st.shared.u32 	[%r5+16392], %r1221;
$L__BB0_1491:
	setp.gt.u32 	%p895, %r4, 189;
	@%p895 bra 	$L__BB0_1494;
	ld.shared.f32 	%f1195, [%r5+260];
	ld.shared.f32 	%f1196, [%r5+264];
	setp.geu.f32 	%p896, %f1195, %f1196;
	@%p896 bra 	$L__BB0_1494;
	st.shared.f32 	[%r5+260], %f1196;
	st.shared.f32 	[%r5+264], %f1195;
	ld.shared.u32 	%r1223, [%r5+16644];
	ld.shared.u32 	%r1224, [%r5+16648];
	st.shared.u32 	[%r5+16644], %r1224;
	st.shared.u32 	[%r5+16648], %r1223;
$L__BB0_1494:
	setp.gt.u32 	%p897, %r4, 125;
	@%p897 bra 	$L__BB0_1497;
	ld.shared.f32 	%f1197, [%r5+516];
	ld.shared.f32 	%f1198, [%r5+520];
	setp.geu.f32 	%p898, %f1197, %f1198;
	@%p898 bra 	$L__BB0_1497;
	st.shared.f32 	[%r5+516], %f1198;
	st.shared.f32 	[%r5+520], %f1197;
	ld.shared.u32 	%r1225, [%r5+16900];
	ld.shared.u32 	%r1226, [%r5+16904];
	st.shared.u32 	[%r5+16900], %r1226;
	st.shared.u32 	[%r5+16904], %r1225;
$L__BB0_1497:
	setp.gt.u32 	%p899, %r4, 61;
	@%p899 bra 	$L__BB0_1500;
	ld.shared.f32 	%f1199, [%r5+772];
	ld.shared.f32 	%f1200, [%r5+776];
	setp.geu.f32 	%p900, %f1199, %f1200;
	@%p900 bra 	$L__BB0_1500;
	st.shared.f32 	[%r5+772], %f1200;
	st.shared.f32 	[%r5+776], %f1199;
	ld.shared.u32 	%r1227, [%r5+17156];
	ld.shared.u32 	%r1228, [%r5+17160];
	st.shared.u32 	[%r5+17156], %r1228;
	st.shared.u32 	[%r5+17160], %r1227;
$L__BB0_1500:
	bar.warp.sync 	-1;
	ld.shared.v2.f32 	{%f1201, %f1202}, [%r5];
	setp.geu.f32 	%p901, %f1201, %f1202;
	@%p901 bra 	$L__BB0_1502;
	st.shared.v2.f32 	[%r5], {%f1202, %f1201};
	ld.shared.v2.u32 	{%r1229, %r1230}, [%r5+16384];
	st.shared.v2.u32 	[%r5+16384], {%r1230, %r1229};
$L__BB0_1502:
	ld.shared.v2.f32 	{%f1203, %f1204}, [%r6];
	setp.geu.f32 	%p902, %f1203, %f1204;
	@%p902 bra 	$L__BB0_1504;
	st.shared.v2.f32 	[%r5+256], {%f1204, %f1203};
	ld.shared.v2.u32 	{%r1231, %r1232}, [%r5+16640];
	st.shared.v2.u32 	[%r5+16640], {%r1232, %r1231};
$L__BB0_1504:
	ld.shared.v2.f32 	{%f1205, %f1206}, [%r7];
	setp.geu.f32 	%p903, %f1205, %f1206;
	@%p903 bra 	$L__BB0_1506;
	st.shared.v2.f32 	[%r5+512], {%f1206, %f1205};
	ld.shared.v2.u32 	{%r1233, %r1234}, [%r5+16896];
	st.shared.v2.u32 	[%r5+16896], {%r1234, %r1233};
$L__BB0_1506:
	ld.shared.v2.f32 	{%f1207, %f1208}, [%r8];
	setp.geu.f32 	%p904, %f1207, %f1208;
	@%p904 bra 	$L__BB0_1508;
	st.shared.v2.f32 	[%r5+768], {%f1208, %f1207};
	ld.shared.v2.u32 	{%r1235, %r1236}, [%r5+17152];
	st.shared.v2.u32 	[%r5+17152], {%r1236, %r1235};
$L__BB0_1508:
	setp.gt.u32 	%p905, %r4, 253;
	bar.warp.sync 	-1;
	@%p905 bra 	$L__BB0_1511;
	ld.shared.f32 	%f1209, [%r5+4];
	ld.shared.f32 	%f1210, [%r5+8];
	setp.geu.f32 	%p906, %f1209, %f1210;
	@%p906 bra 	$L__BB0_1511;
	st.shared.f32 	[%r5+4], %f1210;
	st.shared.f32 	[%r5+8], %f1209;
	ld.shared.u32 	%r1237, [%r5+16388];
	ld.shared.u32 	%r1238, [%r5+16392];
	st.shared.u32 	[%r5+16388], %r1238;
	st.shared.u32 	[%r5+16392], %r1237;
$L__BB0_1511:
	setp.gt.u32 	%p907, %r4, 189;
	@%p907 bra 	$L__BB0_1514;
	ld.shared.f32 	%f1211, [%r5+260];
	ld.shared.f32 	%f1212, [%r5+264];
	setp.geu.f32 	%p908, %f1211, %f1212;
	@%p908 bra 	$L__BB0_1514;
	st.shared.f32 	[%r5+260], %f1212;
	st.shared.f32 	[%r5+264], %f1211;
	ld.shared.u32 	%r1239, [%r5+16644];
	ld.shared.u32 	%r1240, [%r5+16648];
	st.shared.u32 	[%r5+16644], %r1240;
	st.shared.u32 	[%r5+16648], %r1239;
$L__BB0_1514:
	setp.gt.u32 	%p909, %r4, 125;
	@%p909 bra 	$L__BB0_1517;
	ld.shared.f32 	%f1213, [%r5+516];
	ld.shared.f32 	%f1214, [%r5+520];
	setp.geu.f32 	%p910, %f1213, %f1214;
	@%p910 bra 	$L__BB0_1517;
	st.shared.f32 	[%r5+516], %f1214;
	st.shared.f32 	[%r5+520], %f1213;
	ld.shared.u32 	%r1241, [%r5+16900];
	ld.shared.u32 	%r1242, [%r5+16904];
	st.shared.u32 	[%r5+16900], %r1242;
	st.shared.u32 	[%r5+16904], %r1241;
$L__BB0_1517:
	setp.gt.u32 	%p911, %r4, 61;
	@%p911 bra 	$L__BB0_1520;
	ld.shared.f32 	%f1215, [%r5+772];
	ld.shared.f32 	%f1216, [%r5+776];
	setp.geu.f32 	%p912, %f1215, %f1216;
	@%p912 bra 	$L__BB0_1520;
	st.shared.f32 	[%r5+772], %f1216;
	st.shared.f32 	[%r5+776], %f1215;
	ld.shared.u32 	%r1243, [%r5+17156];
	ld.shared.u32 	%r1244, [%r5+17160];
	st.shared.u32 	[%r5+17156], %r1244;
	st.shared.u32 	[%r5+17160], %r1243;
$L__BB0_1520:
	bar.warp.sync 	-1;
	ld.shared.v2.f32 	{%f1217, %f1218}, [%r5];
	setp.geu.f32 	%p913, %f1217, %f1218;
	@%p913 bra 	$L__BB0_1522;
	st.shared.v2.f32 	[%r5], {%f1218, %f1217};
	ld.shared.v2.u32 	{%r1245, %r1246}, [%r5+16384];
	st.shared.v2.u32 	[%r5+16384], {%r1246, %r1245};
$L__BB0_1522:
	ld.shared.v2.f32 	{%f1219, %f1220}, [%r6];
	setp.geu.f32 	%p914, %f1219, %f1220;
	@%p914 bra 	$L__BB0_1524;
	st.shared.v2.f32 	[%r5+256], {%f1220, %f1219};
	ld.shared.v2.u32 	{%r1247, %r1248}, [%r5+16640];
	st.shared.v2.u32 	[%r5+16640], {%r1248, %r1247};
$L__BB0_1524:
	ld.shared.v2.f32 	{%f1221, %f1222}, [%r7];
	setp.geu.f32 	%p915, %f1221, %f1222;
	@%p915 bra 	$L__BB0_1526;
	st.shared.v2.f32 	[%r5+512], {%f1222, %f1221};
	ld.shared.v2.u32 	{%r1249, %r1250}, [%r5+16896];
	st.shared.v2.u32 	[%r5+16896], {%r1250, %r1249};
$L__BB0_1526:
	ld.shared.v2.f32 	{%f1223, %f1224}, [%r8];
	setp.geu.f32 	%p916, %f1223, %f1224;
	@%p916 bra 	$L__BB0_1528;
	st.shared.v2.f32 	[%r5+768], {%f1224, %f1223};
	ld.shared.v2.u32 	{%r1251, %r1252}, [%r5+17152];
	st.shared.v2.u32 	[%r5+17152], {%r1252, %r1251};
$L__BB0_1528:
	setp.gt.u32 	%p917, %r4, 253;
	bar.warp.sync 	-1;
	@%p917 bra 	$L__BB0_1531;
	ld.shared.f32 	%f1225, [%r5+4];
	ld.shared.f32 	%f1226, [%r5+8];
	setp.geu.f32 	%p918, %f1225, %f1226;
	@%p918 bra 	$L__BB0_1531;
	st.shared.f32 	[%r5+4], %f1226;
	st.shared.f32 	[%r5+8], %f1225;
	ld.shared.u32 	%r1253, [%r5+16388];
	ld.shared.u32 	%r1254, [%r5+16392];
	st.shared.u32 	[%r5+16388], %r1254;
	st.shared.u32 	[%r5+16392], %r1253;
$L__BB0_1531:
	setp.gt.u32 	%p919, %r4, 189;
	@%p919 bra 	$L__BB0_1534;
	ld.shared.f32 	%f1227, [%r5+260];
	ld.shared.f32 	%f1228, [%r5+264];
	setp.geu.f32 	%p920, %f1227, %f1228;
	@%p920 bra 	$L__BB0_1534;
	st.shared.f32 	[%r5+260], %f1228;
	st.shared.f32 	[%r5+264], %f1227;
	ld.shared.u32 	%r1255, [%r5+16644];
	ld.shared.u32 	%r1256, [%r5+16648];
	st.shared.u32 	[%r5+16644], %r1256;
	st.shared.u32 	[%r5+16648], %r1255;
$L__BB0_1534:
	setp.gt.u32 	%p921, %r4, 125;
	@%p921 bra 	$L__BB0_1537;
	ld.shared.f32 	%f1229, [%r5+516];
	ld.shared.f32 	%f1230, [%r5+520];
	setp.geu.f32 	%p922, %f1229, %f1230;
	@%p922 bra 	$L__BB0_1537;
	st.shared.f32 	[%r5+516], %f1230;
	st.shared.f32 	[%r5+520], %f1229;
	ld.shared.u32 	%r1257, [%r5+16900];
	ld.shared.u32 	%r1258, [%r5+16904];
	st.shared.u32 	[%r5+16900], %r1258;
	st.shared.u32 	[%r5+16904], %r1257;
$L__BB0_1537:
	setp.gt.u32 	%p923, %r4, 61;
	@%p923 bra 	$L__BB0_1540;
	ld.shared.f32 	%f1231, [%r5+772];
	ld.shared.f32 	%f1232, [%r5+776];
	setp.geu.f32 	%p924, %f1231, %f1232;
	@%p924 bra 	$L__BB0_1540;
	st.shared.f32 	[%r5+772], %f1232;
	st.shared.f32 	[%r5+776], %f1231;
	ld.shared.u32 	%r1259, [%r5+17156];
	ld.shared.u32 	%r1260, [%r5+17160];
	st.shared.u32 	[%r5+17156], %r1260;
	st.shared.u32 	[%r5+17160], %r1259;
$L__BB0_1540:
	bar.warp.sync 	-1;
	ld.shared.v2.f32 	{%f1233, %f1234}, [%r5];
	setp.geu.f32 	%p925, %f1233, %f1234;
	@%p925 bra 	$L__BB0_1542;
	st.shared.v2.f32 	[%r5], {%f1234, %f1233};
	ld.shared.v2.u32 	{%r1261, %r1262}, [%r5+16384];
	st.shared.v2.u32 	[%r5+16384], {%r1262, %r1261};
$L__BB0_1542:
	ld.shared.v2.f32 	{%f1235, %f1236}, [%r6];
	setp.geu.f32 	%p926, %f1235, %f1236;
	@%p926 bra 	$L__BB0_1544;
	st.shared.v2.f32 	[%r5+256], {%f1236, %f1235};
	ld.shared.v2.u32 	{%r1263, %r1264}, [%r5+16640];
	st.shared.v2.u32 	[%r5+16640], {%r1264, %r1263};
$L__BB0_1544:
	ld.shared.v2.f32 	{%f1237, %f1238}, [%r7];
	setp.geu.f32 	%p927, %f1237, %f1238;
	@%p927 bra 	$L__BB0_1546;
	st.shared.v2.f32 	[%r5+512], {%f1238, %f1237};
	ld.shared.v2.u32 	{%r1265, %r1266}, [%r5+16896];
	st.shared.v2.u32 	[%r5+16896], {%r1266, %r1265};
$L__BB0_1546:
	ld.shared.v2.f32 	{%f1239, %f1240}, [%r8];
	setp.geu.f32 	%p928, %f1239, %f1240;
	@%p928 bra 	$L__BB0_1548;
	st.shared.v2.f32 	[%r5+768], {%f1240, %f1239};
	ld.shared.v2.u32 	{%r1267, %r1268}, [%r5+17152];
	st.shared.v2.u32 	[%r5+17152], {%r1268, %r1267};
$L__BB0_1548:
	setp.gt.u32 	%p929, %r4, 253;
	bar.warp.sync 	-1;
	@%p929 bra 	$L__BB0_1551;
	ld.shared.f32 	%f1241, [%r5+4];
	ld.shared.f32 	%f1242, [%r5+8];
	setp.geu.f32 	%p930, %f1241, %f1242;
	@%p930 bra 	$L__BB0_1551;
	st.shared.f32 	[%r5+4], %f1242;
	st.shared.f32 	[%r5+8], %f1241;
	ld.shared.u32 	%r1269, [%r5+16388];
	ld.shared.u32 	%r1270, [%r5+16392];
	st.shared.u32 	[%r5+16388], %r1270;
	st.shared.u32 	[%r5+16392], %r1269;
$L__BB0_1551:
	setp.gt.u32 	%p931, %r4, 189;
	@%p931 bra 	$L__BB0_1554;
	ld.shared.f32 	%f1243, [%r5+260];
	ld.shared.f32 	%f1244, [%r5+264];
	setp.geu.f32 	%p932, %f1243, %f1244;
	@%p932 bra 	$L__BB0_1554;
	st.shared.f32 	[%r5+260], %f1244;
	st.shared.f32 	[%r5+264], %f1243;
	ld.shared.u32 	%r1271, [%r5+16644];
	ld.shared.u32 	%r1272, [%r5+16648];
	st.shared.u32 	[%r5+16644], %r1272;
	st.shared.u32 	[%r5+16648], %r1271;
$L__BB0_1554:
	setp.gt.u32 	%p933, %r4, 125;
	@%p933 bra 	$L__BB0_1557;
	ld.shared.f32 	%f1245, [%r5+516];
	ld.shared.f32 	%f1246, [%r5+520];
	setp.geu.f32 	%p934, %f1245, %f1246;
	@%p934 bra 	$L__BB0_1557;
	st.shared.f32 	[%r5+516], %f1246;
	st.shared.f32 	[%r5+520], %f1245;
	ld.shared.u32 	%r1273, [%r5+16900];
	ld.shared.u32 	%r1274, [%r5+16904];
	st.shared.u32 	[%r5+16900], %r1274;
	st.shared.u32 	[%r5+16904], %r1273;
$L__BB0_1557:
	setp.gt.u32 	%p935, %r4, 61;
	@%p935 bra 	$L__BB0_1560;
	ld.shared.f32 	%f1247, [%r5+772];
	ld.shared.f32 	%f1248, [%r5+776];
	setp.geu.f32 	%p936, %f1247, %f1248;
	@%p936 bra 	$L__BB0_1560;
	st.shared.f32 	[%r5+772], %f1248;
	st.shared.f32 	[%r5+776], %f1247;
	ld.shared.u32 	%r1275, [%r5+17156];
	ld.shared.u32 	%r1276, [%r5+17160];
	st.shared.u32 	[%r5+17156], %r1276;
	st.shared.u32 	[%r5+17160], %r1275;
$L__BB0_1560:
	bar.warp.sync 	-1;
	ld.shared.v2.f32 	{%f1249, %f1250}, [%r5];
	setp.geu.f32 	%p937, %f1249, %f1250;
	@%p937 bra 	$L__BB0_1562;
	st.shared.v2.f32 	[%r5], {%f1250, %f1249};
	ld.shared.v2.u32 	{%r1277, %r1278}, [%r5+16384];
	st.shared.v2.u32 	[%r5+16384], {%r1278, %r1277};
$L__BB0_1562:
	ld.shared.v2.f32 	{%f1251, %f1252}, [%r6];
	setp.geu.f32 	%p938, %f1251, %f1252;
	@%p938 bra 	$L__BB0_1564;
	st.shared.v2.f32 	[%r5+256], {%f1252, %f1251};
	ld.shared.v2.u32 	{%r1279, %r1280}, [%r5+16640];
	st.shared.v2.u32 	[%r5+16640], {%r1280, %r1279};
$L__BB0_1564:
	ld.shared.v2.f32 	{%f1253, %f1254}, [%r7];
	setp.geu.f32 	%p939, %f1253, %f1254;
	@%p939 bra 	$L__BB0_1566;
	st.shared.v2.f32 	[%r5+512], {%f1254, %f1253};
	ld.shared.v2.u32 	{%r1281, %r1282}, [%r5+16896];
	st.shared.v2.u32 	[%r5+16896], {%r1282, %r1281};
$L__BB0_1566:
	ld.shared.v2.f32 	{%f1255, %f1256}, [%r8];
	setp.geu.f32 	%p940, %f1255, %f1256;
	@%p940 bra 	$L__BB0_1568;
	st.shared.v2.f32 	[%r5+768], {%f1256, %f1255};
	ld.shared.v2.u32 	{%r1283, %r1284}, [%r5+17152];
	st.shared.v2.u32 	[%r5+17152], {%r1284, %r1283};
$L__BB0_1568:
	setp.gt.u32 	%p941, %r4, 253;
	bar.warp.sync 	-1;
	@%p941 bra 	$L__BB0_1571;
	ld.shared.f32 	%f1257, [%r5+4];
	ld.shared.f32 	%f1258, [%r5+8];
	setp.geu.f32 	%p942, %f1257, %f1258;
	@%p942 bra 	$L__BB0_1571;
	st.shared.f32 	[%r5+4], %f1258;
	st.shared.f32 	[%r5+8], %f1257;
	ld.shared.u32 	%r1285, [%r5+16388];
	ld.shared.u32 	%r1286, [%r5+16392];
	st.shared.u32 	[%r5+16388], %r1286;
	st.shared.u32 	[%r5+16392], %r1285;
$L__BB0_1571:
	setp.gt.u32 	%p943, %r4, 189;
	@%p943 bra 	$L__BB0_1574;
	ld.shared.f32 	%f1259, [%r5+260];
	ld.shared.f32 	%f1260, [%r5+264];
	setp.geu.f32 	%p944, %f1259, %f1260;
	@%p944 bra 	$L__BB0_1574;
	st.shared.f32 	[%r5+260], %f1260;
	st.shared.f32 	[%r5+264], %f1259;
	ld.shared.u32 	%r1287, [%r5+16644];
	ld.shared.u32 	%r1288, [%r5+16648];
	st.shared.u32 	[%r5+16644], %r1288;
	st.shared.u32 	[%r5+16648], %r1287;
$L__BB0_1574:
	setp.gt.u32 	%p945, %r4, 125;
	@%p945 bra 	$L__BB0_1577;
	ld.shared.f32 	%f1261, [%r5+516];
	ld.shared.f32 	%f1262, [%r5+520];
	setp.geu.f32 	%p946, %f1261, %f1262;
	@%p946 bra 	$L__BB0_1577;
	st.shared.f32 	[%r5+516], %f1262;
	st.shared.f32 	[%r5+520], %f1261;
	ld.shared.u32 	%r1289, [%r5+16900];
	ld.shared.u32 	%r1290, [%r5+16904];
	st.shared.u32 	[%r5+16900], %r1290;
	st.shared.u32 	[%r5+16904], %r1289;
$L__BB0_1577:
	setp.gt.u32 	%p947, %r4, 61;
	@%p947 bra 	$L__BB0_1580;
	ld.shared.f32 	%f1263, [%r5+772];
	ld.shared.f32 	%f1264, [%r5+776];
	setp.geu.f32 	%p948, %f1263, %f1264;
	@%p948 bra 	$L__BB0_1580;
	st.shared.f32 	[%r5+772], %f1264;
	st.shared.f32 	[%r5+776], %f1263;
	ld.shared.u32 	%r1291, [%r5+17156];
	ld.shared.u32 	%r1292, [%r5+17160];
	st.shared.u32 	[%r5+17156], %r1292;
	st.shared.u32 	[%r5+17160], %r1291;
$L__BB0_1580:
	bar.warp.sync 	-1;
	ld.shared.v2.f32 	{%f1265, %f1266}, [%r5];
	setp.geu.f32 	%p949, %f1265, %f1266;
	@%p949 bra 	$L__BB0_1582;
	st.shared.v2.f32 	[%r5], {%f1266, %f1265};
	ld.shared.v2.u32 	{%r1293, %r1294}, [%r5+16384];
	st.shared.v2.u32 	[%r5+16384], {%r1294, %r1293};
$L__BB0_1582:
	ld.shared.v2.f32 	{%f1267, %f1268}, [%r6];
	setp.geu.f32 	%p950, %f1267, %f1268;
	@%p950 bra 	$L__BB0_1584;
	st.shared.v2.f32 	[%r5+256], {%f1268, %f1267};
	ld.shared.v2.u32 	{%r1295, %r1296}, [%r5+16640];
	st.shared.v2.u32 	[%r5+16640], {%r1296, %r1295};
$L__BB0_1584:
	ld.shared.v2.f32 	{%f1269, %f1270}, [%r7];
	setp.geu.f32 	%p951, %f1269, %f1270;
	@%p951 bra 	$L__BB0_1586;
	st.shared.v2.f32 	[%r5+512], {%f1270, %f1269};
	ld.shared.v2.u32 	{%r1297, %r1298}, [%r5+16896];
	st.shared.v2.u32 	[%r5+16896], {%r1298, %r1297};
$L__BB0_1586:
	ld.shared.v2.f32 	{%f1271, %f1272}, [%r8];
	setp.geu.f32 	%p952, %f1271, %f1272;
	@%p952 bra 	$L__BB0_1588;
	st.shared.v2.f32 	[%r5+768], {%f1272, %f1271};
	ld.shared.v2.u32 	{%r1299, %r1300}, [%r5+17152];
	st.shared.v2.u32 	[%r5+17152], {%r1300, %r1299};
$L__BB0_1588:
	setp.gt.u32 	%p953, %r4, 253;
	bar.warp.sync 	-1;
	@%p953 bra 	$L__BB0_1591;
	ld.shared.f32 	%f1273, [%r5+4];
	ld.shared.f32 	%f1274, [%r5+8];
	setp.geu.f32 	%p954, %f1273, %f1274;
	@%p954 bra 	$L__BB0_1591;
	st.shared.f32 	[%r5+4], %f1274;
	st.shared.f32 	[%r5+8], %f1273;
	ld.shared.u32 	%r1301, [%r5+16388];
	ld.shared.u32 	%r1302, [%r5+16392];
	st.shared.u32 	[%r5+16388], %r1302;
	st.shared.u32 	[%r5+16392], %r1301;
$L__BB0_1591:
	setp.gt.u32 	%p955, %r4, 189;
	@%p955 bra 	$L__BB0_1594;
	ld.shared.f32 	%f1275, [%r5+260];
	ld.shared.f32 	%f1276, [%r5+264];
	setp.geu.f32 	%p956, %f1275, %f1276;
	@%p956 bra 	$L__BB0_1594;
	st.shared.f32 	[%r5+260], %f1276;
	st.shared.f32 	[%r5+264], %f1275;
	ld.shared.u32 	%r1303, [%r5+16644];
	ld.shared.u32 	%r1304, [%r5+16648];
	st.shared.u32 	[%r5+16644], %r1304;
	st.shared.u32 	[%r5+16648], %r1303;
$L__BB0_1594:
	setp.gt.u32 	%p957, %r4, 125;
	@%p957 bra 	$L__BB0_1597;
	ld.shared.f32 	%f1277, [%r5+516];
	ld.shared.f32 	%f1278, [%r5+520];
	setp.geu.f32 	%p958, %f1277, %f1278;
	@%p958 bra 	$L__BB0_1597;
	st.shared.f32 	[%r5+516], %f1278;
	st.shared.f32 	[%r5+520], %f1277;
	ld.shared.u32 	%r1305, [%r5+16900];
	ld.shared.u32 	%r1306, [%r5+16904];
	st.shared.u32 	[%r5+16900], %r1306;
	st.shared.u32 	[%r5+16904], %r1305;
$L__BB0_1597:
	setp.gt.u32 	%p959, %r4, 61;
	@%p959 bra 	$L__BB0_1600;
	ld.shared.f32 	%f1279, [%r5+772];
	ld.shared.f32 	%f1280, [%r5+776];
	setp.geu.f32 	%p960, %f1279, %f1280;
	@%p960 bra 	$L__BB0_1600;
	st.shared.f32 	[%r5+772], %f1280;
	st.shared.f32 	[%r5+776], %f1279;
	ld.shared.u32 	%r1307, [%r5+17156];
	ld.shared.u32 	%r1308, [%r5+17160];
	st.shared.u32 	[%r5+17156], %r1308;
	st.shared.u32 	[%r5+17160], %r1307;
$L__BB0_1600:
	bar.warp.sync 	-1;
	ld.shared.v2.f32 	{%f1281, %f1282}, [%r5];
	setp.geu.f32 	%p961, %f1281, %f1282;
	@%p961 bra 	$L__BB0_1602;
	st.shared.v2.f32 	[%r5], {%f1282, %f1281};
	ld.shared.v2.u32 	{%r1309, %r1310}, [%r5+16384];
	st.shared.v2.u32 	[%r5+16384], {%r1310, %r1309};
$L__BB0_1602:
	ld.shared.v2.f32 	{%f1283, %f1284}, [%r6];
	setp.geu.f32 	%p962, %f1283, %f1284;
	@%p962 bra 	$L__BB0_1604;
	st.shared.v2.f32 	[%r5+256], {%f1284, %f1283};
	ld.shared.v2.u32 	{%r1311, %r1312}, [%r5+16640];
	st.shared.v2.u32 	[%r5+16640], {%r1312, %r1311};
$L__BB0_1604:
	ld.shared.v2.f32 	{%f1285, %f1286}, [%r7];
	setp.geu.f32 	%p963, %f1285, %f1286;
	@%p963 bra 	$L__BB0_1606;
	st.shared.v2.f32 	[%r5+512], {%f1286, %f1285};
	ld.shared.v2.u32 	{%r1313, %r1314}, [%r5+16896];
	st.shared.v2.u32 	[%r5+16896], {%r1314, %r1313};
$L__BB0_1606:
	ld.shared.v2.f32 	{%f1287, %f1288}, [%r8];
	setp.geu.f32 	%p964, %f1287, %f1288;
	@%p964 bra 	$L__BB0_1608;
	st.shared.v2.f32 	[%r5+768], {%f1288, %f1287};
	ld.shared.v2.u32 	{%r1315, %r1316}, [%r5+17152];
	st.shared.v2.u32 	[%r5+17152], {%r1316, %r1315};
$L__BB0_1608:
	setp.gt.u32 	%p965, %r4, 253;
	bar.warp.sync 	-1;
	@%p965 bra 	$L__BB0_1611;
	ld.shared.f32 	%f1289, [%r5+4];
	ld.shared.f32 	%f1290, [%r5+8];
	setp.geu.f32 	%p966, %f1289, %f1290;
	@%p966 bra 	$L__BB0_1611;
	st.shared.f32 	[%r5+4], %f1290;
	st.shared.f32 	[%r5+8], %f1289;
	ld.shared.u32 	%r1317, [%r5+16388];
	ld.shared.u32 	%r1318, [%r5+16392];
	st.shared.u32 	[%r5+16388], %r1318;
	st.shared.u32 	[%r5+16392], %r1317;
$L__BB0_1611:
	setp.gt.u32 	%p967, %r4, 189;
	@%p967 bra 	$L__BB0_1614;
	ld.shared.f32 	%f1291, [%r5+260];
	ld.shared.f32 	%f1292, [%r5+264];
	setp.geu.f32 	%p968, %f1291, %f1292;
	@%p968 bra 	$L__BB0_1614;
	st.shared.f32 	[%r5+260], %f1292;
	st.shared.f32 	[%r5+264], %f1291;
	ld.shared.u32 	%r1319, [%r5+16644];
	ld.shared.u32 	%r1320, [%r5+16648];
	st.shared.u32 	[%r5+16644], %r1320;
	st.shared.u32 	[%r5+16648], %r1319;
$L__BB0_1614:
	setp.gt.u32 	%p969, %r4, 125;
	@%p969 bra 	$L__BB0_1617;
	ld.shared.f32 	%f1293, [%r5+516];
	ld.shared.f32 	%f1294, [%r5+520];
	setp.geu.f32 	%p970, %f1293, %f1294;
	@%p970 bra 	$L__BB0_1617;
	st.shared.f32 	[%r5+516], %f1294;
	st.shared.f32 	[%r5+520], %f1293;
	ld.shared.u32 	%r1321, [%r5+16900];
	ld.shared.u32 	%r1322, [%r5+16904];
	st.shared.u32 	[%r5+16900], %r1322;
	st.shared.u32 	[%r5+16904], %r1321;
$L__BB0_1617:
	setp.gt.u32 	%p971, %r4, 61;
	@%p971 bra 	$L__BB0_1620;
	ld.shared.f32 	%f1295, [%r5+772];
	ld.shared.f32 	%f1296, [%r5+776];
	setp.geu.f32 	%p972, %f1295, %f1296;
	@%p972 bra 	$L__BB0_1620;
	st.shared.f32 	[%r5+772], %f1296;
	st.shared.f32 	[%r5+776], %f1295;
	ld.shared.u32 	%r1323, [%r5+17156];
	ld.shared.u32 	%r1324, [%r5+17160];
	st.shared.u32 	[%r5+17156], %r1324;
	st.shared.u32 	[%r5+17160], %r1323;
$L__BB0_1620:
	bar.warp.sync 	-1;
	ld.shared.v2.f32 	{%f1297, %f1298}, [%r5];
	setp.geu.f32 	%p973, %f1297, %f1298;
	@%p973 bra 	$L__BB0_1622;
	st.shared.v2.f32 	[%r5], {%f1298, %f1297};
	ld.shared.v2.u32 	{%r1325, %r1326}, [%r5+16384];
	st.shared.v2.u32 	[%r5+16384], {%r1326, %r1325};
$L__BB0_1622:
	ld.shared.v2.f32 	{%f1299, %f1300}, [%r6];
	setp.geu.f32 	%p974, %f1299, %f1300;
	@%p974 bra 	$L__BB0_1624;
	st.shared.v2.f32 	[%r5+256], {%f1300, %f1299};
	ld.shared.v2.u32 	{%r1327, %r1328}, [%r5+16640];
	st.shared.v2.u32 	[%r5+16640], {%r1328, %r1327};
$L__BB0_1624:
	ld.shared.v2.f32 	{%f1301, %f1302}, [%r7];
	setp.geu.f32 	%p975, %f1301, %f1302;
	@%p975 bra 	$L__BB0_1626;
	st.shared.v2.f32 	[%r5+512], {%f1302, %f1301};
	ld.shared.v2.u32 	{%r1329, %r1330}, [%r5+16896];
	st.shared.v2.u32 	[%r5+16896], {%r1330, %r1329};
$L__BB0_1626:
	ld.shared.v2.f32 	{%f1303, %f1304}, [%r8];
	setp.geu.f32 	%p976, %f1303, %f1304;
	@%p976 bra 	$L__BB0_1628;
	st.shared.v2.f32 	[%r5+768], {%f1304, %f1303};
	ld.shared.v2.u32 	{%r1331, %r1332}, [%r5+17152];
	st.shared.v2.u32 	[%r5+17152], {%r1332, %r1331};
$L__BB0_1628:
	setp.gt.u32 	%p977, %r4, 253;
	bar.warp.sync 	-1;
	@%p977 bra 	$L__BB0_1631;
	ld.shared.f32 	%f1305, [%r5+4];
	ld.shared.f32 	%f1306, [%r5+8];
	setp.geu.f32 	%p978, %f1305, %f1306;
	@%p978 bra 	$L__BB0_1631;
	st.shared.f32 	[%r5+4], %f1306;
	st.shared.f32 	[%r5+8], %f1305;
	ld.shared.u32 	%r1333, [%r5+16388];
	ld.shared.u32 	%r1334, [%r5+16392];
	st.shared.u32 	[%r5+16388], %r1334;
	st.shared.u32 	[%r5+16392], %r1333;
$L__BB0_1631:
	setp.gt.u32 	%p979, %r4, 189;
	@%p979 bra 	$L__BB0_1634;
	ld.shared.f32 	%f1307, [%r5+260];
	ld.shared.f32 	%f1308, [%r5+264];
	setp.geu.f32 	%p980, %f1307, %f1308;
	@%p980 bra 	$L__BB0_1634;
	st.shared.f32 	[%r5+260], %f1308;
	st.shared.f32 	[%r5+264], %f1307;
	ld.shared.u32 	%r1335, [%r5+16644];
	ld.shared.u32 	%r1336, [%r5+16648];
	st.shared.u32 	[%r5+16644], %r1336;
	st.shared.u32 	[%r5+16648], %r1335;
$L__BB0_1634:
	setp.gt.u32 	%p981, %r4, 125;
	@%p981 bra 	$L__BB0_1637;
	ld.shared.f32 	%f1309, [%r5+516];
	ld.shared.f32 	%f1310, [%r5+520];
	setp.geu.f32 	%p982, %f1309, %f1310;
	@%p982 bra 	$L__BB0_1637;
	st.shared.f32 	[%r5+516], %f1310;
	st.shared.f32 	[%r5+520], %f1309;
	ld.shared.u32 	%r1337, [%r5+16900];
	ld.shared.u32 	%r1338, [%r5+16904];
	st.shared.u32 	[%r5+16900], %r1338;
	st.shared.u32 	[%r5+16904], %r1337;
$L__BB0_1637:
	setp.gt.u32 	%p983, %r4, 61;
	@%p983 bra 	$L__BB0_1640;
	ld.shared.f32 	%f1311, [%r5+772];
	ld.shared.f32 	%f1312, [%r5+776];
	setp.geu.f32 	%p984, %f1311, %f1312;
	@%p984 bra 	$L__BB0_1640;
	st.shared.f32 	[%r5+772], %f1312;
	st.shared.f32 	[%r5+776], %f1311;
	ld.shared.u32 	%r1339, [%r5+17156];
	ld.shared.u32 	%r1340, [%r5+17160];
	st.shared.u32 	[%r5+17156], %r1340;
	st.shared.u32 	[%r5+17160], %r1339;
$L__BB0_1640:
	bar.warp.sync 	-1;
	ld.shared.v2.f32 	{%f1313, %f1314}, [%r5];
	setp.geu.f32 	%p985, %f1313, %f1314;
	@%p985 bra 	$L__BB0_1642;
	st.shared.v2.f32 	[%r5], {%f1314, %f1313};
	ld.shared.v2.u32 	{%r1341, %r1342}, [%r5+16384];
	st.shared.v2.u32 	[%r5+16384], {%r1342, %r1341};
$L__BB0_1642:
	ld.shared.v2.f32 	{%f1315, %f1316}, [%r6];
	setp.geu.f32 	%p986, %f1315, %f1316;
	@%p986 bra 	$L__BB0_1644;
	st.shared.v2.f32 	[%r5+256], {%f1316, %f1315};
	ld.shared.v2.u32 	{%r1343, %r1344}, [%r5+16640];
	st.shared.v2.u32 	[%r5+16640], {%r1344, %r1343};
$L__BB0_1644:
	ld.shared.v2.f32 	{%f1317, %f1318}, [%r7];
	setp.geu.f32 	%p987, %f1317, %f1318;
	@%p987 bra 	$L__BB0_1646;
	st.shared.v2.f32 	[%r5+512], {%f1318, %f1317};
	ld.shared.v2.u32 	{%r1345, %r1346}, [%r5+16896];
	st.shared.v2.u32 	[%r5+16896], {%r1346, %r1345};
$L__BB0_1646:
	ld.shared.v2.f32 	{%f1319, %f1320}, [%r8];
	setp.geu.f32 	%p988, %f1319, %f1320;
	@%p988 bra 	$L__BB0_1648;
	st.shared.v2.f32 	[%r5+768], {%f1320, %f1319};
	ld.shared.v2.u32 	{%r1347, %r1348}, [%r5+17152];
	st.shared.v2.u32 	[%r5+17152], {%r1348, %r1347};
$L__BB0_1648:
	setp.gt.u32 	%p989, %r4, 253;
	bar.warp.sync 	-1;
	@%p989 bra 	$L__BB0_1651;
	ld.shared.f32 	%f1321, [%r5+4];
	ld.shared.f32 	%f1322, [%r5+8];
	setp.geu.f32 	%p990, %f1321, %f1322;
	@%p990 bra 	$L__BB0_1651;
	st.shared.f32 	[%r5+4], %f1322;
	st.shared.f32 	[%r5+8], %f1321;
	ld.shared.u32 	%r1349, [%r5+16388];
	ld.shared.u32 	%r1350, [%r5+16392];
	st.shared.u32 	[%r5+16388], %r1350;
	st.shared.u32 	[%r5+16392], %r1349;
$L__BB0_1651:
	setp.gt.u32 	%p991, %r4, 189;
	@%p991 bra 	$L__BB0_1654;
	ld.shared.f32 	%f1323, [%r5+260];
	ld.shared.f32 	%f1324, [%r5+264];
	setp.geu.f32 	%p992, %f1323, %f1324;
	@%p992 bra 	$L__BB0_1654;
	st.shared.f32 	[%r5+260], %f1324;
	st.shared.f32 	[%r5+264], %f1323;
	ld.shared.u32 	%r1351, [%r5+16644];
	ld.shared.u32 	%r1352, [%r5+16648];
	st.shared.u32 	[%r5+16644], %r1352;
	st.shared.u32 	[%r5+16648], %r1351;
$L__BB0_1654:
	setp.gt.u32 	%p993, %r4, 125;
	@%p993 bra 	$L__BB0_1657;
	ld.shared.f32 	%f1325, [%r5+516];
	ld.shared.f32 	%f1326, [%r5+520];
	setp.geu.f32 	%p994, %f1325, %f1326;
	@%p994 bra 	$L__BB0_1657;
	st.shared.f32 	[%r5+516], %f1326;
	st.shared.f32 	[%r5+520], %f1325;
	ld.shared.u32 	%r1353, [%r5+16900];
	ld.shared.u32 	%r1354, [%r5+16904];
	st.shared.u32 	[%r5+16900], %r1354;
	st.shared.u32 	[%r5+16904], %r1353;
$L__BB0_1657:
	setp.gt.u32 	%p995, %r4, 61;
	@%p995 bra 	$L__BB0_1660;
	ld.shared.f32 	%f1327, [%r5+772];
	ld.shared.f32 	%f1328, [%r5+776];
	setp.geu.f32 	%p996, %f1327, %f1328;
	@%p996 bra 	$L__BB0_1660;
	st.shared.f32 	[%r5+772], %f1328;
	st.shared.f32 	[%r5+776], %f1327;
	ld.shared.u32 	%r1355, [%r5+17156];
	ld.shared.u32 	%r1356, [%r5+17160];
	st.shared.u32 	[%r5+17156], %r1356;
	st.shared.u32 	[%r5+17160], %r1355;
$L__BB0_1660:
	bar.warp.sync 	-1;
	ld.shared.v2.f32 	{%f1329, %f1330}, [%r5];
	setp.geu.f32 	%p997, %f1329, %f1330;
	@%p997 bra 	$L__BB0_1662;
	st.shared.v2.f32 	[%r5], {%f1330, %f1329};
	ld.shared.v2.u32 	{%r1357, %r1358}, [%r5+16384];
	st.shared.v2.u32 	[%r5+16384], {%r1358, %r1357};
$L__BB0_1662:
	ld.shared.v2.f32 	{%f1331, %f1332}, [%r6];
	setp.geu.f32 	%p998, %f1331, %f1332;
	@%p998 bra 	$L__BB0_1664;
	st.shared.v2.f32 	[%r5+256], {%f1332, %f1331};
	ld.shared.v2.u32 	{%r1359, %r1360}, [%r5+16640];
	st.shared.v2.u32 	[%r5+16640], {%r1360, %r1359};
$L__BB0_1664:
	ld.shared.v2.f32 	{%f1333, %f1334}, [%r7];
	setp.geu.f32 	%p999, %f1333, %f1334;
	@%p999 bra 	$L__BB0_1666;
	st.shared.v2.f32 	[%r5+512], {%f1334, %f1333};
	ld.shared.v2.u32 	{%r1361, %r1362}, [%r5+16896];
	st.shared.v2.u32 	[%r5+16896], {%r1362, %r1361};
$L__BB0_1666:
	ld.shared.v2.f32 	{%f1335, %f1336}, [%r8];
	setp.geu.f32 	%p1000, %f1335, %f1336;
	@%p1000 bra 	$L__BB0_1668;
	st.shared.v2.f32 	[%r5+768], {%f1336, %f1335};
	ld.shared.v2.u32 	{%r1363, %r1364}, [%r5+17152];
	st.shared.v2.u32 	[%r5+17152], {%r1364, %r1363};
$L__BB0_1668:
	setp.gt.u32 	%p1001, %r4, 253;
	bar.warp.sync 	-1;
	@%p1001 bra 	$L__BB0_1671;
	ld.shared.f32 	%f1337, [%r5+4];
	ld.shared.f32 	%f1338, [%r5+8];
	setp.geu.f32 	%p1002, %f1337, %f1338;
	@%p1002 bra 	$L__BB0_1671;
	st.shared.f32 	[%r5+4], %f1338;
	st.shared.f32 	[%r5+8], %f1337;
	ld.shared.u32 	%r1365, [%r5+16388];
	ld.shared.u32 	%r1366, [%r5+16392];
	st.shared.u32 	[%r5+16388], %r1366;
	st.shared.u32 	[%r5+16392], %r1365;
$L__BB0_1671:
	setp.gt.u32 	%p1003, %r4, 189;
	@%p1003 bra 	$L__BB0_1674;
	ld.shared.f32 	%f1339, [%r5+260];
	ld.shared.f32 	%f1340, [%r5+264];
	setp.geu.f32 	%p1004, %f1339, %f1340;
	@%p1004 bra 	$L__BB0_1674;
	st.shared.f32 	[%r5+260], %f1340;
	st.shared.f32 	[%r5+264], %f1339;
	ld.shared.u32 	%r1367, [%r5+16644];
	ld.shared.u32 	%r1368, [%r5+16648];
	st.shared.u32 	[%r5+16644], %r1368;
	st.shared.u32 	[%r5+16648], %r1367;
$L__BB0_1674:
	setp.gt.u32 	%p1005, %r4, 125;
	@%p1005 bra 	$L__BB0_1677;
	ld.shared.f32 	%f1341, [%r5+516];
	ld.shared.f32 	%f1342, [%r5+520];
	setp.geu.f32 	%p1006, %f1341, %f1342;
	@%p1006 bra 	$L__BB0_1677;
	st.shared.f32 	[%r5+516], %f1342;
	st.shared.f32 	[%r5+520], %f1341;
	ld.shared.u32 	%r1369, [%r5+16900];
	ld.shared.u32 	%r1370, [%r5+16904];
	st.shared.u32 	[%r5+16900], %r1370;
	st.shared.u32 	[%r5+16904], %r1369;
$L__BB0_1677:
	setp.gt.u32 	%p1007, %r4, 61;
	@%p1007 bra 	$L__BB0_1680;
	ld.shared.f32 	%f1343, [%r5+772];
	ld.shared.f32 	%f1344, [%r5+776];
	setp.geu.f32 	%p1008, %f1343, %f1344;
	@%p1008 bra 	$L__BB0_1680;
	st.shared.f32 	[%r5+772], %f1344;
	st.shared.f32 	[%r5+776], %f1343;
	ld.shared.u32 	%r1371, [%r5+17156];
	ld.shared.u32 	%r1372, [%r5+17160];
	st.shared.u32 	[%r5+17156], %r1372;
	st.shared.u32 	[%r5+17160], %r1371;
$L__BB0_1680:
	bar.warp.sync 	-1;
	ld.shared.v2.f32 	{%f1345, %f1346}, [%r5];
	setp.geu.f32 	%p1009, %f1345, %f1346;
	@%p1009 bra 	$L__BB0_1682;
	st.shared.v2.f32 	[%r5], {%f1346, %f1345};
	ld.shared.v2.u32 	{%r1373, %r1374}, [%r5+16384];
	st.shared.v2.u32 	[%r5+16384], {%r1374, %r1373};
$L__BB0_1682:
	ld.shared.v2.f32 	{%f1347, %f1348}, [%r6];
	setp.geu.f32 	%p1010, %f1347, %f1348;
	@%p1010 bra 	$L__BB0_1684;
	st.shared.v2.f32 	[%r5+256], {%f1348, %f1347};
	ld.shared.v2.u32 	{%r1375, %r1376}, [%r5+16640];
	st.shared.v2.u32 	[%r5+16640], {%r1376, %r1375};
$L__BB0_1684:
	ld.shared.v2.f32 	{%f1349, %f1350}, [%r7];
	setp.geu.f32 	%p1011, %f1349, %f1350;
	@%p1011 bra 	$L__BB0_1686;
	st.shared.v2.f32 	[%r5+512], {%f1350, %f1349};
	ld.shared.v2.u32 	{%r1377, %r1378}, [%r5+16896];
	st.shared.v2.u32 	[%r5+16896], {%r1378, %r1377};
$L__BB0_1686:
	ld.shared.v2.f32 	{%f1351, %f1352}, [%r8];
	setp.geu.f32 	%p1012, %f1351, %f1352;
	@%p1012 bra 	$L__BB0_1688;
	st.shared.v2.f32 	[%r5+768], {%f1352, %f1351};
	ld.shared.v2.u32 	{%r1379, %r1380}, [%r5+17152];
	st.shared.v2.u32 	[%r5+17152], {%r1380, %r1379};
$L__BB0_1688:
	setp.gt.u32 	%p1013, %r4, 253;
	bar.warp.sync 	-1;
	@%p1013 bra 	$L__BB0_1691;
	ld.shared.f32 	%f1353, [%r5+4];
	ld.shared.f32 	%f1354, [%r5+8];
	setp.geu.f32 	%p1014, %f1353, %f1354;
	@%p1014 bra 	$L__BB0_1691;
	st.shared.f32 	[%r5+4], %f1354;
	st.shared.f32 	[%r5+8], %f1353;
	ld.shared.u32 	%r1381, [%r5+16388];
	ld.shared.u32 	%r1382, [%r5+16392];
	st.shared.u32 	[%r5+16388], %r1382;
	st.shared.u32 	[%r5+16392], %r1381;
$L__BB0_1691:
	setp.gt.u32 	%p1015, %r4, 189;
	@%p1015 bra 	$L__BB0_1694;
	ld.shared.f32 	%f1355, [%r5+260];
	ld.shared.f32 	%f1356, [%r5+264];
	setp.geu.f32 	%p1016, %f1355, %f1356;
	@%p1016 bra 	$L__BB0_1694;
	st.shared.f32 	[%r5+260], %f1356;
	st.shared.f32 	[%r5+264], %f1355;
	ld.shared.u32 	%r1383, [%r5+16644];
	ld.shared.u32 	%r1384, [%r5+16648];
	st.shared.u32 	[%r5+16644], %r1384;
	st.shared.u32 	[%r5+16648], %r1383;
$L__BB0_1694:
	setp.gt.u32 	%p1017, %r4, 125;
	@%p1017 bra 	$L__BB0_1697;
	ld.shared.f32 	%f1357, [%r5+516];
	ld.shared.f32 	%f1358, [%r5+520];
	setp.geu.f32 	%p1018, %f1357, %f1358;
	@%p1018 bra 	$L__BB0_1697;
	st.shared.f32 	[%r5+516], %f1358;
	st.shared.f32 	[%r5+520], %f1357;
	ld.shared.u32 	%r1385, [%r5+16900];
	ld.shared.u32 	%r1386, [%r5+16904];
	st.shared.u32 	[%r5+16900], %r1386;
	st.shared.u32 	[%r5+16904], %r1385;
$L__BB0_1697:
	setp.gt.u32 	%p1019, %r4, 61;
	@%p1019 bra 	$L__BB0_1700;
	ld.shared.f32 	%f1359, [%r5+772];
	ld.shared.f32 	%f1360, [%r5+776];
	setp.geu.f32 	%p1020, %f1359, %f1360;
	@%p1020 bra 	$L__BB0_1700;
	st.shared.f32 	[%r5+772], %f1360;
	st.shared.f32 	[%r5+776], %f1359;
	ld.shared.u32 	%r1387, [%r5+17156];
	ld.shared.u32 	%r1388, [%r5+17160];
	st.shared.u32 	[%r5+17156], %r1388;
	st.shared.u32 	[%r5+17160], %r1387;
$L__BB0_1700:
	bar.warp.sync 	-1;
	ld.shared.v2.f32 	{%f1361, %f1362}, [%r5];
	setp.geu.f32 	%p1021, %f1361, %f1362;
	@%p1021 bra 	$L__BB0_1702;
	st.shared.v2.f32 	[%r5], {%f1362, %f1361};
	ld.shared.v2.u32 	{%r1389, %r1390}, [%r5+16384];
	st.shared.v2.u32 	[%r5+16384], {%r1390, %r1389};
$L__BB0_1702:
	ld.shared.v2.f32 	{%f1363, %f1364}, [%r6];
	setp.geu.f32 	%p1022, %f1363, %f1364;
	@%p1022 bra 	$L__BB0_1704;
	st.shared.v2.f32 	[%r5+256], {%f1364, %f1363};
	ld.shared.v2.u32 	{%r1391, %r1392}, [%r5+16640];
	st.shared.v2.u32 	[%r5+16640], {%r1392, %r1391};
$L__BB0_1704:
	ld.shared.v2.f32 	{%f1365, %f1366}, [%r7];
	setp.geu.f32 	%p1023, %f1365, %f1366;
	@%p1023 bra 	$L__BB0_1706;
	st.shared.v2.f32 	[%r5+512], {%f1366, %f1365};
	ld.shared.v2.u32 	{%r1393, %r1394}, [%r5+16896];
	st.shared.v2.u32 	[%r5+16896], {%r1394, %r1393};
$L__BB0_1706:
	ld.shared.v2.f32 	{%f1367, %f1368}, [%r8];
	setp.geu.f32 	%p1024, %f1367, %f1368;
	@%p1024 bra 	$L__BB0_1708;
	st.shared.v2.f32 	[%r5+768], {%f1368, %f1367};
	ld.shared.v2.u32 	{%r1395, %r1396}, [%r5+17152];
	st.shared.v2.u32 	[%r5+17152], {%r1396, %r1395};
$L__BB0_1708:
	setp.gt.u32 	%p1025, %r4, 253;
	bar.warp.sync 	-1;
	@%p1025 bra 	$L__BB0_1711;
	ld.shared.f32 	%f1369, [%r5+4];
	ld.shared.f32 	%f1370, [%r5+8];
	setp.geu.f32 	%p1026, %f1369, %f1370;
	@%p1026 bra 	$L__BB0_1711;
	st.shared.f32 	[%r5+4], %f1370;
	st.shared.f32 	[%r5+8], %f1369;
	ld.shared.u32 	%r1397, [%r5+16388];
	ld.shared.u32 	%r1398, [%r5+16392];
	st.shared.u32 	[%r5+16388], %r1398;
	st.shared.u32 	[%r5+16392], %r1397;
$L__BB0_1711:
	setp.gt.u32 	%p1027, %r4, 189;
	@%p1027 bra 	$L__BB0_1714;
	ld.shared.f32 	%f1371, [%r5+260];
	ld.shared.f32 	%f1372, [%r5+264];
	setp.geu.f32 	%p1028, %f1371, %f1372;
	@%p1028 bra 	$L__BB0_1714;
	st.shared.f32 	[%r5+260], %f1372;
	st.shared.f32 	[%r5+264], %f1371;
	ld.shared.u32 	%r1399, [%r5+16644];
	ld.shared.u32 	%r1400, [%r5+16648];
	st.shared.u32 	[%r5+16644], %r1400;
	st.shared.u32 	[%r5+16648], %r1399;
$L__BB0_1714:
	setp.gt.u32 	%p1029, %r4, 125;
	@%p1029 bra 	$L__BB0_1717;
	ld.shared.f32 	%f1373, [%r5+516];
	ld.shared.f32 	%f1374, [%r5+520];
	setp.geu.f32 	%p1030, %f1373, %f1374;
	@%p1030 bra 	$L__BB0_1717;
	st.shared.f32 	[%r5+516], %f1374;
	st.shared.f32 	[%r5+520], %f1373;
	ld.shared.u32 	%r1401, [%r5+16900];
	ld.shared.u32 	%r1402, [%r5+16904];
	st.shared.u32 	[%r5+16900], %r1402;
	st.shared.u32 	[%r5+16904], %r1401;
$L__BB0_1717:
	setp.gt.u32 	%p1031, %r4, 61;
	@%p1031 bra 	$L__BB0_1720;
	ld.shared.f32 	%f1375, [%r5+772];
	ld.shared.f32 	%f1376, [%r5+776];
	setp.geu.f32 	%p1032, %f1375, %f1376;
	@%p1032 bra 	$L__BB0_1720;
	st.shared.f32 	[%r5+772], %f1376;
	st.shared.f32 	[%r5+776], %f1375;
	ld.shared.u32 	%r1403, [%r5+17156];
	ld.shared.u32 	%r1404, [%r5+17160];
	st.shared.u32 	[%r5+17156], %r1404;
	st.shared.u32 	[%r5+17160], %r1403;
$L__BB0_1720:
	bar.warp.sync 	-1;
	ld.shared.v2.f32 	{%f1377, %f1378}, [%r5];
	setp.geu.f32 	%p1033, %f1377, %f1378;
	@%p1033 bra 	$L__BB0_1722;
	st.shared.v2.f32 	[%r5], {%f1378, %f1377};
	ld.shared.v2.u32 	{%r1405, %r1406}, [%r5+16384];
	st.shared.v2.u32 	[%r5+16384], {%r1406, %r1405};
$L__BB0_1722:
	ld.shared.v2.f32 	{%f1379, %f1380}, [%r6];
	setp.geu.f32 	%p1034, %f1379, %f1380;
	@%p1034 bra 	$L__BB0_1724;
	st.shared.v2.f32 	[%r5+256], {%f1380, %f1379};
	ld.shared.v2.u32 	{%r1407, %r1408}, [%r5+16640];
	st.shared.v2.u32 	[%r5+16640], {%r1408, %r1407};
$L__BB0_1724:
	ld.shared.v2.f32 	{%f1381, %f1382}, [%r7];
	setp.geu.f32 	%p1035, %f1381, %f1382;
	@%p1035 bra 	$L__BB0_1726;
	st.shared.v2.f32 	[%r5+512], {%f1382, %f1381};
	ld.shared.v2.u32 	{%r1409, %r1410}, [%r5+16896];
	st.shared.v2.u32 	[%r5+16896], {%r1410, %r1409};
$L__BB0_1726:
	ld.shared.v2.f32 	{%f1383, %f1384}, [%r8];
	setp.geu.f32 	%p1036, %f1383, %f1384;
	@%p1036 bra 	$L__BB0_1728;
	st.shared.v2.f32 	[%r5+768], {%f1384, %f1383};
	ld.shared.v2.u32 	{%r1411, %r1412}, [%r5+17152];
	st.shared.v2.u32 	[%r5+17152], {%r1412, %r1411};
$L__BB0_1728:
	setp.gt.u32 	%p1037, %r4, 253;
	bar.warp.sync 	-1;
	@%p1037 bra 	$L__BB0_1731;
	ld.shared.f32 	%f1385, [%r5+4];
	ld.shared.f32 	%f1386, [%r5+8];
	setp.geu.f32 	%p1038, %f1385, %f1386;
	@%p1038 bra 	$L__BB0_1731;
	st.shared.f32 	[%r5+4], %f1386;
	st.shared.f32 	[%r5+8], %f1385;
	ld.shared.u32 	%r1413, [%r5+16388];
	ld.shared.u32 	%r1414, [%r5+16392];
	st.shared.u32 	[%r5+16388], %r1414;
	st.shared.u32 	[%r5+16392], %r1413;
$L__BB0_1731:
	setp.gt.u32 	%p1039, %r4, 189;
	@%p1039 bra 	$L__BB0_1734;
	ld.shared.f32 	%f1387, [%r5+260];
	ld.shared.f32 	%f1388, [%r5+264];
	setp.geu.f32 	%p1040, %f1387, %f1388;
	@%p1040 bra 	$L__BB0_1734;
	st.shared.f32 	[%r5+260], %f1388;
	st.shared.f32 	[%r5+264], %f1387;
	ld.shared.u32 	%r1415, [%r5+16644];
	ld.shared.u32 	%r1416, [%r5+16648];
	st.shared.u32 	[%r5+16644], %r1416;
	st.shared.u32 	[%r5+16648], %r1415;
$L__BB0_1734:
	setp.gt.u32 	%p1041, %r4, 125;
	@%p1041 bra 	$L__BB0_1737;
	ld.shared.f32 	%f1389, [%r5+516];
	ld.shared.f32 	%f1390, [%r5+520];
	setp.geu.f32 	%p1042, %f1389, %f1390;
	@%p1042 bra 	$L__BB0_1737;
	st.shared.f32 	[%r5+516], %f1390;
	st.shared.f32 	[%r5+520], %f1389;
	ld.shared.u32 	%r1417, [%r5+16900];
	ld.shared.u32 	%r1418, [%r5+16904];
	st.shared.u32 	[%r5+16900], %r1418;
	st.shared.u32 	[%r5+16904], %r1417;
$L__BB0_1737:
	setp.gt.u32 	%p1043, %r4, 61;
	@%p1043 bra 	$L__BB0_1740;
	ld.shared.f32 	%f1391, [%r5+772];
	ld.shared.f32 	%f1392, [%r5+776];
	setp.geu.f32 	%p1044, %f1391, %f1392;
	@%p1044 bra 	$L__BB0_1740;
	st.shared.f32 	[%r5+772], %f1392;
	st.shared.f32 	[%r5+776], %f1391;
	ld.shared.u32 	%r1419, [%r5+17156];
	ld.shared.u32 	%r1420, [%r5+17160];
	st.shared.u32 	[%r5+17156], %r1420;
	st.shared.u32 	[%r5+17160], %r1419;
$L__BB0_1740:
	bar.warp.sync 	-1;
	ld.shared.v2.f32 	{%f1393, %f1394}, [%r5];
	setp.geu.f32 	%p1045, %f1393, %f1394;
	@%p1045 bra 	$L__BB0_1742;
	st.shared.v2.f32 	[%r5], {%f1394, %f1393};
	ld.shared.v2.u32 	{%r1421, %r1422}, [%r5+16384];
	st.shared.v2.u32 	[%r5+16384], {%r1422, %r1421};
$L__BB0_1742:
	ld.shared.v2.f32 	{%f1395, %f1396}, [%r6];
	setp.geu.f32 	%p1046, %f1395, %f1396;
	@%p1046 bra 	$L__BB0_1744;
	st.shared.v2.f32 	[%r5+256], {%f1396, %f1395};
	ld.shared.v2.u32 	{%r1423, %r1424}, [%r5+16640];
	st.shared.v2.u32 	[%r5+16640], {%r1424, %r1423};
$L__BB0_1744:
	ld.shared.v2.f32 	{%f1397, %f1398}, [%r7];
	setp.geu.f32 	%p1047, %f1397, %f1398;
	@%p1047 bra 	$L__BB0_1746;
	st.shared.v2.f32 	[%r5+512], {%f1398, %f1397};
	ld.shared.v2.u32 	{%r1425, %r1426}, [%r5+16896];
	st.shared.v2.u32 	[%r5+16896], {%r1426, %r1425};
$L__BB0_1746:
	ld.shared.v2.f32 	{%f1399, %f1400}, [%r8];
	setp.geu.f32 	%p1048, %f1399, %f1400;
	@%p1048 bra 	$L__BB0_1748;
	st.shared.v2.f32 	[%r5+768], {%f1400, %f1399};
	ld.shared.v2.u32 	{%r1427, %r1428}, [%r5+17152];
	st.shared.v2.u32 	[%r5+17152], {%r1428, %r1427};
$L__BB0_1748:
	setp.gt.u32 	%p1049, %r4, 253;
	bar.warp.sync 	-1;
	@%p1049 bra 	$L__BB0_1751;
	ld.shared.f32 	%f1401, [%r5+4];
	ld.shared.f32 	%f1402, [%r5+8];
	setp.geu.f32 	%p1050, %f1401, %f1402;
	@%p1050 bra 	$L__BB0_1751;
	st.shared.f32 	[%r5+4], %f1402;
	st.shared.f32 	[%r5+8], %f1401;
	ld.shared.u32 	%r1429, [%r5+16388];
	ld.shared.u32 	%r1430, [%r5+16392];
	st.shared.u32 	[%r5+16388], %r1430;
	st.shared.u32 	[%r5+16392], %r1429;
$L__BB0_1751:
	setp.gt.u32 	%p1051, %r4, 189;
	@%p1051 bra 	$L__BB0_1754;
	ld.shared.f32 	%f1403, [%r5+260];
	ld.shared.f32 	%f1404, [%r5+264];
	setp.geu.f32 	%p1052, %f1403, %f1404;
	@%p1052 bra 	$L__BB0_1754;
	st.shared.f32 	[%r5+260], %f1404;
	st.shared.f32 	[%r5+264], %f1403;
	ld.shared.u32 	%r1431, [%r5+16644];
	ld.shared.u32 	%r1432, [%r5+16648];
	st.shared.u32 	[%r5+16644], %r1432;
	st.shared.u32 	[%r5+16648], %r1431;
$L__BB0_1754:
	setp.gt.u32 	%p1053, %r4, 125;
	@%p1053 bra 	$L__BB0_1757;
	ld.shared.f32 	%f1405, [%r5+516];
	ld.shared.f32 	%f1406, [%r5+520];
	setp.geu.f32 	%p1054, %f1405, %f1406;
	@%p1054 bra 	$L__BB0_1757;
	st.shared.f32 	[%r5+516], %f1406;
	st.shared.f32 	[%r5+520], %f1405;
	ld.shared.u32 	%r1433, [%r5+16900];
	ld.shared.u32 	%r1434, [%r5+16904];
	st.shared.u32 	[%r5+16900], %r1434;
	st.shared.u32 	[%r5+16904], %r1433;
$L__BB0_1757:
	setp.gt.u32 	%p1055, %r4, 61;
	@%p1055 bra 	$L__BB0_1760;
	ld.shared.f32 	%f1407, [%r5+772];
	ld.shared.f32 	%f1408, [%r5+776];
	setp.geu.f32 	%p1056, %f1407, %f1408;
	@%p1056 bra 	$L__BB0_1760;
	st.shared.f32 	[%r5+772], %f1408;
	st.shared.f32 	[%r5+776], %f1407;
	ld.shared.u32 	%r1435, [%r5+17156];
	ld.shared.u32 	%r1436, [%r5+17160];
	st.shared.u32 	[%r5+17156], %r1436;
	st.shared.u32 	[%r5+17160], %r1435;
$L__BB0_1760:
	bar.warp.sync 	-1;
	ld.shared.v2.f32 	{%f1409, %f1410}, [%r5];
	setp.geu.f32 	%p1057, %f1409, %f1410;
	@%p1057 bra 	$L__BB0_1762;
	st.shared.v2.f32 	[%r5], {%f1410, %f1409};
	ld.shared.v2.u32 	{%r1437, %r1438}, [%r5+16384];
	st.shared.v2.u32 	[%r5+16384], {%r1438, %r1437};
$L__BB0_1762:
	ld.shared.v2.f32 	{%f1411, %f1412}, [%r6];
	setp.geu.f32 	%p1058, %f1411, %f1412;
	@%p1058 bra 	$L__BB0_1764;
	st.shared.v2.f32 	[%r5+256], {%f1412, %f1411};
	ld.shared.v2.u32 	{%r1439, %r1440}, [%r5+16640];
	st.shared.v2.u32 	[%r5+16640], {%r1440, %r1439};
$L__BB0_1764:
	ld.shared.v2.f32 	{%f1413, %f1414}, [%r7];
	setp.geu.f32 	%p1059, %f1413, %f1414;
	@%p1059 bra 	$L__BB0_1766;
	st.shared.v2.f32 	[%r5+512], {%f1414, %f1413};
	ld.shared.v2.u32 	{%r1441, %r1442}, [%r5+16896];
	st.shared.v2.u32 	[%r5+16896], {%r1442, %r1441};
$L__BB0_1766:
	ld.shared.v2.f32 	{%f1415, %f1416}, [%r8];
	setp.geu.f32 	%p1060, %f1415, %f1416;
	@%p1060 bra 	$L__BB0_1768;
	st.shared.v2.f32 	[%r5+768], {%f1416, %f1415};
	ld.shared.v2.u32 	{%r1443, %r1444}, [%r5+17152];
	st.shared.v2.u32 	[%r5+17152], {%r1444, %r1443};
$L__BB0_1768:
	setp.gt.u32 	%p1061, %r4, 253;
	bar.warp.sync 	-1;
	@%p1061 bra 	$L__BB0_1771;
	ld.shared.f32 	%f1417, [%r5+4];
	ld.shared.f32 	%f1418, [%r5+8];
	setp.geu.f32 	%p1062, %f1417, %f1418;
	@%p1062 bra 	$L__BB0_1771;
	st.shared.f32 	[%r5+4], %f1418;
	st.shared.f32 	[%r5+8], %f1417;
	ld.shared.u32 	%r1445, [%r5+16388];
	ld.shared.u32 	%r1446, [%r5+16392];
	st.shared.u32 	[%r5+16388], %r1446;
	st.shared.u32 	[%r5+16392], %r1445;
$L__BB0_1771:
	setp.gt.u32 	%p1063, %r4, 189;
	@%p1063 bra 	$L__BB0_1774;
	ld.shared.f32 	%f1419, [%r5+260];
	ld.shared.f32 	%f1420, [%r5+264];
	setp.geu.f32 	%p1064, %f1419, %f1420;
	@%p1064 bra 	$L__BB0_1774;
	st.shared.f32 	[%r5+260], %f1420;
	st.shared.f32 	[%r5+264], %f1419;
	ld.shared.u32 	%r1447, [%r5+16644];
	ld.shared.u32 	%r1448, [%r5+16648];
	st.shared.u32 	[%r5+16644], %r1448;
	st.shared.u32 	[%r5+16648], %r1447;
$L__BB0_1774:
	setp.gt.u32 	%p1065, %r4, 125;
	@%p1065 bra 	$L__BB0_1777;
	ld.shared.f32 	%f1421, [%r5+516];
	ld.shared.f32 	%f1422, [%r5+520];
	setp.geu.f32 	%p1066, %f1421, %f1422;
	@%p1066 bra 	$L__BB0_1777;
	st.shared.f32 	[%r5+516], %f1422;
	st.shared.f32 	[%r5+520], %f1421;
	ld.shared.u32 	%r1449, [%r5+16900];
	ld.shared.u32 	%r1450, [%r5+16904];
	st.shared.u32 	[%r5+16900], %r1450;
	st.shared.u32 	[%r5+16904], %r1449;
$L__BB0_1777:
	setp.gt.u32 	%p1067, %r4, 61;
	@%p1067 bra 	$L__BB0_1780;
	ld.shared.f32 	%f1423, [%r5+772];
	ld.shared.f32 	%f1424, [%r5+776];
	setp.geu.f32 	%p1068, %f1423, %f1424;
	@%p1068 bra 	$L__BB0_1780;
	st.shared.f32 	[%r5+772], %f1424;
	st.shared.f32 	[%r5+776], %f1423;
	ld.shared.u32 	%r1451, [%r5+17156];
	ld.shared.u32 	%r1452, [%r5+17160];
	st.shared.u32 	[%r5+17156], %r1452;
	st.shared.u32 	[%r5+17160], %r1451;
$L__BB0_1780:
	bar.warp.sync 	-1;
	ld.shared.v2.f32 	{%f1425, %f1426}, [%r5];
	setp.geu.f32 	%p1069, %f1425, %f1426;
	@%p1069 bra 	$L__BB0_1782;
	st.shared.v2.f32 	[%r5], {%f1426, %f1425};
	ld.shared.v2.u32 	{%r1453, %r1454}, [%r5+16384];
	st.shared.v2.u32 	[%r5+16384], {%r1454, %r1453};
$L__BB0_1782:
	ld.shared.v2.f32 	{%f1427, %f1428}, [%r6];
	setp.geu.f32 	%p1070, %f1427, %f1428;
	@%p1070 bra 	$L__BB0_1784;
	st.shared.v2.f32 	[%r5+256], {%f1428, %f1427};
	ld.shared.v2.u32 	{%r1455, %r1456}, [%r5+16640];
	st.shared.v2.u32 	[%r5+16640], {%r1456, %r1455};
$L__BB0_1784:
	ld.shared.v2.f32 	{%f1429, %f1430}, [%r7];
	setp.geu.f32 	%p1071, %f1429, %f1430;
	@%p1071 bra 	$L__BB0_1786;
	st.shared.v2.f32 	[%r5+512], {%f1430, %f1429};
	ld.shared.v2.u32 	{%r1457, %r1458}, [%r5+16896];
	st.shared.v2.u32 	[%r5+16896], {%r1458, %r1457};
$L__BB0_1786:
	ld.shared.v2.f32 	{%f1431, %f1432}, [%r8];
	setp.geu.f32 	%p1072, %f1431, %f1432;
	@%p1072 bra 	$L__BB0_1788;
	st.shared.v2.f32 	[%r5+768], {%f1432, %f1431};
	ld.shared.v2.u32 	{%r1459, %r1460}, [%r5+17152];
	st.shared.v2.u32 	[%r5+17152], {%r1460, %r1459};
$L__BB0_1788:
	setp.gt.u32 	%p1073, %r4, 253;
	bar.warp.sync 	-1;
	@%p1073 bra 	$L__BB0_1791;
	ld.shared.f32 	%f1433, [%r5+4];
	ld.shared.f32 	%f1434, [%r5+8];
	setp.geu.f32 	%p1074, %f1433, %f1434;
	@%p1074 bra 	$L__BB0_1791;
	st.shared.f32 	[%r5+4], %f1434;
	st.shared.f32 	[%r5+8], %f1433;
	ld.shared.u32 	%r1461, [%r5+16388];
	ld.shared.u32 	%r1462, [%r5+16392];
	st.shared.u32 	[%r5+16388], %r1462;
	st.shared.u32 	[%r5+16392], %r1461;
$L__BB0_1791:
	setp.gt.u32 	%p1075, %r4, 189;
	@%p1075 bra 	$L__BB0_1794;
	ld.shared.f32 	%f1435, [%r5+260];
	ld.shared.f32 	%f1436, [%r5+264];
	setp.geu.f32 	%p1076, %f1435, %f1436;
	@%p1076 bra 	$L__BB0_1794;
	st.shared.f32 	[%r5+260], %f1436;
	st.shared.f32 	[%r5+264], %f1435;
	ld.shared.u32 	%r1463, [%r5+16644];
	ld.shared.u32 	%r1464, [%r5+16648];
	st.shared.u32 	[%r5+16644], %r1464;
	st.shared.u32 	[%r5+16648], %r1463;
$L__BB0_1794:
	setp.gt.u32 	%p1077, %r4, 125;
	@%p1077 bra 	$L__BB0_1797;
	ld.shared.f32 	%f1437, [%r5+516];
	ld.shared.f32 	%f1438, [%r5+520];
	setp.geu.f32 	%p1078, %f1437, %f1438;
	@%p1078 bra 	$L__BB0_1797;
	st.shared.f32 	[%r5+516], %f1438;
	st.shared.f32 	[%r5+520], %f1437;
	ld.shared.u32 	%r1465, [%r5+16900];
	ld.shared.u32 	%r1466, [%r5+16904];
	st.shared.u32 	[%r5+16900], %r1466;
	st.shared.u32 	[%r5+16904], %r1465;
$L__BB0_1797:
	setp.gt.u32 	%p1079, %r4, 61;
	@%p1079 bra 	$L__BB0_1800;
	ld.shared.f32 	%f1439, [%r5+772];
	ld.shared.f32 	%f1440, [%r5+776];
	setp.geu.f32 	%p1080, %f1439, %f1440;
	@%p1080 bra 	$L__BB0_1800;
	st.shared.f32 	[%r5+772], %f1440;
	st.shared.f32 	[%r5+776], %f1439;
	ld.shared.u32 	%r1467, [%r5+17156];
	ld.shared.u32 	%r1468, [%r5+17160];
	st.shared.u32 	[%r5+17156], %r1468;
	st.shared.u32 	[%r5+17160], %r1467;
$L__BB0_1800:
	bar.warp.sync 	-1;
	ld.shared.v2.f32 	{%f1441, %f1442}, [%r5];
	setp.geu.f32 	%p1081, %f1441, %f1442;
	@%p1081 bra 	$L__BB0_1802;
	st.shared.v2.f32 	[%r5], {%f1442, %f1441};
	ld.shared.v2.u32 	{%r1469, %r1470}, [%r5+16384];
	st.shared.v2.u32 	[%r5+16384], {%r1470, %r1469};
$L__BB0_1802:
	ld.shared.v2.f32 	{%f1443, %f1444}, [%r6];
	setp.geu.f32 	%p1082, %f1443, %f1444;
	@%p1082 bra 	$L__BB0_1804;
	st.shared.v2.f32 	[%r5+256], {%f1444, %f1443};
	ld.shared.v2.u32 	{%r1471, %r1472}, [%r5+16640];
	st.shared.v2.u32 	[%r5+16640], {%r1472, %r1471};
$L__BB0_1804:
	ld.shared.v2.f32 	{%f1445, %f1446}, [%r7];
	setp.geu.f32 	%p1083, %f1445, %f1446;
	@%p1083 bra 	$L__BB0_1806;
	st.shared.v2.f32 	[%r5+512], {%f1446, %f1445};
	ld.shared.v2.u32 	{%r1473, %r1474}, [%r5+16896];
	st.shared.v2.u32 	[%r5+16896], {%r1474, %r1473};
$L__BB0_1806:
	ld.shared.v2.f32 	{%f1447, %f1448}, [%r8];
	setp.geu.f32 	%p1084, %f1447, %f1448;
	@%p1084 bra 	$L__BB0_1808;
	st.shared.v2.f32 	[%r5+768], {%f1448, %f1447};
	ld.shared.v2.u32 	{%r1475, %r1476}, [%r5+17152];
	st.shared.v2.u32 	[%r5+17152], {%r1476, %r1475};
$L__BB0_1808:
	setp.gt.u32 	%p1085, %r4, 253;
	bar.warp.sync 	-1;
	@%p1085 bra 	$L__BB0_1811;
	ld.shared.f32 	%f1449, [%r5+4];
	ld.shared.f32 	%f1450, [%r5+8];
	setp.geu.f32 	%p1086, %f1449, %f1450;
	@%p1086 bra 	$L__BB0_1811;
	st.shared.f32 	[%r5+4], %f1450;
	st.shared.f32 	[%r5+8], %f1449;
	ld.shared.u32 	%r1477, [%r5+16388];
	ld.shared.u32 	%r1478, [%r5+16392];
	st.shared.u32 	[%r5+16388], %r1478;
	st.shared.u32 	[%r5+16392], %r1477;
$L__BB0_1811:
	setp.gt.u32 	%p1087, %r4, 189;
	@%p1087 bra 	$L__BB0_1814;
	ld.shared.f32 	%f1451, [%r5+260];
	ld.shared.f32 	%f1452, [%r5+264];
	setp.geu.f32 	%p1088, %f1451, %f1452;
	@%p1088 bra 	$L__BB0_1814;
	st.shared.f32 	[%r5+260], %f1452;
	st.shared.f32 	[%r5+264], %f1451;
	ld.shared.u32 	%r1479, [%r5+16644];
	ld.shared.u32 	%r1480, [%r5+16648];
	st.shared.u32 	[%r5+16644], %r1480;
	st.shared.u32 	[%r5+16648], %r1479;
$L__BB0_1814:
	setp.gt.u32 	%p1089, %r4, 125;
	@%p1089 bra 	$L__BB0_1817;
	ld.shared.f32 	%f1453, [%r5+516];
	ld.shared.f32 	%f1454, [%r5+520];
	setp.geu.f32 	%p1090, %f1453, %f1454;
	@%p1090 bra 	$L__BB0_1817;
	st.shared.f32 	[%r5+516], %f1454;
	st.shared.f32 	[%r5+520], %f1453;
	ld.shared.u32 	%r1481, [%r5+16900];
	ld.shared.u32 	%r1482, [%r5+16904];
	st.shared.u32 	[%r5+16900], %r1482;
	st.shared.u32 	[%r5+16904], %r1481;
$L__BB0_1817:
	setp.gt.u32 	%p1091, %r4, 61;
	@%p1091 bra 	$L__BB0_1820;
	ld.shared.f32 	%f1455, [%r5+772];
	ld.shared.f32 	%f1456, [%r5+776];
	setp.geu.f32 	%p1092, %f1455, %f1456;
	@%p1092 bra 	$L__BB0_1820;
	st.shared.f32 	[%r5+772], %f1456;
	st.shared.f32 	[%r5+776], %f1455;
	ld.shared.u32 	%r1483, [%r5+17156];
	ld.shared.u32 	%r1484, [%r5+17160];
	st.shared.u32 	[%r5+17156], %r1484;
	st.shared.u32 	[%r5+17160], %r1483;
$L__BB0_1820:
	bar.warp.sync 	-1;
	ld.shared.v2.f32 	{%f1457, %f1458}, [%r5];
	setp.geu.f32 	%p1093, %f1457, %f1458;
	@%p1093 bra 	$L__BB0_1822;
	st.shared.v2.f32 	[%r5], {%f1458, %f1457};
	ld.shared.v2.u32 	{%r1485, %r1486}, [%r5+16384];
	st.shared.v2.u32 	[%r5+16384], {%r1486, %r1485};
$L__BB0_1822:
	ld.shared.v2.f32 	{%f1459, %f1460}, [%r6];
	setp.geu.f32 	%p1094, %f1459, %f1460;
	@%p1094 bra 	$L__BB0_1824;
	st.shared.v2.f32 	[%r5+256], {%f1460, %f1459};
	ld.shared.v2.u32 	{%r1487, %r1488}, [%r5+16640];
	st.shared.v2.u32 	[%r5+16640], {%r1488, %r1487};
$L__BB0_1824:
	ld.shared.v2.f32 	{%f1461, %f1462}, [%r7];
	setp.geu.f32 	%p1095, %f1461, %f1462;
	@%p1095 bra 	$L__BB0_1826;
	st.shared.v2.f32 	[%r5+512], {%f1462, %f1461};
	ld.shared.v2.u32 	{%r1489, %r1490}, [%r5+16896];
	st.shared.v2.u32 	[%r5+16896], {%r1490, %r1489};
$L__BB0_1826:
	ld.shared.v2.f32 	{%f1463, %f1464}, [%r8];
	setp.geu.f32 	%p1096, %f1463, %f1464;
	@%p1096 bra 	$L__BB0_1828;
	st.shared.v2.f32 	[%r5+768], {%f1464, %f1463};
	ld.shared.v2.u32 	{%r1491, %r1492}, [%r5+17152];
	st.shared.v2.u32 	[%r5+17152], {%r1492, %r1491};
$L__BB0_1828:
	setp.gt.u32 	%p1097, %r4, 253;
	bar.warp.sync 	-1;
	@%p1097 bra 	$L__BB0_1831;
	ld.shared.f32 	%f1465, [%r5+4];
	ld.shared.f32 	%f1466, [%r5+8];
	setp.geu.f32 	%p1098, %f1465, %f1466;
	@%p1098 bra 	$L__BB0_1831;
	st.shared.f32 	[%r5+4], %f1466;
	st.shared.f32 	[%r5+8], %f1465;
	ld.shared.u32 	%r1493, [%r5+16388];
	ld.shared.u32 	%r1494, [%r5+16392];
	st.shared.u32 	[%r5+16388], %r1494;
	st.shared.u32 	[%r5+16392], %r1493;
$L__BB0_1831:
	setp.gt.u32 	%p1099, %r4, 189;
	@%p1099 bra 	$L__BB0_1834;
	ld.shared.f32 	%f1467, [%r5+260];
	ld.shared.f32 	%f1468, [%r5+264];
	setp.geu.f32 	%p1100, %f1467, %f1468;
	@%p1100 bra 	$L__BB0_1834;
	st.shared.f32 	[%r5+260], %f1468;
	st.shared.f32 	[%r5+264], %f1467;
	ld.shared.u32 	%r1495, [%r5+16644];
	ld.shared.u32 	%r1496, [%r5+16648];
	st.shared.u32 	[%r5+16644], %r1496;
	st.shared.u32 	[%r5+16648], %r1495;
$L__BB0_1834:
	setp.gt.u32 	%p1101, %r4, 125;
	@%p1101 bra 	$L__BB0_1837;
	ld.shared.f32 	%f1469, [%r5+516];
	ld.shared.f32 	%f1470, [%r5+520];
	setp.geu.f32 	%p1102, %f1469, %f1470;
	@%p1102 bra 	$L__BB0_1837;
	st.shared.f32 	[%r5+516], %f1470;
	st.shared.f32 	[%r5+520], %f1469;
	ld.shared.u32 	%r1497, [%r5+16900];
	ld.shared.u32 	%r1498, [%r5+16904];
	st.shared.u32 	[%r5+16900], %r1498;
	st.shared.u32 	[%r5+16904], %r1497;
$L__BB0_1837:
	setp.gt.u32 	%p1103, %r4, 61;
	@%p1103 bra 	$L__BB0_1840;
	ld.shared.f32 	%f1471, [%r5+772];
	ld.shared.f32 	%f1472, [%r5+776];
	setp.geu.f32 	%p1104, %f1471, %f1472;
	@%p1104 bra 	$L__BB0_1840;
	st.shared.f32 	[%r5+772], %f1472;
	st.shared.f32 	[%r5+776], %f1471;
	ld.shared.u32 	%r1499, [%r5+17156];
	ld.shared.u32 	%r1500, [%r5+17160];
	st.shared.u32 	[%r5+17156], %r1500;
	st.shared.u32 	[%r5+17160], %r1499;
$L__BB0_1840:
	bar.warp.sync 	-1;
	ld.shared.v2.f32 	{%f1473, %f1474}, [%r5];
	setp.geu.f32 	%p1105, %f1473, %f1474;
	@%p1105 bra 	$L__BB0_1842;
	st.shared.v2.f32 	[%r5], {%f1474, %f1473};
	ld.shared.v2.u32 	{%r1501, %r1502}, [%r5+16384];
	st.shared.v2.u32 	[%r5+16384], {%r1502, %r1501};
$L__BB0_1842:
	ld.shared.v2.f32 	{%f1475, %f1476}, [%r6];
	setp.geu.f32 	%p1106, %f1475, %f1476;
	@%p1106 bra 	$L__BB0_1844;
	st.shared.v2.f32 	[%r5+256], {%f1476, %f1475};
	ld.shared.v2.u32 	{%r1503, %r1504}, [%r5+16640];
	st.shared.v2.u32 	[%r5+16640], {%r1504, %r1503};
$L__BB0_1844:
	ld.shared.v2.f32 	{%f1477, %f1478}, [%r7];
	setp.geu.f32 	%p1107, %f1477, %f1478;
	@%p1107 bra 	$L__BB0_1846;
	st.shared.v2.f32 	[%r5+512], {%f1478, %f1477};
	ld.shared.v2.u32 	{%r1505, %r1506}, [%r5+16896];
	st.shared.v2.u32 	[%r5+16896], {%r1506, %r1505};
$L__BB0_1846:
	ld.shared.v2.f32 	{%f1479, %f1480}, [%r8];
	setp.geu.f32 	%p1108, %f1479, %f1480;
	@%p1108 bra 	$L__BB0_1848;
	st.shared.v2.f32 	[%r5+768], {%f1480, %f1479};
	ld.shared.v2.u32 	{%r1507, %r1508}, [%r5+17152];
	st.shared.v2.u32 	[%r5+17152], {%r1508, %r1507};
$L__BB0_1848:
	setp.gt.u32 	%p1109, %r4, 253;
	bar.warp.sync 	-1;
	@%p1109 bra 	$L__BB0_1851;
	ld.shared.f32 	%f1481, [%r5+4];
	ld.shared.f32 	%f1482, [%r5+8];
	setp.geu.f32 	%p1110, %f1481, %f1482;
	@%p1110 bra 	$L__BB0_1851;
	st.shared.f32 	[%r5+4], %f1482;
	st.shared.f32 	[%r5+8], %f1481;
	ld.shared.u32 	%r1509, [%r5+16388];
	ld.shared.u32 	%r1510, [%r5+16392];
	st.shared.u32 	[%r5+16388], %r1510;
	st.shared.u32 	[%r5+16392], %r1509;
$L__BB0_1851:
	setp.gt.u32 	%p1111, %r4, 189;
	@%p1111 bra 	$L__BB0_1854;
	ld.shared.f32 	%f1483, [%r5+260];
	ld.shared.f32 	%f1484, [%r5+264];
	setp.geu.f32 	%p1112, %f1483, %f1484;
	@%p1112 bra 	$L__BB0_1854;
	st.shared.f32 	[%r5+260], %f1484;
	st.shared.f32 	[%r5+264], %f1483;
	ld.shared.u32 	%r1511, [%r5+16644];
	ld.shared.u32 	%r1512, [%r5+16648];
	st.shared.u32 	[%r5+16644], %r1512;
	st.shared.u32 	[%r5+16648], %r1511;
$L__BB0_1854:
	setp.gt.u32 	%p1113, %r4, 125;
	@%p1113 bra 	$L__BB0_1857;
	ld.shared.f32 	%f1485, [%r5+516];
	ld.shared.f32 	%f1486, [%r5+520];
	setp.geu.f32 	%p1114, %f1485, %f1486;
	@%p1114 bra 	$L__BB0_1857;
	st.shared.f32 	[%r5+516], %f1486;
	st.shared.f32 	[%r5+520], %f1485;
	ld.shared.u32 	%r1513, [%r5+16900];
	ld.shared.u32 	%r1514, [%r5+16904];
	st.shared.u32 	[%r5+16900], %r1514;
	st.shared.u32 	[%r5+16904], %r1513;
$L__BB0_1857:
	setp.gt.u32 	%p1115, %r4, 61;
	@%p1115 bra 	$L__BB0_1860;
	ld.shared.f32 	%f1487, [%r5+772];
	ld.shared.f32 	%f1488, [%r5+776];
	setp.geu.f32 	%p1116, %f1487, %f1488;
	@%p1116 bra 	$L__BB0_1860;
	st.shared.f32 	[%r5+772], %f1488;
	st.shared.f32 	[%r5+776], %f1487;
	ld.shared.u32 	%r1515, [%r5+17156];
	ld.shared.u32 	%r1516, [%r5+17160];
	st.shared.u32 	[%r5+17156], %r1516;
	st.shared.u32 	[%r5+17160], %r1515;
$L__BB0_1860:
	bar.warp.sync 	-1;
	ld.shared.v2.f32 	{%f1489, %f1490}, [%r5];
	setp.geu.f32 	%p1117, %f1489, %f1490;
	@%p1117 bra 	$L__BB0_1862;
	st.shared.v2.f32 	[%r5], {%f1490, %f1489};
	ld.shared.v2.u32 	{%r1517, %r1518}, [%r5+16384];
	st.shared.v2.u32 	[%r5+16384], {%r1518, %r1517};
$L__BB0_1862:
	ld.shared.v2.f32 	{%f1491, %f1492}, [%r6];
	setp.geu.f32 	%p1118, %f1491, %f1492;
	@%p1118 bra 	$L__BB0_1864;
	st.shared.v2.f32 	[%r5+256], {%f1492, %f1491};
	ld.shared.v2.u32 	{%r1519, %r1520}, [%r5+16640];
	st.shared.v2.u32 	[%r5+16640], {%r1520, %r1519};
$L__BB0_1864:
	ld.shared.v2.f32 	{%f1493, %f1494}, [%r7];
	setp.geu.f32 	%p1119, %f1493, %f1494;
	@%p1119 bra 	$L__BB0_1866;
	st.shared.v2.f32 	[%r5+512], {%f1494, %f1493};
	ld.shared.v2.u32 	{%r1521, %r1522}, [%r5+16896];
	st.shared.v2.u32 	[%r5+16896], {%r1522, %r1521};
$L__BB0_1866:
	ld.shared.v2.f32 	{%f1495, %f1496}, [%r8];
	setp.geu.f32 	%p1120, %f1495, %f1496;
	@%p1120 bra 	$L__BB0_1868;
	st.shared.v2.f32 	[%r5+768], {%f1496, %f1495};
	ld.shared.v2.u32 	{%r1523, %r1524}, [%r5+17152];
	st.shared.v2.u32 	[%r5+17152], {%r1524, %r1523};
$L__BB0_1868:
	setp.gt.u32 	%p1121, %r4, 253;
	bar.warp.sync 	-1;
	@%p1121 bra 	$L__BB0_1871;
	ld.shared.f32 	%f1497, [%r5+4];
	ld.shared.f32 	%f1498, [%r5+8];
	setp.geu.f32 	%p1122, %f1497, %f1498;
	@%p1122 bra 	$L__BB0_1871;
	st.shared.f32 	[%r5+4], %f1498;
	st.shared.f32 	[%r5+8], %f1497;
	ld.shared.u32 	%r1525, [%r5+16388];
	ld.shared.u32 	%r1526, [%r5+16392];
	st.shared.u32 	[%r5+16388], %r1526;
	st.shared.u32 	[%r5+16392], %r1525;
$L__BB0_1871:
	setp.gt.u32 	%p1123, %r4, 189;
	@%p1123 bra 	$L__BB0_1874;
	ld.shared.f32 	%f1499, [%r5+260];
	ld.shared.f32 	%f1500, [%r5+264];
	setp.geu.f32 	%p1124, %f1499, %f1500;
	@%p1124 bra 	$L__BB0_1874;
	st.shared.f32 	[%r5+260], %f1500;
	st.shared.f32 	[%r5+264], %f1499;
	ld.shared.u32 	%r1527, [%r5+16644];
	ld.shared.u32 	%r1528, [%r5+16648];
	st.shared.u32 	[%r5+16644], %r1528;
	st.shared.u32 	[%r5+16648], %r1527;
$L__BB0_1874:
	setp.gt.u32 	%p1125, %r4, 125;
	@%p1125 bra 	$L__BB0_1877;
	ld.shared.f32 	%f1501, [%r5+516];
	ld.shared.f32 	%f1502, [%r5+520];
	setp.geu.f32 	%p1126, %f1501, %f1502;
	@%p1126 bra 	$L__BB0_1877;
	st.shared.f32 	[%r5+516], %f1502;
	st.shared.f32 	[%r5+520], %f1501;
	ld.shared.u32 	%r1529, [%r5+16900];
	ld.shared.u32 	%r1530, [%r5+16904];
	st.shared.u32 	[%r5+16900], %r1530;
	st.shared.u32 	[%r5+16904], %r1529;
$L__BB0_1877:
	setp.gt.u32 	%p1127, %r4, 61;
	@%p1127 bra 	$L__BB0_1880;
	ld.shared.f32 	%f1503, [%r5+772];
	ld.shared.f32 	%f1504, [%r5+776];
	setp.geu.f32 	%p1128, %f1503, %f1504;
	@%p1128 bra 	$L__BB0_1880;
	st.shared.f32 	[%r5+772], %f1504;
	st.shared.f32 	[%r5+776], %f1503;
	ld.shared.u32 	%r1531, [%r5+17156];
	ld.shared.u32 	%r1532, [%r5+17160];
	st.shared.u32 	[%r5+17156], %r1532;
	st.shared.u32 	[%r5+17160], %r1531;
$L__BB0_1880:
	bar.warp.sync 	-1;
	ld.shared.v2.f32 	{%f1505, %f1506}, [%r5];
	setp.geu.f32 	%p1129, %f1505, %f1506;
	@%p1129 bra 	$L__BB0_1882;
	st.shared.v2.f32 	[%r5], {%f1506, %f1505};
	ld.shared.v2.u32 	{%r1533, %r1534}, [%r5+16384];
	st.shared.v2.u32 	[%r5+16384], {%r1534, %r1533};
$L__BB0_1882:
	ld.shared.v2.f32 	{%f1507, %f1508}, [%r6];
	setp.geu.f32 	%p1130, %f1507, %f1508;
	@%p1130 bra 	$L__BB0_1884;
	st.shared.v2.f32 	[%r5+256], {%f1508, %f1507};
	ld.shared.v2.u32 	{%r1535, %r1536}, [%r5+16640];
	st.shared.v2.u32 	[%r5+16640], {%r1536, %r1535};
$L__BB0_1884:
	ld.shared.v2.f32 	{%f1509, %f1510}, [%r7];
	setp.geu.f32 	%p1131, %f1509, %f1510;
	@%p1131 bra 	$L__BB0_1886;
	st.shared.v2.f32 	[%r5+512], {%f1510, %f1509};
	ld.shared.v2.u32 	{%r1537, %r1538}, [%r5+16896];
	st.shared.v2.u32 	[%r5+16896], {%r1538, %r1537};
$L__BB0_1886:
	ld.shared.v2.f32 	{%f1511, %f1512}, [%r8];
	setp.geu.f32 	%p1132, %f1511, %f1512;
	@%p1132 bra 	$L__BB0_1888;
	st.shared.v2.f32 	[%r5+768], {%f1512, %f1511};
	ld.shared.v2.u32 	{%r1539, %r1540}, [%r5+17152];
	st.shared.v2.u32 	[%r5+17152], {%r1540, %r1539};
$L__BB0_1888:
	setp.gt.u32 	%p1133, %r4, 253;
	bar.warp.sync 	-1;
	@%p1133 bra 	$L__BB0_1891;
	ld.shared.f32 	%f1513, [%r5+4];
	ld.shared.f32 	%f1514, [%r5+8];
	setp.geu.f32 	%p1134, %f1513, %f1514;
	@%p1134 bra 	$L__BB0_1891;
	st.shared.f32 	[%r5+4], %f1514;
	st.shared.f32 	[%r5+8], %f1513;
	ld.shared.u32 	%r1541, [%r5+16388];
	ld.shared.u32 	%r1542, [%r5+16392];
	st.shared.u32 	[%r5+16388], %r1542;
	st.shared.u32 	[%r5+16392], %r1541;
$L__BB0_1891:
	setp.gt.u32 	%p1135, %r4, 189;
	@%p1135 bra 	$L__BB0_1894;
	ld.shared.f32 	%f1515, [%r5+260];
	ld.shared.f32 	%f1516, [%r5+264];
	setp.geu.f32 	%p1136, %f1515, %f1516;
	@%p1136 bra 	$L__BB0_1894;
	st.shared.f32 	[%r5+260], %f1516;
	st.shared.f32 	[%r5+264], %f1515;
	ld.shared.u32 	%r1543, [%r5+16644];
	ld.shared.u32 	%r1544, [%r5+16648];
	st.shared.u32 	[%r5+16644], %r1544;
	st.shared.u32 	[%r5+16648], %r1543;
$L__BB0_1894:
	setp.gt.u32 	%p1137, %r4, 125;
	@%p1137 bra 	$L__BB0_1897;
	ld.shared.f32 	%f1517, [%r5+516];
	ld.shared.f32 	%f1518, [%r5+520];
	setp.geu.f32 	%p1138, %f1517, %f1518;
	@%p1138 bra 	$L__BB0_1897;
	st.shared.f32 	[%r5+516], %f1518;
	st.shared.f32 	[%r5+520], %f1517;
	ld.shared.u32 	%r1545, [%r5+16900];
	ld.shared.u32 	%r1546, [%r5+16904];
	st.shared.u32 	[%r5+16900], %r1546;
	st.shared.u32 	[%r5+16904], %r1545;
$L__BB0_1897:
	setp.gt.u32 	%p1139, %r4, 61;
	@%p1139 bra 	$L__BB0_1900;
	ld.shared.f32 	%f1519, [%r5+772];
	ld.shared.f32 	%f1520, [%r5+776];
	setp.geu.f32 	%p1140, %f1519, %f1520;
	@%p1140 bra 	$L__BB0_1900;
	st.shared.f32 	[%r5+772], %f1520;
	st.shared.f32 	[%r5+776], %f1519;
	ld.shared.u32 	%r1547, [%r5+17156];
	ld.shared.u32 	%r1548, [%r5+17160];
	st.shared.u32 	[%r5+17156], %r1548;
	st.shared.u32 	[%r5+17160], %r1547;
$L__BB0_1900:
	bar.warp.sync 	-1;
	ld.shared.v2.f32 	{%f1521, %f1522}, [%r5];
	setp.geu.f32 	%p1141, %f1521, %f1522;
	@%p1141 bra 	$L__BB0_1902;
	st.shared.v2.f32 	[%r5], {%f1522, %f1521};
	ld.shared.v2.u32 	{%r1549, %r1550}, [%r5+16384];
	st.shared.v2.u32 	[%r5+16384], {%r1550, %r1549};
$L__BB0_1902:
	ld.shared.v2.f32 	{%f1523, %f1524}, [%r6];
	setp.geu.f32 	%p1142, %f1523, %f1524;
	@%p1142 bra 	$L__BB0_1904;
	st.shared.v2.f32 	[%r5+256], {%f1524, %f1523};
	ld.shared.v2.u32 	{%r1551, %r1552}, [%r5+16640];
	st.shared.v2.u32 	[%r5+16640], {%r1552, %r1551};
$L__BB0_1904:
	ld.shared.v2.f32 	{%f1525, %f1526}, [%r7];
	setp.geu.f32 	%p1143, %f1525, %f1526;
	@%p1143 bra 	$L__BB0_1906;
	st.shared.v2.f32 	[%r5+512], {%f1526, %f1525};
	ld.shared.v2.u32 	{%r1553, %r1554}, [%r5+16896];
	st.shared.v2.u32 	[%r5+16896], {%r1554, %r1553};
$L__BB0_1906:
	ld.shared.v2.f32 	{%f1527, %f1528}, [%r8];
	setp.geu.f32 	%p1144, %f1527, %f1528;
	@%p1144 bra 	$L__BB0_1908;
	st.shared.v2.f32 	[%r5+768], {%f1528, %f1527};
	ld.shared.v2.u32 	{%r1555, %r1556}, [%r5+17152];
	st.shared.v2.u32 	[%r5+17152], {%r1556, %r1555};
$L__BB0_1908:
	setp.gt.u32 	%p1145, %r4, 253;
	bar.warp.sync 	-1;
	@%p1145 bra 	$L__BB0_1911;
	ld.shared.f32 	%f1529, [%r5+4];
	ld.shared.f32 	%f1530, [%r5+8];
	setp.geu.f32 	%p1146, %f1529, %f1530;
	@%p1146 bra 	$L__BB0_1911;
	st.shared.f32 	[%r5+4], %f1530;
	st.shared.f32 	[%r5+8], %f1529;
	ld.shared.u32 	%r1557, [%r5+16388];
	ld.shared.u32 	%r1558, [%r5+16392];
	st.shared.u32 	[%r5+16388], %r1558;
	st.shared.u32 	[%r5+16392], %r1557;
$L__BB0_1911:
	setp.gt.u32 	%p1147, %r4, 189;
	@%p1147 bra 	$L__BB0_1914;
	ld.shared.f32 	%f1531, [%r5+260];
	ld.shared.f32 	%f1532, [%r5+264];
	setp.geu.f32 	%p1148, %f1531, %f1532;
	@%p1148 bra 	$L__BB0_1914;
	st.shared.f32 	[%r5+260], %f1532;
	st.shared.f32 	[%r5+264], %f1531;
	ld.shared.u32 	%r1559, [%r5+16644];
	ld.shared.u32 	%r1560, [%r5+16648];
	st.shared.u32 	[%r5+16644], %r1560;
	st.shared.u32 	[%r5+16648], %r1559;
$L__BB0_1914:
	setp.gt.u32 	%p1149, %r4, 125;
	@%p1149 bra 	$L__BB0_1917;
	ld.shared.f32 	%f1533, [%r5+516];
	ld.shared.f32 	%f1534, [%r5+520];
	setp.geu.f32 	%p1150, %f1533, %f1534;
	@%p1150 bra 	$L__BB0_1917;
	st.shared.f32 	[%r5+516], %f1534;
	st.shared.f32 	[%r5+520], %f1533;
	ld.shared.u32 	%r1561, [%r5+16900];
	ld.shared.u32 	%r1562, [%r5+16904];
	st.shared.u32 	[%r5+16900], %r1562;
	st.shared.u32 	[%r5+16904], %r1561;
$L__BB0_1917:
	setp.gt.u32 	%p1151, %r4, 61;
	@%p1151 bra 	$L__BB0_1920;
	ld.shared.f32 	%f1535, [%r5+772];
	ld.shared.f32 	%f1536, [%r5+776];
	setp.geu.f32 	%p1152, %f1535, %f1536;
	@%p1152 bra 	$L__BB0_1920;
	st.shared.f32 	[%r5+772], %f1536;
	st.shared.f32 	[%r5+776], %f1535;
	ld.shared.u32 	%r1563, [%r5+17156];
	ld.shared.u32 	%r1564, [%r5+17160];
	st.shared.u32 	[%r5+17156], %r1564;
	st.shared.u32 	[%r5+17160], %r1563;
$L__BB0_1920:
	bar.warp.sync 	-1;
	ld.shared.v2.f32 	{%f1537, %f1538}, [%r5];
	setp.geu.f32 	%p1153, %f1537, %f1538;
	@%p1153 bra 	$L__BB0_1922;
	st.shared.v2.f32 	[%r5], {%f1538, %f1537};
	ld.shared.v2.u32 	{%r1565, %r1566}, [%r5+16384];
	st.shared.v2.u32 	[%r5+16384], {%r1566, %r1565};
$L__BB0_1922:
	ld.shared.v2.f32 	{%f1539, %f1540}, [%r6];
	setp.geu.f32 	%p1154, %f1539, %f1540;
	@%p1154 bra 	$L__BB0_1924;
	st.shared.v2.f32 	[%r5+256], {%f1540, %f1539};
	ld.shared.v2.u32 	{%r1567, %r1568}, [%r5+16640];
	st.shared.v2.u32 	[%r5+16640], {%r1568, %r1567};
$L__BB0_1924:
	ld.shared.v2.f32 	{%f1541, %f1542}, [%r7];
	setp.geu.f32 	%p1155, %f1541, %f1542;
	@%p1155 bra 	$L__BB0_1926;
	st.shared.v2.f32 	[%r5+512], {%f1542, %f1541};
	ld.shared.v2.u32 	{%r1569, %r1570}, [%r5+16896];
	st.shared.v2.u32 	[%r5+16896], {%r1570, %r1569};
$L__BB0_1926:
	ld.shared.v2.f32 	{%f1543, %f1544}, [%r8];
	setp.geu.f32 	%p1156, %f1543, %f1544;
	@%p1156 bra 	$L__BB0_1928;
	st.shared.v2.f32 	[%r5+768], {%f1544, %f1543};
	ld.shared.v2.u32 	{%r1571, %r1572}, [%r5+17152];
	st.shared.v2.u32 	[%r5+17152], {%r1572, %r1571};
$L__BB0_1928:
	setp.gt.u32 	%p1157, %r4, 253;
	bar.warp.sync 	-1;
	@%p1157 bra 	$L__BB0_1931;
	ld.shared.f32 	%f1545, [%r5+4];
	ld.shared.f32 	%f1546, [%r5+8];
	setp.geu.f32 	%p1158, %f1545, %f1546;
	@%p1158 bra 	$L__BB0_1931;
	st.shared.f32 	[%r5+4], %f1546;
	st.shared.f32 	[%r5+8], %f1545;
	ld.shared.u32 	%r1573, [%r5+16388];
	ld.shared.u32 	%r1574, [%r5+16392];
	st.shared.u32 	[%r5+16388], %r1574;
	st.shared.u32 	[%r5+16392], %r1573;
$L__BB0_1931:
	setp.gt.u32 	%p1159, %r4, 189;
	@%p1159 bra 	$L__BB0_1934;
	ld.shared.f32 	%f1547, [%r5+260];
	ld.shared.f32 	%f1548, [%r5+264];
	setp.geu.f32 	%p1160, %f1547, %f1548;
	@%p1160 bra 	$L__BB0_1934;
	st.shared.f32 	[%r5+260], %f1548;
	st.shared.f32 	[%r5+264], %f1547;
	ld.shared.u32 	%r1575, [%r5+16644];
	ld.shared.u32 	%r1576, [%r5+16648];
	st.shared.u32 	[%r5+16644], %r1576;
	st.shared.u32 	[%r5+16648], %r1575;
$L__BB0_1934:
	setp.gt.u32 	%p1161, %r4, 125;
	@%p1161 bra 	$L__BB0_1937;
	ld.shared.f32 	%f1549, [%r5+516];
	ld.shared.f32 	%f1550, [%r5+520];
	setp.geu.f32 	%p1162, %f1549, %f1550;
	@%p1162 bra 	$L__BB0_1937;
	st.shared.f32 	[%r5+516], %f1550;
	st.shared.f32 	[%r5+520], %f1549;
	ld.shared.u32 	%r1577, [%r5+16900];
	ld.shared.u32 	%r1578, [%r5+16904];
	st.shared.u32 	[%r5+16900], %r1578;
	st.shared.u32 	[%r5+16904], %r1577;
$L__BB0_1937:
	setp.gt.u32 	%p1163, %r4, 61;
	@%p1163 bra 	$L__BB0_1940;
	ld.shared.f32 	%f1551, [%r5+772];
	ld.shared.f32 	%f1552, [%r5+776];
	setp.geu.f32 	%p1164, %f1551, %f1552;
	@%p1164 bra 	$L__BB0_1940;
	st.shared.f32 	[%r5+772], %f1552;
	st.shared.f32 	[%r5+776], %f1551;
	ld.shared.u32 	%r1579, [%r5+17156];
	ld.shared.u32 	%r1580, [%r5+17160];
	st.shared.u32 	[%r5+17156], %r1580;
	st.shared.u32 	[%r5+17160], %r1579;
$L__BB0_1940:
	bar.warp.sync 	-1;
	ld.shared.v2.f32 	{%f1553, %f1554}, [%r5];
	setp.geu.f32 	%p1165, %f1553, %f1554;
	@%p1165 bra 	$L__BB0_1942;
	st.shared.v2.f32 	[%r5], {%f1554, %f1553};
	ld.shared.v2.u32 	{%r1581, %r1582}, [%r5+16384];
	st.shared.v2.u32 	[%r5+16384], {%r1582, %r1581};
$L__BB0_1942:
	ld.shared.v2.f32 	{%f1555, %f1556}, [%r6];
	setp.geu.f32 	%p1166, %f1555, %f1556;
	@%p1166 bra 	$L__BB0_1944;
	st.shared.v2.f32 	[%r5+256], {%f1556, %f1555};
	ld.shared.v2.u32 	{%r1583, %r1584}, [%r5+16640];
	st.shared.v2.u32 	[%r5+16640], {%r1584, %r1583};
$L__BB0_1944:
	ld.shared.v2.f32 	{%f1557, %f1558}, [%r7];
	setp.geu.f32 	%p1167, %f1557, %f1558;
	@%p1167 bra 	$L__BB0_1946;
	st.shared.v2.f32 	[%r5+512], {%f1558, %f1557};
	ld.shared.v2.u32 	{%r1585, %r1586}, [%r5+16896];
	st.shared.v2.u32 	[%r5+16896], {%r1586, %r1585};
$L__BB0_1946:
	ld.shared.v2.f32 	{%f1559, %f1560}, [%r8];
	setp.geu.f32 	%p1168, %f1559, %f1560;
	@%p1168 bra 	$L__BB0_1948;
	st.shared.v2.f32 	[%r5+768], {%f1560, %f1559};
	ld.shared.v2.u32 	{%r1587, %r1588}, [%r5+17152];
	st.shared.v2.u32 	[%r5+17152], {%r1588, %r1587};
$L__BB0_1948:
	setp.gt.u32 	%p1169, %r4, 253;
	bar.warp.sync 	-1;
	@%p1169 bra 	$L__BB0_1951;
	ld.shared.f32 	%f1561, [%r5+4];
	ld.shared.f32 	%f1562, [%r5+8];
	setp.geu.f32 	%p1170, %f1561, %f1562;
	@%p1170 bra 	$L__BB0_1951;
	st.shared.f32 	[%r5+4], %f1562;
	st.shared.f32 	[%r5+8], %f1561;
	ld.shared.u32 	%r1589, [%r5+16388];
	ld.shared.u32 	%r1590, [%r5+16392];
	st.shared.u32 	[%r5+16388], %r1590;
	st.shared.u32 	[%r5+16392], %r1589;
$L__BB0_1951:
	setp.gt.u32 	%p1171, %r4, 189;
	@%p1171 bra 	$L__BB0_1954;
	ld.shared.f32 	%f1563, [%r5+260];
	ld.shared.f32 	%f1564, [%r5+264];
	setp.geu.f32 	%p1172, %f1563, %f1564;
	@%p1172 bra 	$L__BB0_1954;
	st.shared.f32 	[%r5+260], %f1564;
	st.shared.f32 	[%r5+264], %f1563;
	ld.shared.u32 	%r1591, [%r5+16644];
	ld.shared.u32 	%r1592, [%r5+16648];
	st.shared.u32 	[%r5+16644], %r1592;
	st.shared.u32 	[%r5+16648], %r1591;
$L__BB0_1954:
	setp.gt.u32 	%p1173, %r4, 125;
	@%p1173 bra 	$L__BB0_1957;
	ld.shared.f32 	%f1565, [%r5+516];
	ld.shared.f32 	%f1566, [%r5+520];
	setp.geu.f32 	%p1174, %f1565, %f1566;
	@%p1174 bra 	$L__BB0_1957;
	st.shared.f32 	[%r5+516], %f1566;
	st.shared.f32 	[%r5+520], %f1565;
	ld.shared.u32 	%r1593, [%r5+16900];
	ld.shared.u32 	%r1594, [%r5+16904];
	st.shared.u32 	[%r5+16900], %r1594;
	st.shared.u32 	[%r5+16904], %r1593;
$L__BB0_1957:
	setp.gt.u32 	%p1175, %r4, 61;
	@%p1175 bra 	$L__BB0_1960;
	ld.shared.f32 	%f1567, [%r5+772];
	ld.shared.f32 	%f1568, [%r5+776];
	setp.geu.f32 	%p1176, %f1567, %f1568;
	@%p1176 bra 	$L__BB0_1960;
	st.shared.f32 	[%r5+772], %f1568;
	st.shared.f32 	[%r5+776], %f1567;
	ld.shared.u32 	%r1595, [%r5+17156];
	ld.shared.u32 	%r1596, [%r5+17160];
	st.shared.u32 	[%r5+17156], %r1596;
	st.shared.u32 	[%r5+17160], %r1595;
$L__BB0_1960:
	bar.warp.sync 	-1;
	ld.shared.v2.f32 	{%f1569, %f1570}, [%r5];
	setp.geu.f32 	%p1177, %f1569, %f1570;
	@%p1177 bra 	$L__BB0_1962;
	st.shared.v2.f32 	[%r5], {%f1570, %f1569};
	ld.shared.v2.u32 	{%r1597, %r1598}, [%r5+16384];
	st.shared.v2.u32 	[%r5+16384], {%r1598, %r1597};
$L__BB0_1962:
	ld.shared.v2.f32 	{%f1571, %f1572}, [%r6];
	setp.geu.f32 	%p1178, %f1571, %f1572;
	@%p1178 bra 	$L__BB0_1964;
	st.shared.v2.f32 	[%r5+256], {%f1572, %f1571};
	ld.shared.v2.u32 	{%r1599, %r1600}, [%r5+16640];
	st.shared.v2.u32 	[%r5+16640], {%r1600, %r1599};
$L__BB0_1964:
	ld.shared.v2.f32 	{%f1573, %f1574}, [%r7];
	setp.geu.f32 	%p1179, %f1573, %f1574;
	@%p1179 bra 	$L__BB0_1966;
	st.shared.v2.f32 	[%r5+512], {%f1574, %f1573};
	ld.shared.v2.u32 	{%r1601, %r1602}, [%r5+16896];
	st.shared.v2.u32 	[%r5+16896], {%r1602, %r1601};
$L__BB0_1966:
	ld.shared.v2.f32 	{%f1575, %f1576}, [%r8];
	setp.geu.f32 	%p1180, %f1575, %f1576;
	@%p1180 bra 	$L__BB0_1968;
	st.shared.v2.f32 	[%r5+768], {%f1576, %f1575};
	ld.shared.v2.u32 	{%r1603, %r1604}, [%r5+17152];
	st.shared.v2.u32 	[%r5+17152], {%r1604, %r1603};
$L__BB0_1968:
	setp.gt.u32 	%p1181, %r4, 253;
	bar.warp.sync 	-1;
	@%p1181 bra 	$L__BB0_1971;
	ld.shared.f32 	%f1577, [%r5+4];
	ld.shared.f32 	%f1578, [%r5+8];
	setp.geu.f32 	%p1182, %f1577, %f1578;
	@%p1182 bra 	$L__BB0_1971;
	st.shared.f32 	[%r5+4], %f1578;
	st.shared.f32 	[%r5+8], %f1577;
	ld.shared.u32 	%r1605, [%r5+16388];
	ld.shared.u32 	%r1606, [%r5+16392];
	st.shared.u32 	[%r5+16388], %r1606;
	st.shared.u32 	[%r5+16392], %r1605;
$L__BB0_1971:
	setp.gt.u32 	%p1183, %r4, 189;
	@%p1183 bra 	$L__BB0_1974;
	ld.shared.f32 	%f1579, [%r5+260];
	ld.shared.f32 	%f1580, [%r5+264];
	setp.geu.f32 	%p1184, %f1579, %f1580;
	@%p1184 bra 	$L__BB0_1974;
	st.shared.f32 	[%r5+260], %f1580;
	st.shared.f32 	[%r5+264], %f1579;
	ld.shared.u32 	%r1607, [%r5+16644];
	ld.shared.u32 	%r1608, [%r5+16648];
	st.shared.u32 	[%r5+16644], %r1608;
	st.shared.u32 	[%r5+16648], %r1607;
$L__BB0_1974:
	setp.gt.u32 	%p1185, %r4, 125;
	@%p1185 bra 	$L__BB0_1977;
	ld.shared.f32 	%f1581, [%r5+516];
	ld.shared.f32 	%f1582, [%r5+520];
	setp.geu.f32 	%p1186, %f1581, %f1582;
	@%p1186 bra 	$L__BB0_1977;
	st.shared.f32 	[%r5+516], %f1582;
	st.shared.f32 	[%r5+520], %f1581;
	ld.shared.u32 	%r1609, [%r5+16900];
	ld.shared.u32 	%r1610, [%r5+16904];
	st.shared.u32 	[%r5+16900], %r1610;
	st.shared.u32 	[%r5+16904], %r1609;
$L__BB0_1977:
	setp.gt.u32 	%p1187, %r4, 61;
	@%p1187 bra 	$L__BB0_1980;
	ld.shared.f32 	%f1583, [%r5+772];
	ld.shared.f32 	%f1584, [%r5+776];
	setp.geu.f32 	%p1188, %f1583, %f1584;
	@%p1188 bra 	$L__BB0_1980;
	st.shared.f32 	[%r5+772], %f1584;
	st.shared.f32 	[%r5+776], %f1583;
	ld.shared.u32 	%r1611, [%r5+17156];
	ld.shared.u32 	%r1612, [%r5+17160];
	st.shared.u32 	[%r5+17156], %r1612;
	st.shared.u32 	[%r5+17160], %r1611;
$L__BB0_1980:
	bar.warp.sync 	-1;
	ld.shared.v2.f32 	{%f1585, %f1586}, [%r5];
	setp.geu.f32 	%p1189, %f1585, %f1586;
	@%p1189 bra 	$L__BB0_1982;
	st.shared.v2.f32 	[%r5], {%f1586, %f1585};
	ld.shared.v2.u32 	{%r1613, %r1614}, [%r5+16384];
	st.shared.v2.u32 	[%r5+16384], {%r1614, %r1613};
$L__BB0_1982:
	ld.shared.v2.f32 	{%f1587, %f1588}, [%r6];
	setp.geu.f32 	%p1190, %f1587, %f1588;
	@%p1190 bra 	$L__BB0_1984;
	st.shared.v2.f32 	[%r5+256], {%f1588, %f1587};
	ld.shared.v2.u32 	{%r1615, %r1616}, [%r5+16640];
	st.shared.v2.u32 	[%r5+16640], {%r1616, %r1615};
$L__BB0_1984:
	ld.shared.v2.f32 	{%f1589, %f1590}, [%r7];
	setp.geu.f32 	%p1191, %f1589, %f1590;
	@%p1191 bra 	$L__BB0_1986;
	st.shared.v2.f32 	[%r5+512], {%f1590, %f1589};
	ld.shared.v2.u32 	{%r1617, %r1618}, [%r5+16896];
	st.shared.v2.u32 	[%r5+16896], {%r1618, %r1617};
$L__BB0_1986:
	ld.shared.v2.f32 	{%f1591, %f1592}, [%r8];
	setp.geu.f32 	%p1192, %f1591, %f1592;
	@%p1192 bra 	$L__BB0_1988;
	st.shared.v2.f32 	[%r5+768], {%f1592, %f1591};
	ld.shared.v2.u32 	{%r1619, %r1620}, [%r5+17152];
	st.shared.v2.u32 	[%r5+17152], {%r1620, %r1619};
$L__BB0_1988:
	setp.gt.u32 	%p1193, %r4, 253;
	bar.warp.sync 	-1;
	@%p1193 bra 	$L__BB0_1991;
	ld.shared.f32 	%f1593, [%r5+4];
	ld.shared.f32 	%f1594, [%r5+8];
	setp.geu.f32 	%p1194, %f1593, %f1594;
	@%p1194 bra 	$L__BB0_1991;
	st.shared.f32 	[%r5+4], %f1594;
	st.shared.f32 	[%r5+8], %f1593;
	ld.shared.u32 	%r1621, [%r5+16388];
	ld.shared.u32 	%r1622, [%r5+16392];
	st.shared.u32 	[%r5+16388], %r1622;
	st.shared.u32 	[%r5+16392], %r1621;
$L__BB0_1991:
	setp.gt.u32 	%p1195, %r4, 189;
	@%p1195 bra 	$L__BB0_1994;
	ld.shared.f32 	%f1595, [%r5+260];
	ld.shared.f32 	%f1596, [%r5+264];
	setp.geu.f32 	%p1196, %f1595, %f1596;
	@%p1196 bra 	$L__BB0_1994;
	st.shared.f32 	[%r5+260], %f1596;
	st.shared.f32 	[%r5+264], %f1595;
	ld.shared.u32 	%r1623, [%r5+16644];
	ld.shared.u32 	%r1624, [%r5+16648];
	st.shared.u32 	[%r5+16644], %r1624;
	st.shared.u32 	[%r5+16648], %r1623;
$L__BB0_1994:
	setp.gt.u32 	%p1197, %r4, 125;
	@%p1197 bra 	$L__BB0_1997;
	ld.shared.f32 	%f1597, [%r5+516];
	ld.shared.f32 	%f1598, [%r5+520];
	setp.geu.f32 	%p1198, %f1597, %f1598;
	@%p1198 bra 	$L__BB0_1997;
	st.shared.f32 	[%r5+516], %f1598;
	st.shared.f32 	[%r5+520], %f1597;
	ld.shared.u32 	%r1625, [%r5+16900];
	ld.shared.u32 	%r1626, [%r5+16904];
	st.shared.u32 	[%r5+16900], %r1626;
	st.shared.u32 	[%r5+16904], %r1625;
$L__BB0_1997:
	setp.gt.u32 	%p1199, %r4, 61;
	@%p1199 bra 	$L__BB0_2000;
	ld.shared.f32 	%f1599, [%r5+772];
	ld.shared.f32 	%f1600, [%r5+776];
	setp.geu.f32 	%p1200, %f1599, %f1600;
	@%p1200 bra 	$L__BB0_2000;
	st.shared.f32 	[%r5+772], %f1600;
	st.shared.f32 	[%r5+776], %f1599;
	ld.shared.u32 	%r1627, [%r5+17156];
	ld.shared.u32 	%r1628, [%r5+17160];
	st.shared.u32 	[%r5+17156], %r1628;
	st.shared.u32 	[%r5+17160], %r1627;
$L__BB0_2000:
	bar.warp.sync 	-1;
	ld.shared.v2.f32 	{%f1601, %f1602}, [%r5];
	setp.geu.f32 	%p1201, %f1601, %f1602;
	@%p1201 bra 	$L__BB0_2002;
	st.shared.v2.f32 	[%r5], {%f1602, %f1601};
	ld.shared.v2.u32 	{%r1629, %r1630}, [%r5+16384];
	st.shared.v2.u32 	[%r5+16384], {%r1630, %r1629};
$L__BB0_2002:
	ld.shared.v2.f32 	{%f1603, %f1604}, [%r6];
	setp.geu.f32 	%p1202, %f1603, %f1604;
	@%p1202 bra 	$L__BB0_2004;
	st.shared.v2.f32 	[%r5+256], {%f1604, %f1603};
	ld.shared.v2.u32 	{%r1631, %r1632}, [%r5+16640];
	st.shared.v2.u32 	[%r5+16640], {%r1632, %r1631};
$L__BB0_2004:
	ld.shared.v2.f32 	{%f1605, %f1606}, [%r7];
	setp.geu.f32 	%p1203, %f1605, %f1606;
	@%p1203 bra 	$L__BB0_2006;
	st.shared.v2.f32 	[%r5+512], {%f1606, %f1605};
	ld.shared.v2.u32 	{%r1633, %r1634}, [%r5+16896];
	st.shared.v2.u32 	[%r5+16896], {%r1634, %r1633};
$L__BB0_2006:
	ld.shared.v2.f32 	{%f1607, %f1608}, [%r8];
	setp.geu.f32 	%p1204, %f1607, %f1608;
	@%p1204 bra 	$L__BB0_2008;
	st.shared.v2.f32 	[%r5+768], {%f1608, %f1607};
	ld.shared.v2.u32 	{%r1635, %r1636}, [%r5+17152];
	st.shared.v2.u32 	[%r5+17152], {%r1636, %r1635};
$L__BB0_2008:
	setp.gt.u32 	%p1205, %r4, 253;
	bar.warp.sync 	-1;
	@%p1205 bra 	$L__BB0_2011;
	ld.shared.f32 	%f1609, [%r5+4];
	ld.shared.f32 	%f1610, [%r5+8];
	setp.geu.f32 	%p1206, %f1609, %f1610;
	@%p1206 bra 	$L__BB0_2011;
	st.shared.f32 	[%r5+4], %f1610;
	st.shared.f32 	[%r5+8], %f1609;
	ld.shared.u32 	%r1637, [%r5+16388];
	ld.shared.u32 	%r1638, [%r5+16392];
	st.shared.u32 	[%r5+16388], %r1638;
	st.shared.u32 	[%r5+16392], %r1637;
$L__BB0_2011:
	setp.gt.u32 	%p1207, %r4, 189;
	@%p1207 bra 	$L__BB0_2014;
	ld.shared.f32 	%f1611, [%r5+260];
	ld.shared.f32 	%f1612, [%r5+264];
	setp.geu.f32 	%p1208, %f1611, %f1612;
	@%p1208 bra 	$L__BB0_2014;
	st.shared.f32 	[%r5+260], %f1612;
	st.shared.f32 	[%r5+264], %f1611;
	ld.shared.u32 	%r1639, [%r5+16644];
	ld.shared.u32 	%r1640, [%r5+16648];
	st.shared.u32 	[%r5+16644], %r1640;
	st.shared.u32 	[%r5+16648], %r1639;
$L__BB0_2014:
	setp.gt.u32 	%p1209, %r4, 125;
	@%p1209 bra 	$L__BB0_2017;
	ld.shared.f32 	%f1613, [%r5+516];
	ld.shared.f32 	%f1614, [%r5+520];
	setp.geu.f32 	%p1210, %f1613, %f1614;
	@%p1210 bra 	$L__BB0_2017;
	st.shared.f32 	[%r5+516], %f1614;
	st.shared.f32 	[%r5+520], %f1613;
	ld.shared.u32 	%r1641, [%r5+16900];
	ld.shared.u32 	%r1642, [%r5+16904];
	st.shared.u32 	[%r5+16900], %r1642;
	st.shared.u32 	[%r5+16904], %r1641;
$L__BB0_2017:
	setp.gt.u32 	%p1211, %r4, 61;
	@%p1211 bra 	$L__BB0_2020;
	ld.shared.f32 	%f1615, [%r5+772];
	ld.shared.f32 	%f1616, [%r5+776];
	setp.geu.f32 	%p1212, %f1615, %f1616;
	@%p1212 bra 	$L__BB0_2020;
	st.shared.f32 	[%r5+772], %f1616;
	st.shared.f32 	[%r5+776], %f1615;
	ld.shared.u32 	%r1643, [%r5+17156];
	ld.shared.u32 	%r1644, [%r5+17160];
	st.shared.u32 	[%r5+17156], %r1644;
	st.shared.u32 	[%r5+17160], %r1643;
$L__BB0_2020:
	bar.warp.sync 	-1;
	ld.shared.v2.f32 	{%f1617, %f1618}, [%r5];
	setp.geu.f32 	%p1213, %f1617, %f1618;
	@%p1213 bra 	$L__BB0_2022;
	st.shared.v2.f32 	[%r5], {%f1618, %f1617};
	ld.shared.v2.u32 	{%r1645, %r1646}, [%r5+16384];
	st.shared.v2.u32 	[%r5+16384], {%r1646, %r1645};
$L__BB0_2022:
	ld.shared.v2.f32 	{%f1619, %f1620}, [%r6];
	setp.geu.f32 	%p1214, %f1619, %f1620;
	@%p1214 bra 	$L__BB0_2024;
	st.shared.v2.f32 	[%r5+256], {%f1620, %f1619};
	ld.shared.v2.u32 	{%r1647, %r1648}, [%r5+16640];
	st.shared.v2.u32 	[%r5+16640], {%r1648, %r1647};
$L__BB0_2024:
	ld.shared.v2.f32 	{%f1621, %f1622}, [%r7];
	setp.geu.f32 	%p1215, %f1621, %f1622;
	@%p1215 bra 	$L__BB0_2026;
	st.shared.v2.f32 	[%r5+512], {%f1622, %f1621};
	ld.shared.v2.u32 	{%r1649, %r1650}, [%r5+16896];
	st.shared.v2.u32 	[%r5+16896], {%r1650, %r1649};
$L__BB0_2026:
	ld.shared.v2.f32 	{%f1623, %f1624}, [%r8];
	setp.geu.f32 	%p1216, %f1623, %f1624;
	@%p1216 bra 	$L__BB0_2028;
	st.shared.v2.f32 	[%r5+768], {%f1624, %f1623};
	ld.shared.v2.u32 	{%r1651, %r1652}, [%r5+17152];
	st.shared.v2.u32 	[%r5+17152], {%r1652, %r1651};
$L__BB0_2028:
	setp.gt.u32 	%p1217, %r4, 253;
	bar.warp.sync 	-1;
	@%p1217 bra 	$L__BB0_2031;
	ld.shared.f32 	%f1625, [%r5+4];
	ld.shared.f32 	%f1626, [%r5+8];
	setp.geu.f32 	%p1218, %f1625, %f1626;
	@%p1218 bra 	$L__BB0_2031;
	st.shared.f32 	[%r5+4], %f1626;
	st.shared.f32 	[%r5+8], %f1625;
	ld.shared.u32 	%r1653, [%r5+16388];
	ld.shared.u32 	%r1654, [%r5+16392];
	st.shared.u32 	[%r5+16388], %r1654;
	st.shared.u32 	[%r5+16392], %r1653;
$L__BB0_2031:
	setp.gt.u32 	%p1219, %r4, 189;
	@%p1219 bra 	$L__BB0_2034;
	ld.shared.f32 	%f1627, [%r5+260];
	ld.shared.f32 	%f1628, [%r5+264];
	setp.geu.f32 	%p1220, %f1627, %f1628;
	@%p1220 bra 	$L__BB0_2034;
	st.shared.f32 	[%r5+260], %f1628;
	st.shared.f32 	[%r5+264], %f1627;
	ld.shared.u32 	%r1655, [%r5+16644];
	ld.shared.u32 	%r1656, [%r5+16648];
	st.shared.u32 	[%r5+16644], %r1656;
	st.shared.u32 	[%r5+16648], %r1655;
$L__BB0_2034:
	setp.gt.u32 	%p1221, %r4, 125;
	@%p1221 bra 	$L__BB0_2037;
	ld.shared.f32 	%f1629, [%r5+516];
	ld.shared.f32 	%f1630, [%r5+520];
	setp.geu.f32 	%p1222, %f1629, %f1630;
	@%p1222 bra 	$L__BB0_2037;
	st.shared.f32 	[%r5+516], %f1630;
	st.shared.f32 	[%r5+520], %f1629;
	ld.shared.u32 	%r1657, [%r5+16900];
	ld.shared.u32 	%r1658, [%r5+16904];
	st.shared.u32 	[%r5+16900], %r1658;
	st.shared.u32 	[%r5+16904], %r1657;
$L__BB0_2037:
	setp.gt.u32 	%p1223, %r4, 61;
	@%p1223 bra 	$L__BB0_2040;
	ld.shared.f32 	%f1631, [%r5+772];
	ld.shared.f32 	%f1632, [%r5+776];
	setp.geu.f32 	%p1224, %f1631, %f1632;
	@%p1224 bra 	$L__BB0_2040;
	st.shared.f32 	[%r5+772], %f1632;
	st.shared.f32 	[%r5+776], %f1631;
	ld.shared.u32 	%r1659, [%r5+17156];
	ld.shared.u32 	%r1660, [%r5+17160];
	st.shared.u32 	[%r5+17156], %r1660;
	st.shared.u32 	[%r5+17160], %r1659;
$L__BB0_2040:
	bar.warp.sync 	-1;
	ld.shared.v2.f32 	{%f1633, %f1634}, [%r5];
	setp.geu.f32 	%p1225, %f1633, %f1634;
	@%p1225 bra 	$L__BB0_2042;
	st.shared.v2.f32 	[%r5], {%f1634, %f1633};
	ld.shared.v2.u32 	{%r1661, %r1662}, [%r5+16384];
	st.shared.v2.u32 	[%r5+16384], {%r1662, %r1661};
$L__BB0_2042:
	ld.shared.v2.f32 	{%f1635, %f1636}, [%r6];
	setp.geu.f32 	%p1226, %f1635, %f1636;
	@%p1226 bra 	$L__BB0_2044;
	st.shared.v2.f32 	[%r5+256], {%f1636, %f1635};
	ld.shared.v2.u32 	{%r1663, %r1664}, [%r5+16640];
	st.shared.v2.u32 	[%r5+16640], {%r1664, %r1663};
$L__BB0_2044:
	ld.shared.v2.f32 	{%f1637, %f1638}, [%r7];
	setp.geu.f32 	%p1227, %f1637, %f1638;
	@%p1227 bra 	$L__BB0_2046;
	st.shared.v2.f32 	[%r5+512], {%f1638, %f1637};
	ld.shared.v2.u32 	{%r1665, %r1666}, [%r5+16896];
	st.shared.v2.u32 	[%r5+16896], {%r1666, %r1665};
$L__BB0_2046:
	ld.shared.v2.f32 	{%f1639, %f1640}, [%r8];
	setp.geu.f32 	%p1228, %f1639, %f1640;
	@%p1228 bra 	$L__BB0_2048;
	st.shared.v2.f32 	[%r5+768], {%f1640, %f1639};
	ld.shared.v2.u32 	{%r1667, %r1668}, [%r5+17152];
	st.shared.v2.u32 	[%r5+17152], {%r1668, %r1667};
$L__BB0_2048:
	setp.gt.u32 	%p1229, %r4, 253;
	bar.warp.sync 	-1;
	@%p1229 bra 	$L__BB0_2051;
	ld.shared.f32 	%f1641, [%r5+4];
	ld.shared.f32 	%f1642, [%r5+8];
	setp.geu.f32 	%p1230, %f1641, %f1642;
	@%p1230 bra 	$L__BB0_2051;
	st.shared.f32 	[%r5+4], %f1642;
	st.shared.f32 	[%r5+8], %f1641;
	ld.shared.u32 	%r1669, [%r5+16388];
	ld.shared.u32 	%r1670, [%r5+16392];
	st.shared.u32 	[%r5+16388], %r1670;
	st.shared.u32 	[%r5+16392], %r1669;
$L__BB0_2051:
	setp.gt.u32 	%p1231, %r4, 189;
	@%p1231 bra 	$L__BB0_2054;
	ld.shared.f32 	%f1643, [%r5+260];
	ld.shared.f32 	%f1644, [%r5+264];
	setp.geu.f32 	%p1232, %f1643, %f1644;
	@%p1232 bra 	$L__BB0_2054;
	st.shared.f32 	[%r5+260], %f1644;
	st.shared.f32 	[%r5+264], %f1643;
	ld.shared.u32 	%r1671, [%r5+16644];
	ld.shared.u32 	%r1672, [%r5+16648];
	st.shared.u32 	[%r5+16644], %r1672;
	st.shared.u32 	[%r5+16648], %r1671;
$L__BB0_2054:
	setp.gt.u32 	%p1233, %r4, 125;
	@%p1233 bra 	$L__BB0_2057;
	ld.shared.f32 	%f1645, [%r5+516];
	ld.shared.f32 	%f1646, [%r5+520];
	setp.geu.f32 	%p1234, %f1645, %f1646;
	@%p1234 bra 	$L__BB0_2057;
	st.shared.f32 	[%r5+516], %f1646;
	st.shared.f32 	[%r5+520], %f1645;
	ld.shared.u32 	%r1673, [%r5+16900];
	ld.shared.u32 	%r1674, [%r5+16904];
	st.shared.u32 	[%r5+16900], %r1674;
	st.shared.u32 	[%r5+16904], %r1673;
$L__BB0_2057:
	setp.gt.u32 	%p1235, %r4, 61;
	@%p1235 bra 	$L__BB0_2060;
	ld.shared.f32 	%f1647, [%r5+772];
	ld.shared.f32 	%f1648, [%r5+776];
	setp.geu.f32 	%p1236, %f1647, %f1648;
	@%p1236 bra 	$L__BB0_2060;
	st.shared.f32 	[%r5+772], %f1648;
	st.shared.f32 	[%r5+776], %f1647;
	ld.shared.u32 	%r1675, [%r5+17156];
	ld.shared.u32 	%r1676, [%r5+17160];
	st.shared.u32 	[%r5+17156], %r1676;
	st.shared.u32 	[%r5+17160], %r1675;
$L__BB0_2060:
	bar.warp.sync 	-1;
	ld.shared.v2.f32 	{%f1649, %f1650}, [%r5];
	setp.geu.f32 	%p1237, %f1649, %f1650;
	@%p1237 bra 	$L__BB0_2062;
	st.shared.v2.f32 	[%r5], {%f1650, %f1649};
	ld.shared.v2.u32 	{%r1677, %r1678}, [%r5+16384];
	st.shared.v2.u32 	[%r5+16384], {%r1678, %r1677};
$L__BB0_2062:
	ld.shared.v2.f32 	{%f1651, %f1652}, [%r6];
	setp.geu.f32 	%p1238, %f1651, %f1652;
	@%p1238 bra 	$L__BB0_2064;
	st.shared.v2.f32 	[%r5+256], {%f1652, %f1651};
	ld.shared.v2.u32 	{%r1679, %r1680}, [%r5+16640];
	st.shared.v2.u32 	[%r5+16640], {%r1680, %r1679};
$L__BB0_2064:
	ld.shared.v2.f32 	{%f1653, %f1654}, [%r7];
	setp.geu.f32 	%p1239, %f1653, %f1654;
	@%p1239 bra 	$L__BB0_2066;
	st.shared.v2.f32 	[%r5+512], {%f1654, %f1653};
	ld.shared.v2.u32 	{%r1681, %r1682}, [%r5+16896];
	st.shared.v2.u32 	[%r5+16896], {%r1682, %r1681};
$L__BB0_2066:
	ld.shared.v2.f32 	{%f1655, %f1656}, [%r8];
	setp.geu.f32 	%p1240, %f1655, %f1656;
	@%p1240 bra 	$L__BB0_2068;
	st.shared.v2.f32 	[%r5+768], {%f1656, %f1655};
	ld.shared.v2.u32 	{%r1683, %r1684}, [%r5+17152];
	st.shared.v2.u32 	[%r5+17152], {%r1684, %r1683};
$L__BB0_2068:
	setp.gt.u32 	%p1241, %r4, 253;
	bar.warp.sync 	-1;
	@%p1241 bra 	$L__BB0_2071;
	ld.shared.f32 	%f1657, [%r5+4];
	ld.shared.f32 	%f1658, [%r5+8];
	setp.geu.f32 	%p1242, %f1657, %f1658;
	@%p1242 bra 	$L__BB0_2071;
	st.shared.f32 	[%r5+4], %f1658;
	st.shared.f32 	[%r5+8], %f1657;
	ld.shared.u32 	%r1685, [%r5+16388];
	ld.shared.u32 	%r1686, [%r5+16392];
	st.shared.u32 	[%r5+16388], %r1686;
	st.shared.u32 	[%r5+16392], %r1685;
$L__BB0_2071:
	setp.gt.u32 	%p1243, %r4, 189;
	@%p1243 bra 	$L__BB0_2074;
	ld.shared.f32 	%f1659, [%r5+260];
	ld.shared.f32 	%f1660, [%r5+264];
	setp.geu.f32 	%p1244, %f1659, %f1660;
	@%p1244 bra 	$L__BB0_2074;
	st.shared.f32 	[%r5+260], %f1660;
	st.shared.f32 	[%r5+264], %f1659;
	ld.shared.u32 	%r1687, [%r5+16644];
	ld.shared.u32 	%r1688, [%r5+16648];
	st.shared.u32 	[%r5+16644], %r1688;
	st.shared.u32 	[%r5+16648], %r1687;
$L__BB0_2074:
	setp.gt.u32 	%p1245, %r4, 125;
	@%p1245 bra 	$L__BB0_2077;
	ld.shared.f32 	%f1661, [%r5+516];
	ld.shared.f32 	%f1662, [%r5+520];
	setp.geu.f32 	%p1246, %f1661, %f1662;
	@%p1246 bra 	$L__BB0_2077;
	st.shared.f32 	[%r5+516], %f1662;
	st.shared.f32 	[%r5+520], %f1661;
	ld.shared.u32 	%r1689, [%r5+16900];
	ld.shared.u32 	%r1690, [%r5+16904];
	st.shared.u32 	[%r5+16900], %r1690;
	st.shared.u32 	[%r5+16904], %r1689;
$L__BB0_2077:
	setp.gt.u32 	%p1247, %r4, 61;
	@%p1247 bra 	$L__BB0_2080;
	ld.shared.f32 	%f1663, [%r5+772];
	ld.shared.f32 	%f1664, [%r5+776];
	setp.geu.f32 	%p1248, %f1663, %f1664;
	@%p1248 bra 	$L__BB0_2080;
	st.shared.f32 	[%r5+772], %f1664;
	st.shared.f32 	[%r5+776], %f1663;
	ld.shared.u32 	%r1691, [%r5+17156];
	ld.shared.u32 	%r1692, [%r5+17160];
	st.shared.u32 	[%r5+17156], %r1692;
	st.shared.u32 	[%r5+17160], %r1691;
$L__BB0_2080:
	bar.warp.sync 	-1;
	ld.shared.v2.f32 	{%f1665, %f1666}, [%r5];
	setp.geu.f32 	%p1249, %f1665, %f1666;
	@%p1249 bra 	$L__BB0_2082;
	st.shared.v2.f32 	[%r5], {%f1666, %f1665};
	ld.shared.v2.u32 	{%r1693, %r1694}, [%r5+16384];
	st.shared.v2.u32 	[%r5+16384], {%r1694, %r1693};
$L__BB0_2082:
	ld.shared.v2.f32 	{%f1667, %f1668}, [%r6];
	setp.geu.f32 	%p1250, %f1667, %f1668;
	@%p1250 bra 	$L__BB0_2084;
	st.shared.v2.f32 	[%r5+256], {%f1668, %f1667};
	ld.shared.v2.u32 	{%r1695, %r1696}, [%r5+16640];
	st.shared.v2.u32 	[%r5+16640], {%r1696, %r1695};
$L__BB0_2084:
	ld.shared.v2.f32 	{%f1669, %f1670}, [%r7];
	setp.geu.f32 	%p1251, %f1669, %f1670;
	@%p1251 bra 	$L__BB0_2086;
	st.shared.v2.f32 	[%r5+512], {%f1670, %f1669};
	ld.shared.v2.u32 	{%r1697, %r1698}, [%r5+16896];
	st.shared.v2.u32 	[%r5+16896], {%r1698, %r1697};
$L__BB0_2086:
	ld.shared.v2.f32 	{%f1671, %f1672}, [%r8];
	setp.geu.f32 	%p1252, %f1671, %f1672;
	@%p1252 bra 	$L__BB0_2088;
	st.shared.v2.f32 	[%r5+768], {%f1672, %f1671};
	ld.shared.v2.u32 	{%r1699, %r1700}, [%r5+17152];
	st.shared.v2.u32 	[%r5+17152], {%r1700, %r1699};
$L__BB0_2088:
	setp.gt.u32 	%p1253, %r4, 253;
	bar.warp.sync 	-1;
	@%p1253 bra 	$L__BB0_2091;
	ld.shared.f32 	%f1673, [%r5+4];
	ld.shared.f32 	%f1674, [%r5+8];
	setp.geu.f32 	%p1254, %f1673, %f1674;
	@%p1254 bra 	$L__BB0_2091;
	st.shared.f32 	[%r5+4], %f1674;
	st.shared.f32 	[%r5+8], %f1673;
	ld.shared.u32 	%r1701, [%r5+16388];
	ld.shared.u32 	%r1702, [%r5+16392];
	st.shared.u32 	[%r5+16388], %r1702;
	st.shared.u32 	[%r5+16392], %r1701;
$L__BB0_2091:
	setp.gt.u32 	%p1255, %r4, 189;
	@%p1255 bra 	$L__BB0_2094;
	ld.shared.f32 	%f1675, [%r5+260];
	ld.shared.f32 	%f1676, [%r5+264];
	setp.geu.f32 	%p1256, %f1675, %f1676;
	@%p1256 bra 	$L__BB0_2094;
	st.shared.f32 	[%r5+260], %f1676;
	st.shared.f32 	[%r5+264], %f1675;
	ld.shared.u32 	%r1703, [%r5+16644];
	ld.shared.u32 	%r1704, [%r5+16648];
	st.shared.u32 	[%r5+16644], %r1704;
	st.shared.u32 	[%r5+16648], %r1703;
$L__BB0_2094:
	setp.gt.u32 	%p1257, %r4, 125;
	@%p1257 bra 	$L__BB0_2097;
	ld.shared.f32 	%f1677, [%r5+516];
	ld.shared.f32 	%f1678, [%r5+520];
	setp.geu.f32 	%p1258, %f1677, %f1678;
	@%p1258 bra 	$L__BB0_2097;
	st.shared.f32 	[%r5+516], %f1678;
	st.shared.f32 	[%r5+520], %f1677;
	ld.shared.u32 	%r1705, [%r5+16900];
	ld.shared.u32 	%r1706, [%r5+16904];
	st.shared.u32 	[%r5+16900], %r1706;
	st.shared.u32 	[%r5+16904], %r1705;
$L__BB0_2097:
	setp.gt.u32 	%p1259, %r4, 61;
	@%p1259 bra 	$L__BB0_2100;
	ld.shared.f32 	%f1679, [%r5+772];
	ld.shared.f32 	%f1680, [%r5+776];
	setp.geu.f32 	%p1260, %f1679, %f1680;
	@%p1260 bra 	$L__BB0_2100;
	st.shared.f32 	[%r5+772], %f1680;
	st.shared.f32 	[%r5+776], %f1679;
	ld.shared.u32 	%r1707, [%r5+17156];
	ld.shared.u32 	%r1708, [%r5+17160];
	st.shared.u32 	[%r5+17156], %r1708;
	st.shared.u32 	[%r5+17160], %r1707;
$L__BB0_2100:
	bar.warp.sync 	-1;
	ld.shared.v2.f32 	{%f1681, %f1682}, [%r5];
	setp.geu.f32 	%p1261, %f1681, %f1682;
	@%p1261 bra 	$L__BB0_2102;
	st.shared.v2.f32 	[%r5], {%f1682, %f1681};
	ld.shared.v2.u32 	{%r1709, %r1710}, [%r5+16384];
	st.shared.v2.u32 	[%r5+16384], {%r1710, %r1709};
$L__BB0_2102:
	ld.shared.v2.f32 	{%f1683, %f1684}, [%r6];
	setp.geu.f32 	%p1262, %f1683, %f1684;
	@%p1262 bra 	$L__BB0_2104;
	st.shared.v2.f32 	[%r5+256], {%f1684, %f1683};
	ld.shared.v2.u32 	{%r1711, %r1712}, [%r5+16640];
	st.shared.v2.u32 	[%r5+16640], {%r1712, %r1711};
$L__BB0_2104:
	ld.shared.v2.f32 	{%f1685, %f1686}, [%r7];
	setp.geu.f32 	%p1263, %f1685, %f1686;
	@%p1263 bra 	$L__BB0_2106;
	st.shared.v2.f32 	[%r5+512], {%f1686, %f1685};
	ld.shared.v2.u32 	{%r1713, %r1714}, [%r5+16896];
	st.shared.v2.u32 	[%r5+16896], {%r1714, %r1713};
$L__BB0_2106:
	ld.shared.v2.f32 	{%f1687, %f1688}, [%r8];
	setp.geu.f32 	%p1264, %f1687, %f1688;
	@%p1264 bra 	$L__BB0_2108;
	st.shared.v2.f32 	[%r5+768], {%f1688, %f1687};
	ld.shared.v2.u32 	{%r1715, %r1716}, [%r5+17152];
	st.shared.v2.u32 	[%r5+17152], {%r1716, %r1715};
$L__BB0_2108:
	setp.gt.u32 	%p1265, %r4, 253;
	bar.warp.sync 	-1;
	@%p1265 bra 	$L__BB0_2111;
	ld.shared.f32 	%f1689, [%r5+4];
	ld.shared.f32 	%f1690, [%r5+8];
	setp.geu.f32 	%p1266, %f1689, %f1690;
	@%p1266 bra 	$L__BB0_2111;
	st.shared.f32 	[%r5+4], %f1690;
	st.shared.f32 	[%r5+8], %f1689;
	ld.shared.u32 	%r1717, [%r5+16388];
	ld.shared.u32 	%r1718, [%r5+16392];
	st.shared.u32 	[%r5+16388], %r1718;
	st.shared.u32 	[%r5+16392], %r1717;
$L__BB0_2111:
	setp.gt.u32 	%p1267, %r4, 189;
	@%p1267 bra 	$L__BB0_2114;
	ld.shared.f32 	%f1691, [%r5+260];
	ld.shared.f32 	%f1692, [%r5+264];
	setp.geu.f32 	%p1268, %f1691, %f1692;
	@%p1268 bra 	$L__BB0_2114;
	st.shared.f32 	[%r5+260], %f1692;
	st.shared.f32 	[%r5+264], %f1691;
	ld.shared.u32 	%r1719, [%r5+16644];
	ld.shared.u32 	%r1720, [%r5+16648];
	st.shared.u32 	[%r5+16644], %r1720;
	st.shared.u32 	[%r5+16648], %r1719;
$L__BB0_2114:
	setp.gt.u32 	%p1269, %r4, 125;
	@%p1269 bra 	$L__BB0_2117;
	ld.shared.f32 	%f1693, [%r5+516];
	ld.shared.f32 	%f1694, [%r5+520];
	setp.geu.f32 	%p1270, %f1693, %f1694;
	@%p1270 bra 	$L__BB0_2117;
	st.shared.f32 	[%r5+516], %f1694;
	st.shared.f32 	[%r5+520], %f1693;
	ld.shared.u32 	%r1721, [%r5+16900];
	ld.shared.u32 	%r1722, [%r5+16904];
	st.shared.u32 	[%r5+16900], %r1722;
	st.shared.u32 	[%r5+16904], %r1721;
$L__BB0_2117:
	setp.gt.u32 	%p1271, %r4, 61;
	@%p1271 bra 	$L__BB0_2120;
	ld.shared.f32 	%f1695, [%r5+772];
	ld.shared.f32 	%f1696, [%r5+776];
	setp.geu.f32 	%p1272, %f1695, %f1696;
	@%p1272 bra 	$L__BB0_2120;
	st.shared.f32 	[%r5+772], %f1696;
	st.shared.f32 	[%r5+776], %f1695;
	ld.shared.u32 	%r1723, [%r5+17156];
	ld.shared.u32 	%r1724, [%r5+17160];
	st.shared.u32 	[%r5+17156], %r1724;
	st.shared.u32 	[%r5+17160], %r1723;
$L__BB0_2120:
	bar.warp.sync 	-1;
	ld.shared.v2.f32 	{%f1697, %f1698}, [%r5];
	setp.geu.f32 	%p1273, %f1697, %f1698;
	@%p1273 bra 	$L__BB0_2122;
	st.shared.v2.f32 	[%r5], {%f1698, %f1697};
	ld.shared.v2.u32 	{%r1725, %r1726}, [%r5+16384];
	st.shared.v2.u32 	[%r5+16384], {%r1726, %r1725};
$L__BB0_2122:
	ld.shared.v2.f32 	{%f1699, %f1700}, [%r6];
	setp.geu.f32 	%p1274, %f1699, %f1700;
	@%p1274 bra 	$L__BB0_2124;
	st.shared.v2.f32 	[%r5+256], {%f1700, %f1699};
	ld.shared.v2.u32 	{%r1727, %r1728}, [%r5+16640];
	st.shared.v2.u32 	[%r5+16640], {%r1728, %r1727};
$L__BB0_2124:
	ld.shared.v2.f32 	{%f1701, %f1702}, [%r7];
	setp.geu.f32 	%p1275, %f1701, %f1702;
	@%p1275 bra 	$L__BB0_2126;
	st.shared.v2.f32 	[%r5+512], {%f1702, %f1701};
	ld.shared.v2.u32 	{%r1729, %r1730}, [%r5+16896];
	st.shared.v2.u32 	[%r5+16896], {%r1730, %r1729};
$L__BB0_2126:
	ld.shared.v2.f32 	{%f1703, %f1704}, [%r8];
	setp.geu.f32 	%p1276, %f1703, %f1704;
	@%p1276 bra 	$L__BB0_2128;
	st.shared.v2.f32 	[%r5+768], {%f1704, %f1703};
	ld.shared.v2.u32 	{%r1731, %r1732}, [%r5+17152];
	st.shared.v2.u32 	[%r5+17152], {%r1732, %r1731};
$L__BB0_2128:
	setp.gt.u32 	%p1277, %r4, 253;
	bar.warp.sync 	-1;
	@%p1277 bra 	$L__BB0_2131;
	ld.shared.f32 	%f1705, [%r5+4];
	ld.shared.f32 	%f1706, [%r5+8];
	setp.geu.f32 	%p1278, %f1705, %f1706;
	@%p1278 bra 	$L__BB0_2131;
	st.shared.f32 	[%r5+4], %f1706;
	st.shared.f32 	[%r5+8], %f1705;
	ld.shared.u32 	%r1733, [%r5+16388];
	ld.shared.u32 	%r1734, [%r5+16392];
	st.shared.u32 	[%r5+16388], %r1734;
	st.shared.u32 	[%r5+16392], %r1733;
$L__BB0_2131:
	setp.gt.u32 	%p1279, %r4, 189;
	@%p1279 bra 	$L__BB0_2134;
	ld.shared.f32 	%f1707, [%r5+260];
	ld.shared.f32 	%f1708, [%r5+264];
	setp.geu.f32 	%p1280, %f1707, %f1708;
	@%p1280 bra 	$L__BB0_2134;
	st.shared.f32 	[%r5+260], %f1708;
	st.shared.f32 	[%r5+264], %f1707;
	ld.shared.u32 	%r1735, [%r5+16644];
	ld.shared.u32 	%r1736, [%r5+16648];
	st.shared.u32 	[%r5+16644], %r1736;
	st.shared.u32 	[%r5+16648], %r1735;
$L__BB0_2134:
	setp.gt.u32 	%p1281, %r4, 125;
	@%p1281 bra 	$L__BB0_2137;
	ld.shared.f32 	%f1709, [%r5+516];
	ld.shared.f32 	%f1710, [%r5+520];
	setp.geu.f32 	%p1282, %f1709, %f1710;
	@%p1282 bra 	$L__BB0_2137;
	st.shared.f32 	[%r5+516], %f1710;
	st.shared.f32 	[%r5+520], %f1709;
	ld.shared.u32 	%r1737, [%r5+16900];
	ld.shared.u32 	%r1738, [%r5+16904];
	st.shared.u32 	[%r5+16900], %r1738;
	st.shared.u32 	[%r5+16904], %r1737;
$L__BB0_2137:
	setp.gt.u32 	%p1283, %r4, 61;
	@%p1283 bra 	$L__BB0_2140;
	ld.shared.f32 	%f1711, [%r5+772];
	ld.shared.f32 	%f1712, [%r5+776];
	setp.geu.f32 	%p1284, %f1711, %f1712;
	@%p1284 bra 	$L__BB0_2140;
	st.shared.f32 	[%r5+772], %f1712;
	st.shared.f32 	[%r5+776], %f1711;
	ld.shared.u32 	%r1739, [%r5+17156];
	ld.shared.u32 	%r1740, [%r5+17160];
	st.shared.u32 	[%r5+17156], %r1740;
	st.shared.u32 	[%r5+17160], %r1739;
$L__BB0_2140:
	bar.warp.sync 	-1;
	ld.shared.v2.f32 	{%f1713, %f1714}, [%r5];
	setp.geu.f32 	%p1285, %f1713, %f1714;
	@%p1285 bra 	$L__BB0_2142;
	st.shared.v2.f32 	[%r5], {%f1714, %f1713};
	ld.shared.v2.u32 	{%r1741, %r1742}, [%r5+16384];
	st.shared.v2.u32 	[%r5+16384], {%r1742, %r1741};
$L__BB0_2142:
	ld.shared.v2.f32 	{%f1715, %f1716}, [%r6];
	setp.geu.f32 	%p1286, %f1715, %f1716;
	@%p1286 bra 	$L__BB0_2144;
	st.shared.v2.f32 	[%r5+256], {%f1716, %f1715};
	ld.shared.v2.u32 	{%r1743, %r1744}, [%r5+16640];
	st.shared.v2.u32 	[%r5+16640], {%r1744, %r1743};
$L__BB0_2144:
	ld.shared.v2.f32 	{%f1717, %f1718}, [%r7];
	setp.geu.f32 	%p1287, %f1717, %f1718;
	@%p1287 bra 	$L__BB0_2146;
	st.shared.v2.f32 	[%r5+512], {%f1718, %f1717};
	ld.shared.v2.u32 	{%r1745, %r1746}, [%r5+16896];
	st.shared.v2.u32 	[%r5+16896], {%r1746, %r1745};
$L__BB0_2146:
	ld.shared.v2.f32 	{%f1719, %f1720}, [%r8];
	setp.geu.f32 	%p1288, %f1719, %f1720;
	@%p1288 bra 	$L__BB0_2148;
	st.shared.v2.f32 	[%r5+768], {%f1720, %f1719};
	ld.shared.v2.u32 	{%r1747, %r1748}, [%r5+17152];
	st.shared.v2.u32 	[%r5+17152], {%r1748, %r1747};
$L__BB0_2148:
	setp.gt.u32 	%p1289, %r4, 253;
	bar.warp.sync 	-1;
	@%p1289 bra 	$L__BB0_2151;
	ld.shared.f32 	%f1721, [%r5+4];
	ld.shared.f32 	%f1722, [%r5+8];
	setp.geu.f32 	%p1290, %f1721, %f1722;
	@%p1290 bra 	$L__BB0_2151;
	st.shared.f32 	[%r5+4], %f1722;
	st.shared.f32 	[%r5+8], %f1721;
	ld.shared.u32 	%r1749, [%r5+16388];
	ld.shared.u32 	%r1750, [%r5+16392];
	st.shared.u32 	[%r5+16388], %r1750;
	st.shared.u32 	[%r5+16392], %r1749;
$L__BB0_2151:
	setp.gt.u32 	%p1291, %r4, 189;
	@%p1291 bra 	$L__BB0_2154;
	ld.shared.f32 	%f1723, [%r5+260];
	ld.shared.f32 	%f1724, [%r5+264];
	setp.geu.f32 	%p1292, %f1723, %f1724;
	@%p1292 bra 	$L__BB0_2154;
	st.shared.f32 	[%r5+260], %f1724;
	st.shared.f32 	[%r5+264], %f1723;
	ld.shared.u32 	%r1751, [%r5+16644];
	ld.shared.u32 	%r1752, [%r5+16648];
	st.shared.u32 	[%r5+16644], %r1752;
	st.shared.u32 	[%r5+16648], %r1751;
$L__BB0_2154:
	setp.gt.u32 	%p1293, %r4, 125;
	@%p1293 bra 	$L__BB0_2157;
	ld.shared.f32 	%f1725, [%r5+516];
	ld.shared.f32 	%f1726, [%r5+520];
	setp.geu.f32 	%p1294, %f1725, %f1726;
	@%p1294 bra 	$L__BB0_2157;
	st.shared.f32 	[%r5+516], %f1726;
	st.shared.f32 	[%r5+520], %f1725;
	ld.shared.u32 	%r1753, [%r5+16900];
	ld.shared.u32 	%r1754, [%r5+16904];
	st.shared.u32 	[%r5+16900], %r1754;
	st.shared.u32 	[%r5+16904], %r1753;
$L__BB0_2157:
	setp.gt.u32 	%p1295, %r4, 61;
	@%p1295 bra 	$L__BB0_2160;
	ld.shared.f32 	%f1727, [%r5+772];
	ld.shared.f32 	%f1728, [%r5+776];
	setp.geu.f32 	%p1296, %f1727, %f1728;
	@%p1296 bra 	$L__BB0_2160;
	st.shared.f32 	[%r5+772], %f1728;
	st.shared.f32 	[%r5+776], %f1727;
	ld.shared.u32 	%r1755, [%r5+17156];
	ld.shared.u32 	%r1756, [%r5+17160];
	st.shared.u32 	[%r5+17156], %r1756;
	st.shared.u32 	[%r5+17160], %r1755;
$L__BB0_2160:
	bar.warp.sync 	-1;
	ld.shared.v2.f32 	{%f1729, %f1730}, [%r5];
	setp.geu.f32 	%p1297, %f1729, %f1730;
	@%p1297 bra 	$L__BB0_2162;
	st.shared.v2.f32 	[%r5], {%f1730, %f1729};
	ld.shared.v2.u32 	{%r1757, %r1758}, [%r5+16384];
	st.shared.v2.u32 	[%r5+16384], {%r1758, %r1757};
$L__BB0_2162:
	ld.shared.v2.f32 	{%f1731, %f1732}, [%r6];
	setp.geu.f32 	%p1298, %f1731, %f1732;
	@%p1298 bra 	$L__BB0_2164;
	st.shared.v2.f32 	[%r5+256], {%f1732, %f1731};
	ld.shared.v2.u32 	{%r1759, %r1760}, [%r5+16640];
	st.shared.v2.u32 	[%r5+16640], {%r1760, %r1759};
$L__BB0_2164:
	ld.shared.v2.f32 	{%f1733, %f1734}, [%r7];
	setp.geu.f32 	%p1299, %f1733, %f1734;
	@%p1299 bra 	$L__BB0_2166;
	st.shared.v2.f32 	[%r5+512], {%f1734, %f1733};
	ld.shared.v2.u32 	{%r1761, %r1762}, [%r5+16896];
	st.shared.v2.u32 	[%r5+16896], {%r1762, %r1761};
$L__BB0_2166:
	ld.shared.v2.f32 	{%f1735, %f1736}, [%r8];
	setp.geu.f32 	%p1300, %f1735, %f1736;
	@%p1300 bra 	$L__BB0_2168;
	st.shared.v2.f32 	[%r5+768], {%f1736, %f1735};
	ld.shared.v2.u32 	{%r1763, %r1764}, [%r5+17152];
	st.shared.v2.u32 	[%r5+17152], {%r1764, %r1763};
$L__BB0_2168:
	setp.gt.u32 	%p1301, %r4, 253;
	bar.warp.sync 	-1;
	@%p1301 bra 	$L__BB0_2171;
	ld.shared.f32 	%f1737, [%r5+4];
	ld.shared.f32 	%f1738, [%r5+8];
	setp.geu.f32 	%p1302, %f1737, %f1738;
	@%p1302 bra 	$L__BB0_2171;
	st.shared.f32 	[%r5+4], %f1738;
	st.shared.f32 	[%r5+8], %f1737;
	ld.shared.u32 	%r1765, [%r5+16388];
	ld.shared.u32 	%r1766, [%r5+16392];
	st.shared.u32 	[%r5+16388], %r1766;
	st.shared.u32 	[%r5+16392], %r1765;
$L__BB0_2171:
	setp.gt.u32 	%p1303, %r4, 189;
	@%p1303 bra 	$L__BB0_2174;
	ld.shared.f32 	%f1739, [%r5+260];
	ld.shared.f32 	%f1740, [%r5+264];
	setp.geu.f32 	%p1304, %f1739, %f1740;
	@%p1304 bra 	$L__BB0_2174;
	st.shared.f32 	[%r5+260], %f1740;
	st.shared.f32 	[%r5+264], %f1739;
	ld.shared.u32 	%r1767, [%r5+16644];
	ld.shared.u32 	%r1768, [%r5+16648];
	st.shared.u32 	[%r5+16644], %r1768;
	st.shared.u32 	[%r5+16648], %r1767;
$L__BB0_2174:
	setp.gt.u32 	%p1305, %r4, 125;
	@%p1305 bra 	$L__BB0_2177;
	ld.shared.f32 	%f1741, [%r5+516];
	ld.shared.f32 	%f1742, [%r5+520];
	setp.geu.f32 	%p1306, %f1741, %f1742;
	@%p1306 bra 	$L__BB0_2177;
	st.shared.f32 	[%r5+516], %f1742;
	st.shared.f32 	[%r5+520], %f1741;
	ld.shared.u32 	%r1769, [%r5+16900];
	ld.shared.u32 	%r1770, [%r5+16904];
	st.shared.u32 	[%r5+16900], %r1770;
	st.shared.u32 	[%r5+16904], %r1769;
$L__BB0_2177:
	setp.gt.u32 	%p1307, %r4, 61;
	@%p1307 bra 	$L__BB0_2180;
	ld.shared.f32 	%f1743, [%r5+772];
	ld.shared.f32 	%f1744, [%r5+776];
	setp.geu.f32 	%p1308, %f1743, %f1744;
	@%p1308 bra 	$L__BB0_2180;
	st.shared.f32 	[%r5+772], %f1744;
	st.shared.f32 	[%r5+776], %f1743;
	ld.shared.u32 	%r1771, [%r5+17156];
	ld.shared.u32 	%r1772, [%r5+17160];
	st.shared.u32 	[%r5+17156], %r1772;
	st.shared.u32 	[%r5+17160], %r1771;
$L__BB0_2180:
	bar.warp.sync 	-1;
	ld.shared.v2.f32 	{%f1745, %f1746}, [%r5];
	setp.geu.f32 	%p1309, %f1745, %f1746;
	@%p1309 bra 	$L__BB0_2182;
	st.shared.v2.f32 	[%r5], {%f1746, %f1745};
	ld.shared.v2.u32 	{%r1773, %r1774}, [%r5+16384];
	st.shared.v2.u32 	[%r5+16384], {%r1774, %r1773};
$L__BB0_2182:
	ld.shared.v2.f32 	{%f1747, %f1748}, [%r6];
	setp.geu.f32 	%p1310, %f1747, %f1748;
	@%p1310 bra 	$L__BB0_2184;
	st.shared.v2.f32 	[%r5+256], {%f1748, %f1747};
	ld.shared.v2.u32 	{%r1775, %r1776}, [%r5+16640];
	st.shared.v2.u32 	[%r5+16640], {%r1776, %r1775};
$L__BB0_2184:
	ld.shared.v2.f32 	{%f1749, %f1750}, [%r7];
	setp.geu.f32 	%p1311, %f1749, %f1750;
	@%p1311 bra 	$L__BB0_2186;
	st.shared.v2.f32 	[%r5+512], {%f1750, %f1749};
	ld.shared.v2.u32 	{%r1777, %r1778}, [%r5+16896];
	st.shared.v2.u32 	[%r5+16896], {%r1778, %r1777};
$L__BB0_2186:
	ld.shared.v2.f32 	{%f1751, %f1752}, [%r8];
	setp.geu.f32 	%p1312, %f1751, %f1752;
	@%p1312 bra 	$L__BB0_2188;
	st.shared.v2.f32 	[%r5+768], {%f1752, %f1751};
	ld.shared.v2.u32 	{%r1779, %r1780}, [%r5+17152];
	st.shared.v2.u32 	[%r5+17152], {%r1780, %r1779};
$L__BB0_2188:
	setp.gt.u32 	%p1313, %r4, 253;
	bar.warp.sync 	-1;
	@%p1313 bra 	$L__BB0_2191;
	ld.shared.f32 	%f1753, [%r5+4];
	ld.shared.f32 	%f1754, [%r5+8];
	setp.geu.f32 	%p1314, %f1753, %f1754;
	@%p1314 bra 	$L__BB0_2191;
	st.shared.f32 	[%r5+4], %f1754;
	st.shared.f32 	[%r5+8], %f1753;
	ld.shared.u32 	%r1781, [%r5+16388];
	ld.shared.u32 	%r1782, [%r5+16392];
	st.shared.u32 	[%r5+16388], %r1782;
	st.shared.u32 	[%r5+16392], %r1781;
$L__BB0_2191:
	setp.gt.u32 	%p1315, %r4, 189;
	@%p1315 bra 	$L__BB0_2194;
	ld.shared.f32 	%f1755, [%r5+260];
	ld.shared.f32 	%f1756, [%r5+264];
	setp.geu.f32 	%p1316, %f1755, %f1756;
	@%p1316 bra 	$L__BB0_2194;
	st.shared.f32 	[%r5+260], %f1756;
	st.shared.f32 	[%r5+264], %f1755;
	ld.shared.u32 	%r1783, [%r5+16644];
	ld.shared.u32 	%r1784, [%r5+16648];
	st.shared.u32 	[%r5+16644], %r1784;
	st.shared.u32 	[%r5+16648], %r1783;
$L__BB0_2194:
	setp.gt.u32 	%p1317, %r4, 125;
	@%p1317 bra 	$L__BB0_2197;
	ld.shared.f32 	%f1757, [%r5+516];
	ld.shared.f32 	%f1758, [%r5+520];
	setp.geu.f32 	%p1318, %f1757, %f1758;
	@%p1318 bra 	$L__BB0_2197;
	st.shared.f32 	[%r5+516], %f1758;
	st.shared.f32 	[%r5+520], %f1757;
	ld.shared.u32 	%r1785, [%r5+16900];
	ld.shared.u32 	%r1786, [%r5+16904];
	st.shared.u32 	[%r5+16900], %r1786;
	st.shared.u32 	[%r5+16904], %r1785;
$L__BB0_2197:
	setp.gt.u32 	%p1319, %r4, 61;
	@%p1319 bra 	$L__BB0_2200;
	ld.shared.f32 	%f1759, [%r5+772];
	ld.shared.f32 	%f1760, [%r5+776];
	setp.geu.f32 	%p1320, %f1759, %f1760;
	@%p1320 bra 	$L__BB0_2200;
	st.shared.f32 	[%r5+772], %f1760;
	st.shared.f32 	[%r5+776], %f1759;
	ld.shared.u32 	%r1787, [%r5+17156];
	ld.shared.u32 	%r1788, [%r5+17160];
	st.shared.u32 	[%r5+17156], %r1788;
	st.shared.u32 	[%r5+17160], %r1787;
$L__BB0_2200:
	bar.warp.sync 	-1;
	ld.shared.v2.f32 	{%f1761, %f1762}, [%r5];
	setp.geu.f32 	%p1321, %f1761, %f1762;
	@%p1321 bra 	$L__BB0_2202;
	st.shared.v2.f32 	[%r5], {%f1762, %f1761};
	ld.shared.v2.u32 	{%r1789, %r1790}, [%r5+16384];
	st.shared.v2.u32 	[%r5+16384], {%r1790, %r1789};
$L__BB0_2202:
	ld.shared.v2.f32 	{%f1763, %f1764}, [%r6];
	setp.geu.f32 	%p1322, %f1763, %f1764;
	@%p1322 bra 	$L__BB0_2204;
	st.shared.v2.f32 	[%r5+256], {%f1764, %f1763};
	ld.shared.v2.u32 	{%r1791, %r1792}, [%r5+16640];
	st.shared.v2.u32 	[%r5+16640], {%r1792, %r1791};
$L__BB0_2204:
	ld.shared.v2.f32 	{%f1765, %f1766}, [%r7];
	setp.geu.f32 	%p1323, %f1765, %f1766;
	@%p1323 bra 	$L__BB0_2206;
	st.shared.v2.f32 	[%r5+512], {%f1766, %f1765};
	ld.shared.v2.u32 	{%r1793, %r1794}, [%r5+16896];
	st.shared.v2.u32 	[%r5+16896], {%r1794, %r1793};
$L__BB0_2206:
	ld.shared.v2.f32 	{%f1767, %f1768}, [%r8];
	setp.geu.f32 	%p1324, %f1767, %f1768;
	@%p1324 bra 	$L__BB0_2208;
	st.shared.v2.f32 	[%r5+768], {%f1768, %f1767};
	ld.shared.v2.u32 	{%r1795, %r1796}, [%r5+17152];
	st.shared.v2.u32 	[%r5+17152], {%r1796, %r1795};
$L__BB0_2208:
	setp.gt.u32 	%p1325, %r4, 253;
	bar.warp.sync 	-1;
	@%p1325 bra 	$L__BB0_2211;
	ld.shared.f32 	%f1769, [%r5+4];
	ld.shared.f32 	%f1770, [%r5+8];
	setp.geu.f32 	%p1326, %f1769, %f1770;
	@%p1326 bra 	$L__BB0_2211;
	st.shared.f32 	[%r5+4], %f1770;
	st.shared.f32 	[%r5+8], %f1769;
	ld.shared.u32 	%r1797, [%r5+16388];
	ld.shared.u32 	%r1798, [%r5+16392];
	st.shared.u32 	[%r5+16388], %r1798;
	st.shared.u32 	[%r5+16392], %r1797;
$L__BB0_2211:
	setp.gt.u32 	%p1327, %r4, 189;
	@%p1327 bra 	$L__BB0_2214;
	ld.shared.f32 	%f1771, [%r5+260];
	ld.shared.f32 	%f1772, [%r5+264];
	setp.geu.f32 	%p1328, %f1771, %f1772;
	@%p1328 bra 	$L__BB0_2214;
	st.shared.f32 	[%r5+260], %f1772;
	st.shared.f32 	[%r5+264], %f1771;
	ld.shared.u32 	%r1799, [%r5+16644];
	ld.shared.u32 	%r1800, [%r5+16648];
	st.shared.u32 	[%r5+16644], %r1800;
	st.shared.u32 	[%r5+16648], %r1799;
$L__BB0_2214:
	setp.gt.u32 	%p1329, %r4, 125;
	@%p1329 bra 	$L__BB0_2217;
	ld.shared.f32 	%f1773, [%r5+516];
	ld.shared.f32 	%f1774, [%r5+520];
	setp.geu.f32 	%p1330, %f1773, %f1774;
	@%p1330 bra 	$L__BB0_2217;
	st.shared.f32 	[%r5+516], %f1774;
	st.shared.f32 	[%r5+520], %f1773;
	ld.shared.u32 	%r1801, [%r5+16900];
	ld.shared.u32 	%r1802, [%r5+16904];
	st.shared.u32 	[%r5+16900], %r1802;
	st.shared.u32 	[%r5+16904], %r1801;
$L__BB0_2217:
	setp.gt.u32 	%p1331, %r4, 61;
	@%p1331 bra 	$L__BB0_2220;
	ld.shared.f32 	%f1775, [%r5+772];
	ld.shared.f32 	%f1776, [%r5+776];
	setp.geu.f32 	%p1332, %f1775, %f1776;
	@%p1332 bra 	$L__BB0_2220;
	st.shared.f32 	[%r5+772], %f1776;
	st.shared.f32 	[%r5+776], %f1775;
	ld.shared.u32 	%r1803, [%r5+17156];
	ld.shared.u32 	%r1804, [%r5+17160];
	st.shared.u32 	[%r5+17156], %r1804;
	st.shared.u32 	[%r5+17160], %r1803;
$L__BB0_2220:
	bar.warp.sync 	-1;
	ld.shared.v2.f32 	{%f1777, %f1778}, [%r5];
	setp.geu.f32 	%p1333, %f1777, %f1778;
	@%p1333 bra 	$L__BB0_2222;
	st.shared.v2.f32 	[%r5], {%f1778, %f1777};
	ld.shared.v2.u32 	{%r1805, %r1806}, [%r5+16384];
	st.shared.v2.u32 	[%r5+16384], {%r1806, %r1805};
$L__BB0_2222:
	ld.shared.v2.f32 	{%f1779, %f1780}, [%r6];
	setp.geu.f32 	%p1334, %f1779, %f1780;
	@%p1334 bra 	$L__BB0_2224;
	st.shared.v2.f32 	[%r5+256], {%f1780, %f1779};
	ld.shared.v2.u32 	{%r1807, %r1808}, [%r5+16640];
	st.shared.v2.u32 	[%r5+16640], {%r1808, %r1807};
$L__BB0_2224:
	ld.shared.v2.f32 	{%f1781, %f1782}, [%r7];
	setp.geu.f32 	%p1335, %f1781, %f1782;
	@%p1335 bra 	$L__BB0_2226;
	st.shared.v2.f32 	[%r5+512], {%f1782, %f1781};
	ld.shared.v2.u32 	{%r1809, %r1810}, [%r5+16896];
	st.shared.v2.u32 	[%r5+16896], {%r1810, %r1809};
$L__BB0_2226:
	ld.shared.v2.f32 	{%f1783, %f1784}, [%r8];
	setp.geu.f32 	%p1336, %f1783, %f1784;
	@%p1336 bra 	$L__BB0_2228;
	st.shared.v2.f32 	[%r5+768], {%f1784, %f1783};
	ld.shared.v2.u32 	{%r1811, %r1812}, [%r5+17152];
	st.shared.v2.u32 	[%r5+17152], {%r1812, %r1811};
$L__BB0_2228:
	setp.gt.u32 	%p1337, %r4, 253;
	bar.warp.sync 	-1;
	@%p1337 bra 	$L__BB0_2231;
	ld.shared.f32 	%f1785, [%r5+4];
	ld.shared.f32 	%f1786, [%r5+8];
	setp.geu.f32 	%p1338, %f1785, %f1786;
	@%p1338 bra 	$L__BB0_2231;
	st.shared.f32 	[%r5+4], %f1786;
	st.shared.f32 	[%r5+8], %f1785;
	ld.shared.u32 	%r1813, [%r5+16388];
	ld.shared.u32 	%r1814, [%r5+16392];
	st.shared.u32 	[%r5+16388], %r1814;
	st.shared.u32 	[%r5+16392], %r1813;
$L__BB0_2231:
	setp.gt.u32 	%p1339, %r4, 189;
	@%p1339 bra 	$L__BB0_2234;
	ld.shared.f32 	%f1787, [%r5+260];
	ld.shared.f32 	%f1788, [%r5+264];
	setp.geu.f32 	%p1340, %f1787, %f1788;
	@%p1340 bra 	$L__BB0_2234;
	st.shared.f32 	[%r5+260], %f1788;
	st.shared.f32 	[%r5+264], %f1787;
	ld.shared.u32 	%r1815, [%r5+16644];
	ld.shared.u32 	%r1816, [%r5+16648];
	st.shared.u32 	[%r5+16644], %r1816;
	st.shared.u32 	[%r5+16648], %r1815;
$L__BB0_2234:
	setp.gt.u32 	%p1341, %r4, 125;
	@%p1341 bra 	$L__BB0_2237;
	ld.shared.f32 	%f1789, [%r5+516];
	ld.shared.f32 	%f1790, [%r5+520];
	setp.geu.f32 	%p1342, %f1789, %f1790;
	@%p1342 bra 	$L__BB0_2237;
	st.shared.f32 	[%r5+516], %f1790;
	st.shared.f32 	[%r5+520], %f1789;
	ld.shared.u32 	%r1817, [%r5+16900];
	ld.shared.u32 	%r1818, [%r5+16904];
	st.shared.u32 	[%r5+16900], %r1818;
	st.shared.u32 	[%r5+16904], %r1817;
$L__BB0_2237:
	setp.gt.u32 	%p1343, %r4, 61;
	@%p1343 bra 	$L__BB0_2240;
	ld.shared.f32 	%f1791, [%r5+772];
	ld.shared.f32 	%f1792, [%r5+776];
	setp.geu.f32 	%p1344, %f1791, %f1792;
	@%p1344 bra 	$L__BB0_2240;
	st.shared.f32 	[%r5+772], %f1792;
	st.shared.f32 	[%r5+776], %f1791;
	ld.shared.u32 	%r1819, [%r5+17156];
	ld.shared.u32 	%r1820, [%r5+17160];
	st.shared.u32 	[%r5+17156], %r1820;
	st.shared.u32 	[%r5+17160], %r1819;
$L__BB0_2240:
	bar.warp.sync 	-1;
	ld.shared.v2.f32 	{%f1793, %f1794}, [%r5];
	setp.geu.f32 	%p1345, %f1793, %f1794;
	@%p1345 bra 	$L__BB0_2242;
	st.shared.v2.f32 	[%r5], {%f1794, %f1793};
	ld.shared.v2.u32 	{%r1821, %r1822}, [%r5+16384];
	st.shared.v2.u32 	[%r5+16384], {%r1822, %r1821};
$L__BB0_2242:
	ld.shared.v2.f32 	{%f1795, %f1796}, [%r6];
	setp.geu.f32 	%p1346, %f1795, %f1796;
	@%p1346 bra 	$L__BB0_2244;
	st.shared.v2.f32 	[%r5+256], {%f1796, %f1795};
	ld.shared.v2.u32 	{%r1823, %r1824}, [%r5+16640];
	st.shared.v2.u32 	[%r5+16640], {%r1824, %r1823};
$L__BB0_2244:
	ld.shared.v2.f32 	{%f1797, %f1798}, [%r7];
	setp.geu.f32 	%p1347, %f1797, %f1798;
	@%p1347 bra 	$L__BB0_2246;
	st.shared.v2.f32 	[%r5+512], {%f1798, %f1797};
	ld.shared.v2.u32 	{%r1825, %r1826}, [%r5+16896];
	st.shared.v2.u32 	[%r5+16896], {%r1826, %r1825};
$L__BB0_2246:
	ld.shared.v2.f32 	{%f1799, %f1800}, [%r8];
	setp.geu.f32 	%p1348, %f1799, %f1800;
	@%p1348 bra 	$L__BB0_2248;
	st.shared.v2.f32 	[%r5+768], {%f1800, %f1799};
	ld.shared.v2.u32 	{%r1827, %r1828}, [%r5+17152];
	st.shared.v2.u32 	[%r5+17152], {%r1828, %r1827};
$L__BB0_2248:
	setp.gt.u32 	%p1349, %r4, 253;
	bar.warp.sync 	-1;
	@%p1349 bra 	$L__BB0_2251;
	ld.shared.f32 	%f1801, [%r5+4];
	ld.shared.f32 	%f1802, [%r5+8];
	setp.geu.f32 	%p1350, %f1801, %f1802;
	@%p1350 bra 	$L__BB0_2251;
	st.shared.f32 	[%r5+4], %f1802;
	st.shared.f32 	[%r5+8], %f1801;
	ld.shared.u32 	%r1829, [%r5+16388];
	ld.shared.u32 	%r1830, [%r5+16392];
	st.shared.u32 	[%r5+16388], %r1830;
	st.shared.u32 	[%r5+16392], %r1829;
$L__BB0_2251:
	setp.gt.u32 	%p1351, %r4, 189;
	@%p1351 bra 	$L__BB0_2254;
	ld.shared.f32 	%f1803, [%r5+260];
	ld.shared.f32 	%f1804, [%r5+264];
	setp.geu.f32 	%p1352, %f1803, %f1804;
	@%p1352 bra 	$L__BB0_2254;
	st.shared.f32 	[%r5+260], %f1804;
	st.shared.f32 	[%r5+264], %f1803;
	ld.shared.u32 	%r1831, [%r5+16644];
	ld.shared.u32 	%r1832, [%r5+16648];
	st.shared.u32 	[%r5+16644], %r1832;
	st.shared.u32 	[%r5+16648], %r1831;
$L__BB0_2254:
	setp.gt.u32 	%p1353, %r4, 125;
	@%p1353 bra 	$L__BB0_2257;
	ld.shared.f32 	%f1805, [%r5+516];
	ld.shared.f32 	%f1806, [%r5+520];
	setp.geu.f32 	%p1354, %f1805, %f1806;
	@%p1354 bra 	$L__BB0_2257;
	st.shared.f32 	[%r5+516], %f1806;
	st.shared.f32 	[%r5+520], %f1805;
	ld.shared.u32 	%r1833, [%r5+16900];
	ld.shared.u32 	%r1834, [%r5+16904];
	st.shared.u32 	[%r5+16900], %r1834;
	st.shared.u32 	[%r5+16904], %r1833;
$L__BB0_2257:
	setp.gt.u32 	%p1355, %r4, 61;
	@%p1355 bra 	$L__BB0_2260;
	ld.shared.f32 	%f1807, [%r5+772];
	ld.shared.f32 	%f1808, [%r5+776];
	setp.geu.f32 	%p1356, %f1807, %f1808;
	@%p1356 bra 	$L__BB0_2260;
	st.shared.f32 	[%r5+772], %f1808;
	st.shared.f32 	[%r5+776], %f1807;
	ld.shared.u32 	%r1835, [%r5+17156];
	ld.shared.u32 	%r1836, [%r5+17160];
	st.shared.u32 	[%r5+17156], %r1836;
	st.shared.u32 	[%r5+17160], %r1835;
$L__BB0_2260:
	bar.warp.sync 	-1;
	ld.shared.v2.f32 	{%f1809, %f1810}, [%r5];
	setp.geu.f32 	%p1357, %f1809, %f1810;
	@%p1357 bra 	$L__BB0_2262;
	st.shared.v2.f32 	[%r5], {%f1810, %f1809};
	ld.shared.v2.u32 	{%r1837, %r1838}, [%r5+16384];
	st.shared.v2.u32 	[%r5+16384], {%r1838, %r1837};
$L__BB0_2262:
	ld.shared.v2.f32 	{%f1811, %f1812}, [%r6];
	setp.geu.f32 	%p1358, %f1811, %f1812;
	@%p1358 bra 	$L__BB0_2264;
	st.shared.v2.f32 	[%r5+256], {%f1812, %f1811};
	ld.shared.v2.u32 	{%r1839, %r1840}, [%r5+16640];
	st.shared.v2.u32 	[%r5+16640], {%r1840, %r1839};
$L__BB0_2264:
	ld.shared.v2.f32 	{%f1813, %f1814}, [%r7];
	setp.geu.f32 	%p1359, %f1813, %f1814;
	@%p1359 bra 	$L__BB0_2266;
	st.shared.v2.f32 	[%r5+512], {%f1814, %f1813};
	ld.shared.v2.u32 	{%r1841, %r1842}, [%r5+16896];
	st.shared.v2.u32 	[%r5+16896], {%r1842, %r1841};
$L__BB0_2266:
	ld.shared.v2.f32 	{%f1815, %f1816}, [%r8];
	setp.geu.f32 	%p1360, %f1815, %f1816;
	@%p1360 bra 	$L__BB0_2268;
	st.shared.v2.f32 	[%r5+768], {%f1816, %f1815};
	ld.shared.v2.u32 	{%r1843, %r1844}, [%r5+17152];
	st.shared.v2.u32 	[%r5+17152], {%r1844, %r1843};
$L__BB0_2268:
	setp.gt.u32 	%p1361, %r4, 253;
	bar.warp.sync 	-1;
	@%p1361 bra 	$L__BB0_2271;
	ld.shared.f32 	%f1817, [%r5+4];
	ld.shared.f32 	%f1818, [%r5+8];
	setp.geu.f32 	%p1362, %f1817, %f1818;
	@%p1362 bra 	$L__BB0_2271;
	st.shared.f32 	[%r5+4], %f1818;
	st.shared.f32 	[%r5+8], %f1817;
	ld.shared.u32 	%r1845, [%r5+16388];
	ld.shared.u32 	%r1846, [%r5+16392];
	st.shared.u32 	[%r5+16388], %r1846;
	st.shared.u32 	[%r5+16392], %r1845;
$L__BB0_2271:
	setp.gt.u32 	%p1363, %r4, 189;
	@%p1363 bra 	$L__BB0_2274;
	ld.shared.f32 	%f1819, [%r5+260];
	ld.shared.f32 	%f1820, [%r5+264];
	setp.geu.f32 	%p1364, %f1819, %f1820;
	@%p1364 bra 	$L__BB0_2274;
	st.shared.f32 	[%r5+260], %f1820;
	st.shared.f32 	[%r5+264], %f1819;
	ld.shared.u32 	%r1847, [%r5+16644];
	ld.shared.u32 	%r1848, [%r5+16648];
	st.shared.u32 	[%r5+16644], %r1848;
	st.shared.u32 	[%r5+16648], %r1847;
$L__BB0_2274:
	setp.gt.u32 	%p1365, %r4, 125;
	@%p1365 bra 	$L__BB0_2277;
	ld.shared.f32 	%f1821, [%r5+516];
	ld.shared.f32 	%f1822, [%r5+520];
	setp.geu.f32 	%p1366, %f1821, %f1822;
	@%p1366 bra 	$L__BB0_2277;
	st.shared.f32 	[%r5+516], %f1822;
	st.shared.f32 	[%r5+520], %f1821;
	ld.shared.u32 	%r1849, [%r5+16900];
	ld.shared.u32 	%r1850, [%r5+16904];
	st.shared.u32 	[%r5+16900], %r1850;
	st.shared.u32 	[%r5+16904], %r1849;
$L__BB0_2277:
	setp.gt.u32 	%p1367, %r4, 61;
	@%p1367 bra 	$L__BB0_2280;
	ld.shared.f32 	%f1823, [%r5+772];
	ld.shared.f32 	%f1824, [%r5+776];
	setp.geu.f32 	%p1368, %f1823, %f1824;
	@%p1368 bra 	$L__BB0_2280;
	st.shared.f32 	[%r5+772], %f1824;
	st.shared.f32 	[%r5+776], %f1823;
	ld.shared.u32 	%r1851, [%r5+17156];
	ld.shared.u32 	%r1852, [%r5+17160];
	st.shared.u32 	[%r5+17156], %r1852;
	st.shared.u32 	[%r5+17160], %r1851;
$L__BB0_2280:
	bar.warp.sync 	-1;
	ld.shared.v2.f32 	{%f1825, %f1826}, [%r5];
	setp.geu.f32 	%p1369, %f1825, %f1826;
	@%p1369 bra 	$L__BB0_2282;
	st.shared.v2.f32 	[%r5], {%f1826, %f1825};
	ld.shared.v2.u32 	{%r1853, %r1854}, [%r5+16384];
	st.shared.v2.u32 	[%r5+16384], {%r1854, %r1853};
$L__BB0_2282:
	ld.shared.v2.f32 	{%f1827, %f1828}, [%r6];
	setp.geu.f32 	%p1370, %f1827, %f1828;
	@%p1370 bra 	$L__BB0_2284;
	st.shared.v2.f32 	[%r5+256], {%f1828, %f1827};
	ld.shared.v2.u32 	{%r1855, %r1856}, [%r5+16640];
	st.shared.v2.u32 	[%r5+16640], {%r1856, %r1855};
$L__BB0_2284:
	ld.shared.v2.f32 	{%f1829, %f1830}, [%r7];
	setp.geu.f32 	%p1371, %f1829, %f1830;
	@%p1371 bra 	$L__BB0_2286;
	st.shared.v2.f32 	[%r5+512], {%f1830, %f1829};
	ld.shared.v2.u32 	{%r1857, %r1858}, [%r5+16896];
	st.shared.v2.u32 	[%r5+16896], {%r1858, %r1857};
$L__BB0_2286:
	ld.shared.v2.f32 	{%f1831, %f1832}, [%r8];
	setp.geu.f32 	%p1372, %f1831, %f1832;
	@%p1372 bra 	$L__BB0_2288;
	st.shared.v2.f32 	[%r5+768], {%f1832, %f1831};
	ld.shared.v2.u32 	{%r1859, %r1860}, [%r5+17152];
	st.shared.v2.u32 	[%r5+17152], {%r1860, %r1859};
$L__BB0_2288:
	setp.gt.u32 	%p1373, %r4, 253;
	bar.warp.sync 	-1;
	@%p1373 bra 	$L__BB0_2291;
	ld.shared.f32 	%f1833, [%r5+4];
	ld.shared.f32 	%f1834, [%r5+8];
	setp.geu.f32 	%p1374, %f1833, %f1834;
	@%p1374 bra 	$L__BB0_2291;
	st.shared.f32 	[%r5+4], %f1834;
	st.shared.f32 	[%r5+8], %f1833;
	ld.shared.u32 	%r1861, [%r5+16388];
	ld.shared.u32 	%r1862, [%r5+16392];
	st.shared.u32 	[%r5+16388], %r1862;
	st.shared.u32 	[%r5+16392], %r1861;
$L__BB0_2291:
	setp.gt.u32 	%p1375, %r4, 189;
	@%p1375 bra 	$L__BB0_2294;
	ld.shared.f32 	%f1835, [%r5+260];
	ld.shared.f32 	%f1836, [%r5+264];
	setp.geu.f32 	%p1376, %f1835, %f1836;
	@%p1376 bra 	$L__BB0_2294;
	st.shared.f32 	[%r5+260], %f1836;
	st.shared.f32 	[%r5+264], %f1835;
	ld.shared.u32 	%r1863, [%r5+16644];
	ld.shared.u32 	%r1864, [%r5+16648];
	st.shared.u32 	[%r5+16644], %r1864;
	st.shared.u32 	[%r5+16648], %r1863;
$L__BB0_2294:
	setp.gt.u32 	%p1377, %r4, 125;
	@%p1377 bra 	$L__BB0_2297;
	ld.shared.f32 	%f1837, [%r5+516];
	ld.shared.f32 	%f1838, [%r5+520];
	setp.geu.f32 	%p1378, %f1837, %f1838;
	@%p1378 bra 	$L__BB0_2297;
	st.shared.f32 	[%r5+516], %f1838;
	st.shared.f32 	[%r5+520], %f1837;
	ld.shared.u32 	%r1865, [%r5+16900];
	ld.shared.u32 	%r1866, [%r5+16904];
	st.shared.u32 	[%r5+16900], %r1866;
	st.shared.u32 	[%r5+16904], %r1865;
$L__BB0_2297:
	setp.gt.u32 	%p1379, %r4, 61;
	@%p1379 bra 	$L__BB0_2300;
	ld.shared.f32 	%f1839, [%r5+772];
	ld.shared.f32 	%f1840, [%r5+776];
	setp.geu.f32 	%p1380, %f1839, %f1840;
	@%p1380 bra 	$L__BB0_2300;
	st.shared.f32 	[%r5+772], %f1840;
	st.shared.f32 	[%r5+776], %f1839;
	ld.shared.u32 	%r1867, [%r5+17156];
	ld.shared.u32 	%r1868, [%r5+17160];
	st.shared.u32 	[%r5+17156], %r1868;
	st.shared.u32 	[%r5+17160], %r1867;
$L__BB0_2300:
	bar.warp.sync 	-1;
	ld.shared.v2.f32 	{%f1841, %f1842}, [%r5];
	setp.geu.f32 	%p1381, %f1841, %f1842;
	@%p1381 bra 	$L__BB0_2302;
	st.shared.v2.f32 	[%r5], {%f1842, %f1841};
	ld.shared.v2.u32 	{%r1869, %r1870}, [%r5+16384];
	st.shared.v2.u32 	[%r5+16384], {%r1870, %r1869};
$L__BB0_2302:
	ld.shared.v2.f32 	{%f1843, %f1844}, [%r6];
	setp.geu.f32 	%p1382, %f1843, %f1844;
	@%p1382 bra 	$L__BB0_2304;
	st.shared.v2.f32 	[%r5+256], {%f1844, %f1843};
	ld.shared.v2.u32 	{%r1871, %r1872}, [%r5+16640];
	st.shared.v2.u32 	[%r5+16640], {%r1872, %r1871};
$L__BB0_2304:
	ld.shared.v2.f32 	{%f1845, %f1846}, [%r7];
	setp.geu.f32 	%p1383, %f1845, %f1846;
	@%p1383 bra 	$L__BB0_2306;
	st.shared.v2.f32 	[%r5+512], {%f1846, %f1845};
	ld.shared.v2.u32 	{%r1873, %r1874}, [%r5+16896];
	st.shared.v2.u32 	[%r5+16896], {%r1874, %r1873};
$L__BB0_2306:
	ld.shared.v2.f32 	{%f1847, %f1848}, [%r8];
	setp.geu.f32 	%p1384, %f1847, %f1848;
	@%p1384 bra 	$L__BB0_2308;
	st.shared.v2.f32 	[%r5+768], {%f1848, %f1847};
	ld.shared.v2.u32 	{%r1875, %r1876}, [%r5+17152];
	st.shared.v2.u32 	[%r5+17152], {%r1876, %r1875};
$L__BB0_2308:
	setp.gt.u32 	%p1385, %r4, 253;
	bar.warp.sync 	-1;
	@%p1385 bra 	$L__BB0_2311;
	ld.shared.f32 	%f1849, [%r5+4];
	ld.shared.f32 	%f1850, [%r5+8];
	setp.geu.f32 	%p1386, %f1849, %f1850;
	@%p1386 bra 	$L__BB0_2311;
	st.shared.f32 	[%r5+4], %f1850;
	st.shared.f32 	[%r5+8], %f1849;
	ld.shared.u32 	%r1877, [%r5+16388];
	ld.shared.u32 	%r1878, [%r5+16392];
	st.shared.u32 	[%r5+16388], %r1878;
	st.shared.u32 	[%r5+16392], %r1877;
$L__BB0_2311:
	setp.gt.u32 	%p1387, %r4, 189;
	@%p1387 bra 	$L__BB0_2314;
	ld.shared.f32 	%f1851, [%r5+260];
	ld.shared.f32 	%f1852, [%r5+264];
	setp.geu.f32 	%p1388, %f1851, %f1852;
	@%p1388 bra 	$L__BB0_2314;
	st.shared.f32 	[%r5+260], %f1852;
	st.shared.f32 	[%r5+264], %f1851;
	ld.shared.u32 	%r1879, [%r5+16644];
	ld.shared.u32 	%r1880, [%r5+16648];
	st.shared.u32 	[%r5+16644], %r1880;
	st.shared.u32 	[%r5+16648], %r1879;
$L__BB0_2314:
	setp.gt.u32 	%p1389, %r4, 125;
	@%p1389 bra 	$L__BB0_2317;
	ld.shared.f32 	%f1853, [%r5+516];
	ld.shared.f32 	%f1854, [%r5+520];
	setp.geu.f32 	%p1390, %f1853, %f1854;
	@%p1390 bra 	$L__BB0_2317;
	st.shared.f32 	[%r5+516], %f1854;
	st.shared.f32 	[%r5+520], %f1853;
	ld.shared.u32 	%r1881, [%r5+16900];
	ld.shared.u32 	%r1882, [%r5+16904];
	st.shared.u32 	[%r5+16900], %r1882;
	st.shared.u32 	[%r5+16904], %r1881;
$L__BB0_2317:
	setp.gt.u32 	%p1391, %r4, 61;
	@%p1391 bra 	$L__BB0_2320;
	ld.shared.f32 	%f1855, [%r5+772];
	ld.shared.f32 	%f1856, [%r5+776];
	setp.geu.f32 	%p1392, %f1855, %f1856;
	@%p1392 bra 	$L__BB0_2320;
	st.shared.f32 	[%r5+772], %f1856;
	st.shared.f32 	[%r5+776], %f1855;
	ld.shared.u32 	%r1883, [%r5+17156];
	ld.shared.u32 	%r1884, [%r5+17160];
	st.shared.u32 	[%r5+17156], %r1884;
	st.shared.u32 	[%r5+17160], %r1883;
$L__BB0_2320:
	bar.warp.sync 	-1;
	ld.shared.v2.f32 	{%f1857, %f1858}, [%r5];
	setp.geu.f32 	%p1393, %f1857, %f1858;
	@%p1393 bra 	$L__BB0_2322;
	st.shared.v2.f32 	[%r5], {%f1858, %f1857};
	ld.shared.v2.u32 	{%r1885, %r1886}, [%r5+16384];
	st.shared.v2.u32 	[%r5+16384], {%r1886, %r1885};
$L__BB0_2322:
	ld.shared.v2.f32 	{%f1859, %f1860}, [%r6];
	setp.geu.f32 	%p1394, %f1859, %f1860;
	@%p1394 bra 	$L__BB0_2324;
	st.shared.v2.f32 	[%r5+256], {%f1860, %f1859};
	ld.shared.v2.u32 	{%r1887, %r1888}, [%r5+16640];
	st.shared.v2.u32 	[%r5+16640], {%r1888, %r1887};
$L__BB0_2324:
	ld.shared.v2.f32 	{%f1861, %f1862}, [%r7];
	setp.geu.f32 	%p1395, %f1861, %f1862;
	@%p1395 bra 	$L__BB0_2326;
	st.shared.v2.f32 	[%r5+512], {%f1862, %f1861};
	ld.shared.v2.u32 	{%r1889, %r1890}, [%r5+16896];
	st.shared.v2.u32 	[%r5+16896], {%r1890, %r1889};
$L__BB0_2326:
	ld.shared.v2.f32 	{%f1863, %f1864}, [%r8];
	setp.geu.f32 	%p1396, %f1863, %f1864;
	@%p1396 bra 	$L__BB0_2328;
	st.shared.v2.f32 	[%r5+768], {%f1864, %f1863};
	ld.shared.v2.u32 	{%r1891, %r1892}, [%r5+17152];
	st.shared.v2.u32 	[%r5+17152], {%r1892, %r1891};
$L__BB0_2328:
	setp.gt.u32 	%p1397, %r4, 253;
	bar.warp.sync 	-1;
	@%p1397 bra 	$L__BB0_2331;
	ld.shared.f32 	%f1865, [%r5+4];
	ld.shared.f32 	%f1866, [%r5+8];
	setp.geu.f32 	%p1398, %f1865, %f1866;
	@%p1398 bra 	$L__BB0_2331;
	st.shared.f32 	[%r5+4], %f1866;
	st.shared.f32 	[%r5+8], %f1865;
	ld.shared.u32 	%r1893, [%r5+16388];
	ld.shared.u32 	%r1894, [%r5+16392];
	st.shared.u32 	[%r5+16388], %r1894;
	st.shared.u32 	[%r5+16392], %r1893;
$L__BB0_2331:
	setp.gt.u32 	%p1399, %r4, 189;
	@%p1399 bra 	$L__BB0_2334;
	ld.shared.f32 	%f1867, [%r5+260];
	ld.shared.f32 	%f1868, [%r5+264];
	setp.geu.f32 	%p1400, %f1867, %f1868;
	@%p1400 bra 	$L__BB0_2334;
	st.shared.f32 	[%r5+260], %f1868;
	st.shared.f32 	[%r5+264], %f1867;
	ld.shared.u32 	%r1895, [%r5+16644];
	ld.shared.u32 	%r1896, [%r5+16648];
	st.shared.u32 	[%r5+16644], %r1896;
	st.shared.u32 	[%r5+16648], %r1895;
$L__BB0_2334:
	setp.gt.u32 	%p1401, %r4, 125;
	@%p1401 bra 	$L__BB0_2337;
	ld.shared.f32 	%f1869, [%r5+516];
	ld.shared.f32 	%f1870, [%r5+520];
	setp.geu.f32 	%p1402, %f1869, %f1870;
	@%p1402 bra 	$L__BB0_2337;
	st.shared.f32 	[%r5+516], %f1870;
	st.shared.f32 	[%r5+520], %f1869;
	ld.shared.u32 	%r1897, [%r5+16900];
	ld.shared.u32 	%r1898, [%r5+16904];
	st.shared.u32 	[%r5+16900], %r1898;
	st.shared.u32 	[%r5+16904], %r1897;
$L__BB0_2337:
	setp.gt.u32 	%p1403, %r4, 61;
	@%p1403 bra 	$L__BB0_2340;
	ld.shared.f32 	%f1871, [%r5+772];
	ld.shared.f32 	%f1872, [%r5+776];
	setp.geu.f32 	%p1404, %f1871, %f1872;
	@%p1404 bra 	$L__BB0_2340;
	st.shared.f32 	[%r5+772], %f1872;
	st.shared.f32 	[%r5+776], %f1871;
	ld.shared.u32 	%r1899, [%r5+17156];
	ld.shared.u32 	%r1900, [%r5+17160];
	st.shared.u32 	[%r5+17156], %r1900;
	st.shared.u32 	[%r5+17160], %r1899;
$L__BB0_2340:
	bar.warp.sync 	-1;
	ld.shared.v2.f32 	{%f1873, %f1874}, [%r5];
	setp.geu.f32 	%p1405, %f1873, %f1874;
	@%p1405 bra 	$L__BB0_2342;
	st.shared.v2.f32 	[%r5], {%f1874, %f1873};
	ld.shared.v2.u32 	{%r1901, %r1902}, [%r5+16384];
	st.shared.v2.u32 	[%r5+16384], {%r1902, %r1901};
$L__BB0_2342:
	ld.shared.v2.f32 	{%f1875, %f1876}, [%r6];
	setp.geu.f32 	%p1406, %f1875, %f1876;
	@%p1406 bra 	$L__BB0_2344;
	st.shared.v2.f32 	[%r5+256], {%f1876, %f1875};
	ld.shared.v2.u32 	{%r1903, %r1904}, [%r5+16640];
	st.shared.v2.u32 	[%r5+16640], {%r1904, %r1903};
$L__BB0_2344:
	ld.shared.v2.f32 	{%f1877, %f1878}, [%r7];
	setp.geu.f32 	%p1407, %f1877, %f1878;
	@%p1407 bra 	$L__BB0_2346;
	st.shared.v2.f32 	[%r5+512], {%f1878, %f1877};
	ld.shared.v2.u32 	{%r1905, %r1906}, [%r5+16896];
	st.shared.v2.u32 	[%r5+16896], {%r1906, %r1905};
$L__BB0_2346:
	ld.shared.v2.f32 	{%f1879, %f1880}, [%r8];
	setp.geu.f32 	%p1408, %f1879, %f1880;
	@%p1408 bra 	$L__BB0_2348;
	st.shared.v2.f32 	[%r5+768], {%f1880, %f1879};
	ld.shared.v2.u32 	{%r1907, %r1908}, [%r5+17152];
	st.shared.v2.u32 	[%r5+17152], {%r1908, %r1907};
$L__BB0_2348:
	setp.gt.u32 	%p1409, %r4, 253;
	bar.warp.sync 	-1;
	@%p1409 bra 	$L__BB0_2351;
	ld.shared.f32 	%f1881, [%r5+4];
	ld.shared.f32 	%f1882, [%r5+8];
	setp.geu.f32 	%p1410, %f1881, %f1882;
	@%p1410 bra 	$L__BB0_2351;
	st.shared.f32 	[%r5+4], %f1882;
	st.shared.f32 	[%r5+8], %f1881;
	ld.shared.u32 	%r1909, [%r5+16388];
	ld.shared.u32 	%r1910, [%r5+16392];
	st.shared.u32 	[%r5+16388], %r1910;
	st.shared.u32 	[%r5+16392], %r1909;
$L__BB0_2351:
	setp.gt.u32 	%p1411, %r4, 189;
	@%p1411 bra 	$L__BB0_2354;
	ld.shared.f32 	%f1883, [%r5+260];
	ld.shared.f32 	%f1884, [%r5+264];
	setp.geu.f32 	%p1412, %f1883, %f1884;
	@%p1412 bra 	$L__BB0_2354;
	st.shared.f32 	[%r5+260], %f1884;
	st.shared.f32 	[%r5+264], %f1883;
	ld.shared.u32 	%r1911, [%r5+16644];
	ld.shared.u32 	%r1912, [%r5+16648];
	st.shared.u32 	[%r5+16644], %r1912;
	st.shared.u32 	[%r5+16648], %r1911;
$L__BB0_2354:
	setp.gt.u32 	%p1413, %r4, 125;
	@%p1413 bra 	$L__BB0_2357;
	ld.shared.f32 	%f1885, [%r5+516];
	ld.shared.f32 	%f1886, [%r5+520];
	setp.geu.f32 	%p1414, %f1885, %f1886;
	@%p1414 bra 	$L__BB0_2357;
	st.shared.f32 	[%r5+516], %f1886;
	st.shared.f32 	[%r5+520], %f1885;
	ld.shared.u32 	%r1913, [%r5+16900];
	ld.shared.u32 	%r1914, [%r5+16904];
	st.shared.u32 	[%r5+16900], %r1914;
	st.shared.u32 	[%r5+16904], %r1913;
$L__BB0_2357:
	setp.gt.u32 	%p1415, %r4, 61;
	@%p1415 bra 	$L__BB0_2360;
	ld.shared.f32 	%f1887, [%r5+772];
	ld.shared.f32 	%f1888, [%r5+776];
	setp.geu.f32 	%p1416, %f1887, %f1888;
	@%p1416 bra 	$L__BB0_2360;
	st.shared.f32 	[%r5+772], %f1888;
	st.shared.f32 	[%r5+776], %f1887;
	ld.shared.u32 	%r1915, [%r5+17156];
	ld.shared.u32 	%r1916, [%r5+17160];
	st.shared.u32 	[%r5+17156], %r1916;
	st.shared.u32 	[%r5+17160], %r1915;
$L__BB0_2360:
	bar.warp.sync 	-1;
	ld.shared.v2.f32 	{%f1889, %f1890}, [%r5];
	setp.geu.f32 	%p1417, %f1889, %f1890;
	@%p1417 bra 	$L__BB0_2362;
	st.shared.v2.f32 	[%r5], {%f1890, %f1889};
	ld.shared.v2.u32 	{%r1917, %r1918}, [%r5+16384];
	st.shared.v2.u32 	[%r5+16384], {%r1918, %r1917};
$L__BB0_2362:
	ld.shared.v2.f32 	{%f1891, %f1892}, [%r6];
	setp.geu.f32 	%p1418, %f1891, %f1892;
	@%p1418 bra 	$L__BB0_2364;
	st.shared.v2.f32 	[%r5+256], {%f1892, %f1891};
	ld.shared.v2.u32 	{%r1919, %r1920}, [%r5+16640];
	st.shared.v2.u32 	[%r5+16640], {%r1920, %r1919};
$L__BB0_2364:
	ld.shared.v2.f32 	{%f1893, %f1894}, [%r7];
	setp.geu.f32 	%p1419, %f1893, %f1894;
	@%p1419 bra 	$L__BB0_2366;
	st.shared.v2.f32 	[%r5+512], {%f1894, %f1893};
	ld.shared.v2.u32 	{%r1921, %r1922}, [%r5+16896];
	st.shared.v2.u32 	[%r5+16896], {%r1922, %r1921};
$L__BB0_2366:
	ld.shared.v2.f32 	{%f1895, %f1896}, [%r8];
	setp.geu.f32 	%p1420, %f1895, %f1896;
	@%p1420 bra 	$L__BB0_2368;
	st.shared.v2.f32 	[%r5+768], {%f1896, %f1895};
	ld.shared.v2.u32 	{%r1923, %r1924}, [%r5+17152];
	st.shared.v2.u32 	[%r5+17152], {%r1924, %r1923};
$L__BB0_2368:
	setp.gt.u32 	%p1421, %r4, 253;
	bar.warp.sync 	-1;
	@%p1421 bra 	$L__BB0_2371;
	ld.shared.f32 	%f1897, [%r5+4];
	ld.shared.f32 	%f1898, [%r5+8];
	setp.geu.f32 	%p1422, %f1897, %f1898;
	@%p1422 bra 	$L__BB0_2371;
	st.shared.f32 	[%r5+4], %f1898;
	st.shared.f32 	[%r5+8], %f1897;
	ld.shared.u32 	%r1925, [%r5+16388];
	ld.shared.u32 	%r1926, [%r5+16392];
	st.shared.u32 	[%r5+16388], %r1926;
	st.shared.u32 	[%r5+16392], %r1925;
$L__BB0_2371:
	setp.gt.u32 	%p1423, %r4, 189;
	@%p1423 bra 	$L__BB0_2374;
	ld.shared.f32 	%f1899, [%r5+260];
	ld.shared.f32 	%f1900, [%r5+264];
	setp.geu.f32 	%p1424, %f1899, %f1900;
	@%p1424 bra 	$L__BB0_2374;
	st.shared.f32 	[%r5+260], %f1900;
	st.shared.f32 	[%r5+264], %f1899;
	ld.shared.u32 	%r1927, [%r5+16644];
	ld.shared.u32 	%r1928, [%r5+16648];
	st.shared.u32 	[%r5+16644], %r1928;
	st.shared.u32 	[%r5+16648], %r1927;
$L__BB0_2374:
	setp.gt.u32 	%p1425, %r4, 125;
	@%p1425 bra 	$L__BB0_2377;
	ld.shared.f32 	%f1901, [%r5+516];
	ld.shared.f32 	%f1902, [%r5+520];
	setp.geu.f32 	%p1426, %f1901, %f1902;
	@%p1426 bra 	$L__BB0_2377;
	st.shared.f32 	[%r5+516], %f1902;
	st.shared.f32 	[%r5+520], %f1901;
	ld.shared.u32 	%r1929, [%r5+16900];
	ld.shared.u32 	%r1930, [%r5+16904];
	st.shared.u32 	[%r5+16900], %r1930;
	st.shared.u32 	[%r5+16904], %r1929;
$L__BB0_2377:
	setp.gt.u32 	%p1427, %r4, 61;
	@%p1427 bra 	$L__BB0_2380;
	ld.shared.f32 	%f1903, [%r5+772];
	ld.shared.f32 	%f1904, [%r5+776];
	setp.geu.f32 	%p1428, %f1903, %f1904;
	@%p1428 bra 	$L__BB0_2380;
	st.shared.f32 	[%r5+772], %f1904;
	st.shared.f32 	[%r5+776], %f1903;
	ld.shared.u32 	%r1931, [%r5+17156];
	ld.shared.u32 	%r1932, [%r5+17160];
	st.shared.u32 	[%r5+17156], %r1932;
	st.shared.u32 	[%r5+17160], %r1931;
$L__BB0_2380:
	bar.warp.sync 	-1;
	ld.shared.v2.f32 	{%f1905, %f1906}, [%r5];
	setp.geu.f32 	%p1429, %f1905, %f1906;
	@%p1429 bra 	$L__BB0_2382;
	st.shared.v2.f32 	[%r5], {%f1906, %f1905};
	ld.shared.v2.u32 	{%r1933, %r1934}, [%r5+16384];
	st.shared.v2.u32 	[%r5+16384], {%r1934, %r1933};
$L__BB0_2382:
	ld.shared.v2.f32 	{%f1907, %f1908}, [%r6];
	setp.geu.f32 	%p1430, %f1907, %f1908;
	@%p1430 bra 	$L__BB0_2384;
	st.shared.v2.f32 	[%r5+256], {%f1908, %f1907};
	ld.shared.v2.u32 	{%r1935, %r1936}, [%r5+16640];
	st.shared.v2.u32 	[%r5+16640], {%r1936, %r1935};
$L__BB0_2384:
	ld.shared.v2.f32 	{%f1909, %f1910}, [%r7];
	setp.geu.f32 	%p1431, %f1909, %f1910;
	@%p1431 bra 	$L__BB0_2386;
	st.shared.v2.f32 	[%r5+512], {%f1910, %f1909};
	ld.shared.v2.u32 	{%r1937, %r1938}, [%r5+16896];
	st.shared.v2.u32 	[%r5+16896], {%r1938, %r1937};
$L__BB0_2386:
	ld.shared.v2.f32 	{%f1911, %f1912}, [%r8];
	setp.geu.f32 	%p1432, %f1911, %f1912;
	@%p1432 bra 	$L__BB0_2388;
	st.shared.v2.f32 	[%r5+768], {%f1912, %f1911};
	ld.shared.v2.u32 	{%r1939, %r1940}, [%r5+17152];
	st.shared.v2.u32 	[%r5+17152], {%r1940, %r1939};
$L__BB0_2388:
	setp.gt.u32 	%p1433, %r4, 253;
	bar.warp.sync 	-1;
	@%p1433 bra 	$L__BB0_2391;
	ld.shared.f32 	%f1913, [%r5+4];
	ld.shared.f32 	%f1914, [%r5+8];
	setp.geu.f32 	%p1434, %f1913, %f1914;
	@%p1434 bra 	$L__BB0_2391;
	st.shared.f32 	[%r5+4], %f1914;
	st.shared.f32 	[%r5+8], %f1913;
	ld.shared.u32 	%r1941, [%r5+16388];
	ld.shared.u32 	%r1942, [%r5+16392];
	st.shared.u32 	[%r5+16388], %r1942;
	st.shared.u32 	[%r5+16392], %r1941;
$L__BB0_2391:
	setp.gt.u32 	%p1435, %r4, 189;
	@%p1435 bra 	$L__BB0_2394;
	ld.shared.f32 	%f1915, [%r5+260];
	ld.shared.f32 	%f1916, [%r5+264];
	setp.geu.f32 	%p1436, %f1915, %f1916;
	@%p1436 bra 	$L__BB0_2394;
	st.shared.f32 	[%r5+260], %f1916;
	st.shared.f32 	[%r5+264], %f1915;
	ld.shared.u32 	%r1943, [%r5+16644];
	ld.shared.u32 	%r1944, [%r5+16648];
	st.shared.u32 	[%r5+16644], %r1944;
	st.shared.u32 	[%r5+16648], %r1943;
$L__BB0_2394:
	setp.gt.u32 	%p1437, %r4, 125;
	@%p1437 bra 	$L__BB0_2397;
	ld.shared.f32 	%f1917, [%r5+516];
	ld.shared.f32 	%f1918, [%r5+520];
	setp.geu.f32 	%p1438, %f1917, %f1918;
	@%p1438 bra 	$L__BB0_2397;
	st.shared.f32 	[%r5+516], %f1918;
	st.shared.f32 	[%r5+520], %f1917;
	ld.shared.u32 	%r1945, [%r5+16900];
	ld.shared.u32 	%r1946, [%r5+16904];
	st.shared.u32 	[%r5+16900], %r1946;
	st.shared.u32 	[%r5+16904], %r1945;
$L__BB0_2397:
	setp.gt.u32 	%p1439, %r4, 61;
	@%p1439 bra 	$L__BB0_2400;
	ld.shared.f32 	%f1919, [%r5+772];
	ld.shared.f32 	%f1920, [%r5+776];
	setp.geu.f32 	%p1440, %f1919, %f1920;
	@%p1440 bra 	$L__BB0_2400;
	st.shared.f32 	[%r5+772], %f1920;
	st.shared.f32 	[%r5+776], %f1919;
	ld.shared.u32 	%r1947, [%r5+17156];
	ld.shared.u32 	%r1948, [%r5+17160];
	st.shared.u32 	[%r5+17156], %r1948;
	st.shared.u32 	[%r5+17160], %r1947;
$L__BB0_2400:
	bar.warp.sync 	-1;
	ld.shared.v2.f32 	{%f1921, %f1922}, [%r5];
	setp.geu.f32 	%p1441, %f1921, %f1922;
	@%p1441 bra 	$L__BB0_2402;
	st.shared.v2.f32 	[%r5], {%f1922, %f1921};
	ld.shared.v2.u32 	{%r1949, %r1950}, [%r5+16384];
	st.shared.v2.u32 	[%r5+16384], {%r1950, %r1949};
$L__BB0_2402:
	ld.shared.v2.f32 	{%f1923, %f1924}, [%r6];
	setp.geu.f32 	%p1442, %f1923, %f1924;
	@%p1442 bra 	$L__BB0_2404;
	st.shared.v2.f32 	[%r5+256], {%f1924, %f1923};
	ld.shared.v2.u32 	{%r1951, %r1952}, [%r5+16640];
	st.shared.v2.u32 	[%r5+16640], {%r1952, %r1951};
$L__BB0_2404:
	ld.shared.v2.f32 	{%f1925, %f1926}, [%r7];
	setp.geu.f32 	%p1443, %f1925, %f1926;
	@%p1443 bra 	$L__BB0_2406;
	st.shared.v2.f32 	[%r5+512], {%f1926, %f1925};
	ld.shared.v2.u32 	{%r1953, %r1954}, [%r5+16896];
	st.shared.v2.u32 	[%r5+16896], {%r1954, %r1953};
$L__BB0_2406:
	ld.shared.v2.f32 	{%f1927, %f1928}, [%r8];
	setp.geu.f32 	%p1444, %f1927, %f1928;
	@%p1444 bra 	$L__BB0_2408;
	st.shared.v2.f32 	[%r5+768], {%f1928, %f1927};
	ld.shared.v2.u32 	{%r1955, %r1956}, [%r5+17152];
	st.shared.v2.u32 	[%r5+17152], {%r1956, %r1955};
$L__BB0_2408:
	setp.gt.u32 	%p1445, %r4, 253;
	bar.warp.sync 	-1;
	@%p1445 bra 	$L__BB0_2411;
	ld.shared.f32 	%f1929, [%r5+4];
	ld.shared.f32 	%f1930, [%r5+8];
	setp.geu.f32 	%p1446, %f1929, %f1930;
	@%p1446 bra 	$L__BB0_2411;
	st.shared.f32 	[%r5+4], %f1930;
	st.shared.f32 	[%r5+8], %f1929;
	ld.shared.u32 	%r1957, [%r5+16388];
	ld.shared.u32 	%r1958, [%r5+16392];
	st.shared.u32 	[%r5+16388], %r1958;
	st.shared.u32 	[%r5+16392], %r1957;
$L__BB0_2411:
	setp.gt.u32 	%p1447, %r4, 189;
	@%p1447 bra 	$L__BB0_2414;
	ld.shared.f32 	%f1931, [%r5+260];
	ld.shared.f32 	%f1932, [%r5+264];
	setp.geu.f32 	%p1448, %f1931, %f1932;
	@%p1448 bra 	$L__BB0_2414;
	st.shared.f32 	[%r5+260], %f1932;
	st.shared.f32 	[%r5+264], %f1931;
	ld.shared.u32 	%r1959, [%r5+16644];
	ld.shared.u32 	%r1960, [%r5+16648];
	st.shared.u32 	[%r5+16644], %r1960;
	st.shared.u32 	[%r5+16648], %r1959;
$L__BB0_2414:
	setp.gt.u32 	%p1449, %r4, 125;
	@%p1449 bra 	$L__BB0_2417;
	ld.shared.f32 	%f1933, [%r5+516];
	ld.shared.f32 	%f1934, [%r5+520];
	setp.geu.f32 	%p1450, %f1933, %f1934;
	@%p1450 bra 	$L__BB0_2417;
	st.shared.f32 	[%r5+516], %f1934;
	st.shared.f32 	[%r5+520], %f1933;
	ld.shared.u32 	%r1961, [%r5+16900];
	ld.shared.u32 	%r1962, [%r5+16904];
	st.shared.u32 	[%r5+16900], %r1962;
	st.shared.u32 	[%r5+16904], %r1961;
$L__BB0_2417:
	setp.gt.u32 	%p1451, %r4, 61;
	@%p1451 bra 	$L__BB0_2420;
	ld.shared.f32 	%f1935, [%r5+772];
	ld.shared.f32 	%f1936, [%r5+776];
	setp.geu.f32 	%p1452, %f1935, %f1936;
	@%p1452 bra 	$L__BB0_2420;
	st.shared.f32 	[%r5+772], %f1936;
	st.shared.f32 	[%r5+776], %f1935;
	ld.shared.u32 	%r1963, [%r5+17156];
	ld.shared.u32 	%r1964, [%r5+17160];
	st.shared.u32 	[%r5+17156], %r1964;
	st.shared.u32 	[%r5+17160], %r1963;
$L__BB0_2420:
	bar.warp.sync 	-1;
	ld.shared.v2.f32 	{%f1937, %f1938}, [%r5];
	setp.geu.f32 	%p1453, %f1937, %f1938;
	@%p1453 bra 	$L__BB0_2422;
	st.shared.v2.f32 	[%r5], {%f1938, %f1937};
	ld.shared.v2.u32 	{%r1965, %r1966}, [%r5+16384];
	st.shared.v2.u32 	[%r5+16384], {%r1966, %r1965};
$L__BB0_2422:
	ld.shared.v2.f32 	{%f1939, %f1940}, [%r6];
	setp.geu.f32 	%p1454, %f1939, %f1940;
	@%p1454 bra 	$L__BB0_2424;
	st.shared.v2.f32 	[%r5+256], {%f1940, %f1939};
	ld.shared.v2.u32 	{%r1967, %r1968}, [%r5+16640];
	st.shared.v2.u32 	[%r5+16640], {%r1968, %r1967};
$L__BB0_2424:
	ld.shared.v2.f32 	{%f1941, %f1942}, [%r7];
	setp.geu.f32 	%p1455, %f1941, %f1942;
	@%p1455 bra 	$L__BB0_2426;
	st.shared.v2.f32 	[%r5+512], {%f1942, %f1941};
	ld.shared.v2.u32 	{%r1969, %r1970}, [%r5+16896];
	st.shared.v2.u32 	[%r5+16896], {%r1970, %r1969};
$L__BB0_2426:
	ld.shared.v2.f32 	{%f1943, %f1944}, [%r8];
	setp.geu.f32 	%p1456, %f1943, %f1944;
	@%p1456 bra 	$L__BB0_2428;
	st.shared.v2.f32 	[%r5+768], {%f1944, %f1943};
	ld.shared.v2.u32 	{%r1971, %r1972}, [%r5+17152];
	st.shared.v2.u32 	[%r5+17152], {%r1972, %r1971};
$L__BB0_2428:
	setp.gt.u32 	%p1457, %r4, 253;
	bar.warp.sync 	-1;
	@%p1457 bra 	$L__BB0_2431;
	ld.shared.f32 	%f1945, [%r5+4];
	ld.shared.f32 	%f1946, [%r5+8];
	setp.geu.f32 	%p1458, %f1945, %f1946;
	@%p1458 bra 	$L__BB0_2431;
	st.shared.f32 	[%r5+4], %f1946;
	st.shared.f32 	[%r5+8], %f1945;
	ld.shared.u32 	%r1973, [%r5+16388];
	ld.shared.u32 	%r1974, [%r5+16392];
	st.shared.u32 	[%r5+16388], %r1974;
	st.shared.u32 	[%r5+16392], %r1973;
$L__BB0_2431:
	setp.gt.u32 	%p1459, %r4, 189;
	@%p1459 bra 	$L__BB0_2434;
	ld.shared.f32 	%f1947, [%r5+260];
	ld.shared.f32 	%f1948, [%r5+264];
	setp.geu.f32 	%p1460, %f1947, %f1948;
	@%p1460 bra 	$L__BB0_2434;
	st.shared.f32 	[%r5+260], %f1948;
	st.shared.f32 	[%r5+264], %f1947;
	ld.shared.u32 	%r1975, [%r5+16644];
	ld.shared.u32 	%r1976, [%r5+16648];
	st.shared.u32 	[%r5+16644], %r1976;
	st.shared.u32 	[%r5+16648], %r1975;
$L__BB0_2434:
	setp.gt.u32 	%p1461, %r4, 125;
	@%p1461 bra 	$L__BB0_2437;
	ld.shared.f32 	%f1949, [%r5+516];
	ld.shared.f32 	%f1950, [%r5+520];
	setp.geu.f32 	%p1462, %f1949, %f1950;
	@%p1462 bra 	$L__BB0_2437;
	st.shared.f32 	[%r5+516], %f1950;
	st.shared.f32 	[%r5+520], %f1949;
	ld.shared.u32 	%r1977, [%r5+16900];
	ld.shared.u32 	%r1978, [%r5+16904];
	st.shared.u32 	[%r5+16900], %r1978;
	st.shared.u32 	[%r5+16904], %r1977;
$L__BB0_2437:
	setp.gt.u32 	%p1463, %r4, 61;
	@%p1463 bra 	$L__BB0_2440;
	ld.shared.f32 	%f1951, [%r5+772];
	ld.shared.f32 	%f1952, [%r5+776];
	setp.geu.f32 	%p1464, %f1951, %f1952;
	@%p1464 bra 	$L__BB0_2440;
	st.shared.f32 	[%r5+772], %f1952;
	st.shared.f32 	[%r5+776], %f1951;
	ld.shared.u32 	%r1979, [%r5+17156];
	ld.shared.u32 	%r1980, [%r5+17160];
	st.shared.u32 	[%r5+17156], %r1980;
	st.shared.u32 	[%r5+17160], %r1979;
$L__BB0_2440:
	bar.warp.sync 	-1;
	ld.shared.v2.f32 	{%f1953, %f1954}, [%r5];
	setp.geu.f32 	%p1465, %f1953, %f1954;
	@%p1465 bra 	$L__BB0_2442;
	st.shared.v2.f32 	[%r5], {%f1954, %f1953};
	ld.shared.v2.u32 	{%r1981, %r1982}, [%r5+16384];
	st.shared.v2.u32 	[%r5+16384], {%r1982, %r1981};
$L__BB0_2442:
	ld.shared.v2.f32 	{%f1955, %f1956}, [%r6];
	setp.geu.f32 	%p1466, %f1955, %f1956;
	@%p1466 bra 	$L__BB0_2444;
	st.shared.v2.f32 	[%r5+256], {%f1956, %f1955};
	ld.shared.v2.u32 	{%r1983, %r1984}, [%r5+16640];
	st.shared.v2.u32 	[%r5+16640], {%r1984, %r1983};
$L__BB0_2444:
	ld.shared.v2.f32 	{%f1957, %f1958}, [%r7];
	setp.geu.f32 	%p1467, %f1957, %f1958;
	@%p1467 bra 	$L__BB0_2446;
	st.shared.v2.f32 	[%r5+512], {%f1958, %f1957};
	ld.shared.v2.u32 	{%r1985, %r1986}, [%r5+16896];
	st.shared.v2.u32 	[%r5+16896], {%r1986, %r1985};
$L__BB0_2446:
	ld.shared.v2.f32 	{%f1959, %f1960}, [%r8];
	setp.geu.f32 	%p1468, %f1959, %f1960;
	@%p1468 bra 	$L__BB0_2448;
	st.shared.v2.f32 	[%r5+768], {%f1960, %f1959};
	ld.shared.v2.u32 	{%r1987, %r1988}, [%r5+17152];
	st.shared.v2.u32 	[%r5+17152], {%r1988, %r1987};
$L__BB0_2448:
	setp.gt.u32 	%p1469, %r4, 253;
	bar.warp.sync 	-1;
	@%p1469 bra 	$L__BB0_2451;
	ld.shared.f32 	%f1961, [%r5+4];
	ld.shared.f32 	%f1962, [%r5+8];
	setp.geu.f32 	%p1470, %f1961, %f1962;
	@%p1470 bra 	$L__BB0_2451;
	st.shared.f32 	[%r5+4], %f1962;
	st.shared.f32 	[%r5+8], %f1961;
	ld.shared.u32 	%r1989, [%r5+16388];
	ld.shared.u32 	%r1990, [%r5+16392];
	st.shared.u32 	[%r5+16388], %r1990;
	st.shared.u32 	[%r5+16392], %r1989;
$L__BB0_2451:
	setp.gt.u32 	%p1471, %r4, 189;
	@%p1471 bra 	$L__BB0_2454;
	ld.shared.f32 	%f1963, [%r5+260];
	ld.shared.f32 	%f1964, [%r5+264];
	setp.geu.f32 	%p1472, %f1963, %f1964;
	@%p1472 bra 	$L__BB0_2454;
	st.shared.f32 	[%r5+260], %f1964;
	st.shared.f32 	[%r5+264], %f1963;
	ld.shared.u32 	%r1991, [%r5+16644];
	ld.shared.u32 	%r1992, [%r5+16648];
	st.shared.u32 	[%r5+16644], %r1992;
	st.shared.u32 	[%r5+16648], %r1991;
$L__BB0_2454:
	setp.gt.u32 	%p1473, %r4, 125;
	@%p1473 bra 	$L__BB0_2457;
	ld.shared.f32 	%f1965, [%r5+516];
	ld.shared.f32 	%f1966, [%r5+520];
	setp.geu.f32 	%p1474, %f1965, %f1966;
	@%p1474 bra 	$L__BB0_2457;
	st.shared.f32 	[%r5+516], %f1966;
	st.shared.f32 	[%r5+520], %f1965;
	ld.shared.u32 	%r1993, [%r5+16900];
	ld.shared.u32 	%r1994, [%r5+16904];
	st.shared.u32 	[%r5+16900], %r1994;
	st.shared.u32 	[%r5+16904], %r1993;
$L__BB0_2457:
	setp.gt.u32 	%p1475, %r4, 61;
	@%p1475 bra 	$L__BB0_2460;
	ld.shared.f32 	%f1967, [%r5+772];
	ld.shared.f32 	%f1968, [%r5+776];
	setp.geu.f32 	%p1476, %f1967, %f1968;
	@%p1476 bra 	$L__BB0_2460;
	st.shared.f32 	[%r5+772], %f1968;
	st.shared.f32 	[%r5+776], %f1967;
	ld.shared.u32 	%r1995, [%r5+17156];
	ld.shared.u32 	%r1996, [%r5+17160];
	st.shared.u32 	[%r5+17156], %r1996;
	st.shared.u32 	[%r5+17160], %r1995;
$L__BB0_2460:
	bar.warp.sync 	-1;
	ld.shared.v2.f32 	{%f1969, %f1970}, [%r5];
	setp.geu.f32 	%p1477, %f1969, %f1970;
	@%p1477 bra 	$L__BB0_2462;
	st.shared.v2.f32 	[%r5], {%f1970, %f1969};
	ld.shared.v2.u32 	{%r1997, %r1998}, [%r5+16384];
	st.shared.v2.u32 	[%r5+16384], {%r1998, %r1997};
$L__BB0_2462:
	ld.shared.v2.f32 	{%f1971, %f1972}, [%r6];
	setp.geu.f32 	%p1478, %f1971, %f1972;
	@%p1478 bra 	$L__BB0_2464;
	st.shared.v2.f32 	[%r5+256], {%f1972, %f1971};
	ld.shared.v2.u32 	{%r1999, %r2000}, [%r5+16640];
	st.shared.v2.u32 	[%r5+16640], {%r2000, %r1999};
$L__BB0_2464:
	ld.shared.v2.f32 	{%f1973, %f1974}, [%r7];
	setp.geu.f32 	%p1479, %f1973, %f1974;
	@%p1479 bra 	$L__BB0_2466;
	st.shared.v2.f32 	[%r5+512], {%f1974, %f1973};
	ld.shared.v2.u32 	{%r2001, %r2002}, [%r5+16896];
	st.shared.v2.u32 	[%r5+16896], {%r2002, %r2001};
$L__BB0_2466:
	ld.shared.v2.f32 	{%f1975, %f1976}, [%r8];
	setp.geu.f32 	%p1480, %f1975, %f1976;
	@%p1480 bra 	$L__BB0_2468;
	st.shared.v2.f32 	[%r5+768], {%f1976, %f1975};
	ld.shared.v2.u32 	{%r2003, %r2004}, [%r5+17152];
	st.shared.v2.u32 	[%r5+17152], {%r2004, %r2003};
$L__BB0_2468:
	setp.gt.u32 	%p1481, %r4, 253;
	bar.warp.sync 	-1;
	@%p1481 bra 	$L__BB0_2471;
	ld.shared.f32 	%f1977, [%r5+4];
	ld.shared.f32 	%f1978, [%r5+8];
	setp.geu.f32 	%p1482, %f1977, %f1978;
	@%p1482 bra 	$L__BB0_2471;
	st.shared.f32 	[%r5+4], %f1978;
	st.shared.f32 	[%r5+8], %f1977;
	ld.shared.u32 	%r2005, [%r5+16388];
	ld.shared.u32 	%r2006, [%r5+16392];
	st.shared.u32 	[%r5+16388], %r2006;
	st.shared.u32 	[%r5+16392], %r2005;
$L__BB0_2471:
	setp.gt.u32 	%p1483, %r4, 189;
	@%p1483 bra 	$L__BB0_2474;
	ld.shared.f32 	%f1979, [%r5+260];
	ld.shared.f32 	%f1980, [%r5+264];
	setp.geu.f32 	%p1484, %f1979, %f1980;
	@%p1484 bra 	$L__BB0_2474;
	st.shared.f32 	[%r5+260], %f1980;
	st.shared.f32 	[%r5+264], %f1979;
	ld.shared.u32 	%r2007, [%r5+16644];
	ld.shared.u32 	%r2008, [%r5+16648];
	st.shared.u32 	[%r5+16644], %r2008;
	st.shared.u32 	[%r5+16648], %r2007;
$L__BB0_2474:
	setp.gt.u32 	%p1485, %r4, 125;
	@%p1485 bra 	$L__BB0_2477;
	ld.shared.f32 	%f1981, [%r5+516];
	ld.shared.f32 	%f1982, [%r5+520];
	setp.geu.f32 	%p1486, %f1981, %f1982;
	@%p1486 bra 	$L__BB0_2477;
	st.shared.f32 	[%r5+516], %f1982;
	st.shared.f32 	[%r5+520], %f1981;
	ld.shared.u32 	%r2009, [%r5+16900];
	ld.shared.u32 	%r2010, [%r5+16904];
	st.shared.u32 	[%r5+16900], %r2010;
	st.shared.u32 	[%r5+16904], %r2009;
$L__BB0_2477:
	setp.gt.u32 	%p1487, %r4, 61;
	@%p1487 bra 	$L__BB0_2480;
	ld.shared.f32 	%f1983, [%r5+772];
	ld.shared.f32 	%f1984, [%r5+776];
	setp.geu.f32 	%p1488, %f1983, %f1984;
	@%p1488 bra 	$L__BB0_2480;
	st.shared.f32 	[%r5+772], %f1984;
	st.shared.f32 	[%r5+776], %f1983;
	ld.shared.u32 	%r2011, [%r5+17156];
	ld.shared.u32 	%r2012, [%r5+17160];
	st.shared.u32 	[%r5+17156], %r2012;
	st.shared.u32 	[%r5+17160], %r2011;
$L__BB0_2480:
	bar.warp.sync 	-1;
	ld.shared.v2.f32 	{%f1985, %f1986}, [%r5];
	setp.geu.f32 	%p1489, %f1985, %f1986;
	@%p1489 bra 	$L__BB0_2482;
	st.shared.v2.f32 	[%r5], {%f1986, %f1985};
	ld.shared.v2.u32 	{%r2013, %r2014}, [%r5+16384];
	st.shared.v2.u32 	[%r5+16384], {%r2014, %r2013};
$L__BB0_2482:
	ld.shared.v2.f32 	{%f1987, %f1988}, [%r6];
	setp.geu.f32 	%p1490, %f1987, %f1988;
	@%p1490 bra 	$L__BB0_2484;
	st.shared.v2.f32 	[%r5+256], {%f1988, %f1987};
	ld.shared.v2.u32 	{%r2015, %r2016}, [%r5+16640];
	st.shared.v2.u32 	[%r5+16640], {%r2016, %r2015};
$L__BB0_2484:
	ld.shared.v2.f32 	{%f1989, %f1990}, [%r7];
	setp.geu.f32 	%p1491, %f1989, %f1990;
	@%p1491 bra 	$L__BB0_2486;
	st.shared.v2.f32 	[%r5+512], {%f1990, %f1989};
	ld.shared.v2.u32 	{%r2017, %r2018}, [%r5+16896];
	st.shared.v2.u32 	[%r5+16896], {%r2018, %r2017};
$L__BB0_2486:
	ld.shared.v2.f32 	{%f1991, %f1992}, [%r8];
	setp.geu.f32 	%p1492, %f1991, %f1992;
	@%p1492 bra 	$L__BB0_2488;
	st.shared.v2.f32 	[%r5+768], {%f1992, %f1991};
	ld.shared.v2.u32 	{%r2019, %r2020}, [%r5+17152];
	st.shared.v2.u32 	[%r5+17152], {%r2020, %r2019};
$L__BB0_2488:
	setp.gt.u32 	%p1493, %r4, 253;
	bar.warp.sync 	-1;
	@%p1493 bra 	$L__BB0_2491;
	ld.shared.f32 	%f1993, [%r5+4];
	ld.shared.f32 	%f1994, [%r5+8];
	setp.geu.f32 	%p1494, %f1993, %f1994;
	@%p1494 bra 	$L__BB0_2491;
	st.shared.f32 	[%r5+4], %f1994;
	st.shared.f32 	[%r5+8], %f1993;
	ld.shared.u32 	%r2021, [%r5+16388];
	ld.shared.u32 	%r2022, [%r5+16392];
	st.shared.u32 	[%r5+16388], %r2022;
	st.shared.u32 	[%r5+16392], %r2021;
$L__BB0_2491:
	setp.gt.u32 	%p1495, %r4, 189;
	@%p1495 bra 	$L__BB0_2494;
	ld.shared.f32 	%f1995, [%r5+260];
	ld.shared.f32 	%f1996, [%r5+264];
	setp.geu.f32 	%p1496, %f1995, %f1996;
	@%p1496 bra 	$L__BB0_2494;
	st.shared.f32 	[%r5+260], %f1996;
	st.shared.f32 	[%r5+264], %f1995;
	ld.shared.u32 	%r2023, [%r5+16644];
	ld.shared.u32 	%r2024, [%r5+16648];
	st.shared.u32 	[%r5+16644], %r2024;
	st.shared.u32 	[%r5+16648], %r2023;
$L__BB0_2494:
	setp.gt.u32 	%p1497, %r4, 125;
	@%p1497 bra 	$L__BB0_2497;
	ld.shared.f32 	%f1997, [%r5+516];
	ld.shared.f32 	%f1998, [%r5+520];
	setp.geu.f32 	%p1498, %f1997, %f1998;
	@%p1498 bra 	$L__BB0_2497;
	st.shared.f32 	[%r5+516], %f1998;
	st.shared.f32 	[%r5+520], %f1997;
	ld.shared.u32 	%r2025, [%r5+16900];
	ld.shared.u32 	%r2026, [%r5+16904];
	st.shared.u32 	[%r5+16900], %r2026;
	st.shared.u32 	[%r5+16904], %r2025;
$L__BB0_2497:
	setp.gt.u32 	%p1499, %r4, 61;
	@%p1499 bra 	$L__BB0_2500;
	ld.shared.f32 	%f1999, [%r5+772];
	ld.shared.f32 	%f2000, [%r5+776];
	setp.geu.f32 	%p1500, %f1999, %f2000;
	@%p1500 bra 	$L__BB0_2500;
	st.shared.f32 	[%r5+772], %f2000;
	st.shared.f32 	[%r5+776], %f1999;
	ld.shared.u32 	%r2027, [%r5+17156];
	ld.shared.u32 	%r2028, [%r5+17160];
	st.shared.u32 	[%r5+17156], %r2028;
	st.shared.u32 	[%r5+17160], %r2027;
$L__BB0_2500:
	bar.warp.sync 	-1;
	ld.shared.v2.f32 	{%f2001, %f2002}, [%r5];
	setp.geu.f32 	%p1501, %f2001, %f2002;
	@%p1501 bra 	$L__BB0_2502;
	st.shared.v2.f32 	[%r5], {%f2002, %f2001};
	ld.shared.v2.u32 	{%r2029, %r2030}, [%r5+16384];
	st.shared.v2.u32 	[%r5+16384], {%r2030, %r2029};
$L__BB0_2502:
	ld.shared.v2.f32 	{%f2003, %f2004}, [%r6];
	setp.geu.f32 	%p1502, %f2003, %f2004;
	@%p1502 bra 	$L__BB0_2504;
	st.shared.v2.f32 	[%r5+256], {%f2004, %f2003};
	ld.shared.v2.u32 	{%r2031, %r2032}, [%r5+16640];
	st.shared.v2.u32 	[%r5+16640], {%r2032, %r2031};
$L__BB0_2504:
	ld.shared.v2.f32 	{%f2005, %f2006}, [%r7];
	setp.geu.f32 	%p1503, %f2005, %f2006;
	@%p1503 bra 	$L__BB0_2506;
	st.shared.v2.f32 	[%r5+512], {%f2006, %f2005};
	ld.shared.v2.u32 	{%r2033, %r2034}, [%r5+16896];
	st.shared.v2.u32 	[%r5+16896], {%r2034, %r2033};
$L__BB0_2506:
	ld.shared.v2.f32 	{%f2007, %f2008}, [%r8];
	setp.geu.f32 	%p1504, %f2007, %f2008;
	@%p1504 bra 	$L__BB0_2508;
	st.shared.v2.f32 	[%r5+768], {%f2008, %f2007};
	ld.shared.v2.u32 	{%r2035, %r2036}, [%r5+17152];
	st.shared.v2.u32 	[%r5+17152], {%r2036, %r2035};
$L__BB0_2508:
	setp.gt.u32 	%p1505, %r4, 253;
	bar.warp.sync 	-1;
	@%p1505 bra 	$L__BB0_2511;
	ld.shared.f32 	%f2009, [%r5+4];
	ld.shared.f32 	%f2010, [%r5+8];
	setp.geu.f32 	%p1506, %f2009, %f2010;
	@%p1506 bra 	$L__BB0_2511;
	st.shared.f32 	[%r5+4], %f2010;
	st.shared.f32 	[%r5+8], %f2009;
	ld.shared.u32 	%r2037, [%r5+16388];
	ld.shared.u32 	%r2038, [%r5+16392];
	st.shared.u32 	[%r5+16388], %r2038;
	st.shared.u32 	[%r5+16392], %r2037;
$L__BB0_2511:
	setp.gt.u32 	%p1507, %r4, 189;
	@%p1507 bra 	$L__BB0_2514;
	ld.shared.f32 	%f2011, [%r5+260];
	ld.shared.f32 	%f2012, [%r5+264];
	setp.geu.f32 	%p1508, %f2011, %f2012;
	@%p1508 bra 	$L__BB0_2514;
	st.shared.f32 	[%r5+260], %f2012;
	st.shared.f32 	[%r5+264], %f2011;
	ld.shared.u32 	%r2039, [%r5+16644];
	ld.shared.u32 	%r2040, [%r5+16648];
	st.shared.u32 	[%r5+16644], %r2040;
	st.shared.u32 	[%r5+16648], %r2039;
$L__BB0_2514:
	setp.gt.u32 	%p1509, %r4, 125;
	@%p1509 bra 	$L__BB0_2517;
	ld.shared.f32 	%f2013, [%r5+516];
	ld.shared.f32 	%f2014, [%r5+520];
	setp.geu.f32 	%p1510, %f2013, %f2014;
	@%p1510 bra 	$L__BB0_2517;
	st.shared.f32 	[%r5+516], %f2014;
	st.shared.f32 	[%r5+520], %f2013;
	ld.shared.u32 	%r2041, [%r5+16900];
	ld.shared.u32 	%r2042, [%r5+16904];
	st.shared.u32 	[%r5+16900], %r2042;
	st.shared.u32 	[%r5+16904], %r2041;
$L__BB0_2517:
	setp.gt.u32 	%p1511, %r4, 61;
	@%p1511 bra 	$L__BB0_2520;
	ld.shared.f32 	%f2015, [%r5+772];
	ld.shared.f32 	%f2016, [%r5+776];
	setp.geu.f32 	%p1512, %f2015, %f2016;
	@%p1512 bra 	$L__BB0_2520;
	st.shared.f32 	[%r5+772], %f2016;
	st.shared.f32 	[%r5+776], %f2015;
	ld.shared.u32 	%r2043, [%r5+17156];
	ld.shared.u32 	%r2044, [%r5+17160];
	st.shared.u32 	[%r5+17156], %r2044;
	st.shared.u32 	[%r5+17160], %r2043;
$L__BB0_2520:
	bar.warp.sync 	-1;
	ld.shared.v2.f32 	{%f2017, %f2018}, [%r5];
	setp.geu.f32 	%p1513, %f2017, %f2018;
	@%p1513 bra 	$L__BB0_2522;
	st.shared.v2.f32 	[%r5], {%f2018, %f2017};
	ld.shared.v2.u32 	{%r2045, %r2046}, [%r5+16384];
	st.shared.v2.u32 	[%r5+16384], {%r2046, %r2045};
$L__BB0_2522:
	ld.shared.v2.f32 	{%f2019, %f2020}, [%r6];
	setp.geu.f32 	%p1514, %f2019, %f2020;
	@%p1514 bra 	$L__BB0_2524;
	st.shared.v2.f32 	[%r5+256], {%f2020, %f2019};
	ld.shared.v2.u32 	{%r2047, %r2048}, [%r5+16640];
	st.shared.v2.u32 	[%r5+16640], {%r2048, %r2047};
$L__BB0_2524:
	ld.shared.v2.f32 	{%f2021, %f2022}, [%r7];
	setp.geu.f32 	%p1515, %f2021, %f2022;
	@%p1515 bra 	$L__BB0_2526;
	st.shared.v2.f32 	[%r5+512], {%f2022, %f2021};
	ld.shared.v2.u32 	{%r2049, %r2050}, [%r5+16896];
	st.shared.v2.u32 	[%r5+16896], {%r2050, %r2049};
$L__BB0_2526:
	ld.shared.v2.f32 	{%f2023, %f2024}, [%r8];
	setp.geu.f32 	%p1516, %f2023, %f2024;
	@%p1516 bra 	$L__BB0_2528;
	st.shared.v2.f32 	[%r5+768], {%f2024, %f2023};
	ld.shared.v2.u32 	{%r2051, %r2052}, [%r5+17152];
	st.shared.v2.u32 	[%r5+17152], {%r2052, %r2051};
$L__BB0_2528:
	setp.gt.u32 	%p1517, %r4, 253;
	bar.warp.sync 	-1;
	@%p1517 bra 	$L__BB0_2531;
	ld.shared.f32 	%f2025, [%r5+4];
	ld.shared.f32 	%f2026, [%r5+8];
	setp.geu.f32 	%p1518, %f2025, %f2026;
	@%p1518 bra 	$L__BB0_2531;
	st.shared.f32 	[%r5+4], %f2026;
	st.shared.f32 	[%r5+8], %f2025;
	ld.shared.u32 	%r2053, [%r5+16388];
	ld.shared.u32 	%r2054, [%r5+16392];
	st.shared.u32 	[%r5+16388], %r2054;
	st.shared.u32 	[%r5+16392], %r2053;
$L__BB0_2531:
	setp.gt.u32 	%p1519, %r4, 189;
	@%p1519 bra 	$L__BB0_2534;
	ld.shared.f32 	%f2027, [%r5+260];
	ld.shared.f32 	%f2028, [%r5+264];
	setp.geu.f32 	%p1520, %f2027, %f2028;
	@%p1520 bra 	$L__BB0_2534;
	st.shared.f32 	[%r5+260], %f2028;
	st.shared.f32 	[%r5+264], %f2027;
	ld.shared.u32 	%r2055, [%r5+16644];
	ld.shared.u32 	%r2056, [%r5+16648];
	st.shared.u32 	[%r5+16644], %r2056;
	st.shared.u32 	[%r5+16648], %r2055;
$L__BB0_2534:
	setp.gt.u32 	%p1521, %r4, 125;
	@%p1521 bra 	$L__BB0_2537;
	ld.shared.f32 	%f2029, [%r5+516];
	ld.shared.f32 	%f2030, [%r5+520];
	setp.geu.f32 	%p1522, %f2029, %f2030;
	@%p1522 bra 	$L__BB0_2537;
	st.shared.f32 	[%r5+516], %f2030;
	st.shared.f32 	[%r5+520], %f2029;
	ld.shared.u32 	%r2057, [%r5+16900];
	ld.shared.u32 	%r2058, [%r5+16904];
	st.shared.u32 	[%r5+16900], %r2058;
	st.shared.u32 	[%r5+16904], %r2057;
$L__BB0_2537:
	setp.gt.u32 	%p1523, %r4, 61;
	@%p1523 bra 	$L__BB0_2540;
	ld.shared.f32 	%f2031, [%r5+772];
	ld.shared.f32 	%f2032, [%r5+776];
	setp.geu.f32 	%p1524, %f2031, %f2032;
	@%p1524 bra 	$L__BB0_2540;
	st.shared.f32 	[%r5+772], %f2032;
	st.shared.f32 	[%r5+776], %f2031;
	ld.shared.u32 	%r2059, [%r5+17156];
	ld.shared.u32 	%r2060, [%r5+17160];
	st.shared.u32 	[%r5+17156], %r2060;
	st.shared.u32 	[%r5+17160], %r2059;
$L__BB0_2540:
	bar.warp.sync 	-1;
	ld.shared.v2.f32 	{%f2033, %f2034}, [%r5];
	setp.geu.f32 	%p1525, %f2033, %f2034;
	@%p1525 bra 	$L__BB0_2542;
	st.shared.v2.f32 	[%r5], {%f2034, %f2033};
	ld.shared.v2.u32 	{%r2061, %r2062}, [%r5+16384];
	st.shared.v2.u32 	[%r5+16384], {%r2062, %r2061};
$L__BB0_2542:
	ld.shared.v2.f32 	{%f2035, %f2036}, [%r6];
	setp.geu.f32 	%p1526, %f2035, %f2036;
	@%p1526 bra 	$L__BB0_2544;
	st.shared.v2.f32 	[%r5+256], {%f2036, %f2035};
	ld.shared.v2.u32 	{%r2063, %r2064}, [%r5+16640];
	st.shared.v2.u32 	[%r5+16640], {%r2064, %r2063};
$L__BB0_2544:
	ld.shared.v2.f32 	{%f2037, %f2038}, [%r7];
	setp.geu.f32 	%p1527, %f2037, %f2038;
	@%p1527 bra 	$L__BB0_2546;
	st.shared.v2.f32 	[%r5+512], {%f2038, %f2037};
	ld.shared.v2.u32 	{%r2065, %r2066}, [%r5+16896];
	st.shared.v2.u32 	[%r5+16896], {%r2066, %r2065};
$L__BB0_2546:
	ld.shared.v2.f32 	{%f2039, %f2040}, [%r8];
	setp.geu.f32 	%p1528, %f2039, %f2040;
	@%p1528 bra 	$L__BB0_2548;
	st.shared.v2.f32 	[%r5+768], {%f2040, %f2039};
	ld.shared.v2.u32 	{%r2067, %r2068}, [%r5+17152];
	st.shared.v2.u32 	[%r5+17152], {%r2068, %r2067};
$L__BB0_2548:
	setp.gt.u32 	%p1529, %r4, 253;
	bar.warp.sync 	-1;
	@%p1529 bra 	$L__BB0_2551;
	ld.shared.f32 	%f2041, [%r5+4];
	ld.shared.f32 	%f2042, [%r5+8];
	setp.geu.f32 	%p1530, %f2041, %f2042;
	@%p1530 bra 	$L__BB0_2551;
	st.shared.f32 	[%r5+4], %f2042;
	st.shared.f32 	[%r5+8], %f2041;
	ld.shared.u32 	%r2069, [%r5+16388];
	ld.shared.u32 	%r2070, [%r5+16392];
	st.shared.u32 	[%r5+16388], %r2070;
	st.shared.u32 	[%r5+16392], %r2069;
$L__BB0_2551:
	setp.gt.u32 	%p1531, %r4, 189;
	@%p1531 bra 	$L__BB0_2554;
	ld.shared.f32 	%f2043, [%r5+260];
	ld.shared.f32 	%f2044, [%r5+264];
	setp.geu.f32 	%p1532, %f2043, %f2044;
	@%p1532 bra 	$L__BB0_2554;
	st.shared.f32 	[%r5+260], %f2044;
	st.shared.f32 	[%r5+264], %f2043;
	ld.shared.u32 	%r2071, [%r5+16644];
	ld.shared.u32 	%r2072, [%r5+16648];
	st.shared.u32 	[%r5+16644], %r2072;
	st.shared.u32 	[%r5+16648], %r2071;
$L__BB0_2554:
	setp.gt.u32 	%p1533, %r4, 125;
	@%p1533 bra 	$L__BB0_2557;
	ld.shared.f32 	%f2045, [%r5+516];
	ld.shared.f32 	%f2046, [%r5+520];
	setp.geu.f32 	%p1534, %f2045, %f2046;
	@%p1534 bra 	$L__BB0_2557;
	st.shared.f32 	[%r5+516], %f2046;
	st.shared.f32 	[%r5+520], %f2045;
	ld.shared.u32 	%r2073, [%r5+16900];
	ld.shared.u32 	%r2074, [%r5+16904];
	st.shared.u32 	[%r5+16900], %r2074;
	st.shared.u32 	[%r5+16904], %r2073;
$L__BB0_2557:
	setp.gt.u32 	%p1535, %r4, 61;
	@%p1535 bra 	$L__BB0_2560;
	ld.shared.f32 	%f2047, [%r5+772];
	ld.shared.f32 	%f2048, [%r5+776];
	setp.geu.f32 	%p1536, %f2047, %f2048;
	@%p1536 bra 	$L__BB0_2560;
	st.shared.f32 	[%r5+772], %f2048;
	st.shared.f32 	[%r5+776], %f2047;
	ld.shared.u32 	%r2075, [%r5+17156];
	ld.shared.u32 	%r2076, [%r5+17160];
	st.shared.u32 	[%r5+17156], %r2076;
	st.shared.u32 	[%r5+17160], %r2075;
$L__BB0_2560:
	bar.warp.sync 	-1;
	bar.warp.sync 	-1;
	sub.s32 	%r2077, %r4, %r2;
	shl.b32 	%r2078, %r3, 10;
	shl.b32 	%r2079, %r1, 6;
	or.b32  	%r2080, %r2, %r2078;
	add.s32 	%r2081, %r2080, %r2079;
	cvta.to.global.u64 	%rd7, %rd1;
	cvta.to.global.u64 	%rd8, %rd2;
	shl.b32 	%r2082, %r2077, 2;
	add.s32 	%r2084, %r18, %r2082;
	ld.shared.f32 	%f2057, [%r2084];
	mul.wide.u32 	%rd9, %r2081, 4;
	add.s64 	%rd10, %rd7, %rd9;
	st.global.f32 	[%rd10], %f2057;
	ld.shared.u32 	%r2085, [%r2084+16384];
	add.s64 	%rd11, %rd8, %rd9;
	st.global.u32 	[%rd11], %r2085;
	ld.shared.f32 	%f2058, [%r2084+128];
	st.global.f32 	[%rd10+128], %f2058;
	ld.shared.u32 	%r2086, [%r2084+16512];
	st.global.u32 	[%rd11+128], %r2086;
	ret;

}


// ===== COMPILED SASS (sm_100) =====

	.target	sm_100

	.elftype	@"ET_EXEC"


//--------------------- .note.nv.tkinfo           --------------------------
	.section	.note.nv.tkinfo,"",@"SHT_NOTE"
	.sectionflags	@"SHF_NOTE_NV_TKINFO"
	.tkinfo
        /*0018*/ 	.word	0x00000002
        /*0030*/ 	.string	""
        /*0030*/ 	.string	"ptxas"
        /*0030*/ 	.string	"Cuda compilation tools, release 13.0, V13.0.88"
        /*0030*/ 	.string	"Build cuda_13.0.r13.0/compiler.36424714_0"
        /*0030*/ 	.string	"-arch sm_100 -m 64 "



//--------------------- .note.nv.cuinfo           --------------------------
	.section	.note.nv.cuinfo,"",@"SHT_NOTE"
	.sectionflags	@"SHF_NOTE_NV_CUINFO"
        /*0018*/ 	.short	0x0002
        /*001a*/ 	.short	0x0064
        /*001c*/ 	.short	0x0082
	.zero		2


//--------------------- .nv.info                  --------------------------
	.section	.nv.info,"",@"SHT_CUDA_INFO"
	.align	4


	//----- nvinfo : EIATTR_REGCOUNT
	.align		4
        /*0000*/ 	.byte	0x04, 0x2f
        /*0002*/ 	.short	(.L_1 - .L_0)
	.align		4
.L_0:
        /*0004*/ 	.word	index@(_Z4topkPfS_Pj)
        /*0008*/ 	.word	0x0000001f


	//----- nvinfo : EIATTR_FRAME_SIZE
	.align		4
.L_1:
        /*000c*/ 	.byte	0x04, 0x11
        /*000e*/ 	.short	(.L_3 - .L_2)
	.align		4
.L_2:
        /*0010*/ 	.word	index@(_Z4topkPfS_Pj)
        /*0014*/ 	.word	0x00000000


	//----- nvinfo : EIATTR_MIN_STACK_SIZE
	.align		4
.L_3:
        /*0018*/ 	.byte	0x04, 0x12
        /*001a*/ 	.short	(.L_5 - .L_4)
	.align		4
.L_4:
        /*001c*/ 	.word	index@(_Z4topkPfS_Pj)
        /*0020*/ 	.word	0x00000000
.L_5:


//--------------------- .nv.compat                --------------------------
	.section	.nv.compat,"",@"SHT_CUDA_COMPAT_INFO"
	.align	4
        /*0000*/ 	.byte	0x02, 0x09, 0x00, 0x00, 0x02, 0x02, 0x01, 0x00, 0x02, 0x05, 0x05, 0x00, 0x03, 0x07, 0x01, 0x01
        /*0010*/ 	.byte	0x02, 0x03, 0x00, 0x00, 0x02, 0x06, 0x01, 0x00, 0x04, 0x0b, 0x08, 0x00, 0x09, 0x00, 0x00, 0x00
        /*0020*/ 	.byte	0x00, 0x00, 0x00, 0x00


//--------------------- .nv.info._Z4topkPfS_Pj    --------------------------
	.section	.nv.info._Z4topkPfS_Pj,"",@"SHT_CUDA_INFO"
	.sectionflags	@""
	.align	4


	//----- nvinfo : EIATTR_CUDA_API_VERSION
	.align		4
        /*0000*/ 	.byte	0x04, 0x37
        /*0002*/ 	.short	(.L_7 - .L_6)
.L_6:
        /*0004*/ 	.word	0x00000082


	//----- nvinfo : EIATTR_KPARAM_INFO
	.align		4
.L_7:
        /*0008*/ 	.byte	0x04, 0x17
        /*000a*/ 	.short	(.L_9 - .L_8)
.L_8:
        /*000c*/ 	.word	0x00000000
        /*0010*/ 	.short	0x0002
        /*0012*/ 	.short	0x0010
        /*0014*/ 	.byte	0x00, 0xf5, 0x21, 0x00


	//----- nvinfo : EIATTR_KPARAM_INFO
	.align		4
.L_9:
        /*0018*/ 	.byte	0x04, 0x17
        /*001a*/ 	.short	(.L_11 - .L_10)
.L_10:
        /*001c*/ 	.word	0x00000000
        /*0020*/ 	.short	0x0001
        /*0022*/ 	.short	0x0008
        /*0024*/ 	.byte	0x00, 0xf5, 0x21, 0x00


	//----- nvinfo : EIATTR_KPARAM_INFO
	.align		4
.L_11:
        /*0028*/ 	.byte	0x04, 0x17
        /*002a*/ 	.short	(.L_13 - .L_12)
.L_12:
        /*002c*/ 	.word	0x00000000
        /*0030*/ 	.short	0x0000
        /*0032*/ 	.short	0x0000
        /*0034*/ 	.byte	0x00, 0xf5, 0x21, 0x00


	//----- nvinfo : EIATTR_SPARSE_MMA_MASK
	.align		4
.L_13:
        /*0038*/ 	.byte	0x03, 0x50
        /*003a*/ 	.short	0x0000


	//----- nvinfo : EIATTR_MAXREG_COUNT
	.align		4
        /*003c*/ 	.byte	0x03, 0x1b
        /*003e*/ 	.short	0x00ff


	//----- nvinfo : EIATTR_MERCURY_ISA_VERSION
	.align		4
        /*0040*/ 	.byte	0x03, 0x5f
        /*0042*/ 	.short	0x0101


	//----- nvinfo : EIATTR_COOP_GROUP_MASK_REGIDS
	.align		4
        /*0044*/ 	.byte	0x04, 0x29
        /*0046*/ 	.short	(.L_15 - .L_14)


	//   ....[0]....
.L_14:
        /*0048*/ 	.word	0xffffffff


	//   ....[1]....
        /*004c*/ 	.word	0xffffffff


	//   ....[2]....
        /*0050*/ 	.word	0xffffffff


	//   ....[3]....
        /*0054*/ 	.word	0xffffffff


	//   ....[4]....
        /*0058*/ 	.word	0xffffffff


	//   ....[5]....
        /*005c*/ 	.word	0xffffffff


	//   ....[6]....
        /*0060*/ 	.word	0xffffffff


	//   ....[7]....
        /*0064*/ 	.word	0xffffffff


	//   ....[8]....
        /*0068*/ 	.word	0xffffffff


	//   ....[9]....
        /*006c*/ 	.word	0xffffffff


	//   ....[10]....
        /*0070*/ 	.word	0xffffffff


	//   ....[11]....
        /*0074*/ 	.word	0xffffffff


	//   ....[12]....
        /*0078*/ 	.word	0xffffffff


	//   ....[13]....
        /*007c*/ 	.word	0xffffffff


	//   ....[14]....
        /*0080*/ 	.word	0xffffffff


	//   ....[15]....
        /*0084*/ 	.word	0xffffffff


	//   ....[16]....
        /*0088*/ 	.word	0xffffffff


	//   ....[17]....
        /*008c*/ 	.word	0xffffffff


	//   ....[18]....
        /*0090*/ 	.word	0xffffffff


	//   ....[19]....
        /*0094*/ 	.word	0xffffffff


	//   ....[20]....
        /*0098*/ 	.word	0xffffffff


	//   ....[21]....
        /*009c*/ 	.word	0xffffffff


	//   ....[22]....
        /*00a0*/ 	.word	0xffffffff


	//   ....[23]....
        /*00a4*/ 	.word	0xffffffff


	//   ....[24]....
        /*00a8*/ 	.word	0xffffffff


	//   ....[25]....
        /*00ac*/ 	.word	0xffffffff


	//   ....[26]....
        /*00b0*/ 	.word	0xffffffff


	//   ....[27]....
        /*00b4*/ 	.word	0xffffffff


	//   ....[28]....
        /*00b8*/ 	.word	0xffffffff


	//   ....[29]....
        /*00bc*/ 	.word	0xffffffff


	//   ....[30]....
        /*00c0*/ 	.word	0xffffffff


	//   ....[31]....
        /*00c4*/ 	.word	0xffffffff


	//   ....[32]....
        /*00c8*/ 	.word	0xffffffff


	//   ....[33]....
        /*00cc*/ 	.word	0xffffffff


	//   ....[34]....
        /*00d0*/ 	.word	0xffffffff


	//   ....[35]....
        /*00d4*/ 	.word	0xffffffff


	//   ....[36]....
        /*00d8*/ 	.word	0xffffffff


	//   ....[37]....
        /*00dc*/ 	.word	0xffffffff


	//   ....[38]....
        /*00e0*/ 	.word	0xffffffff


	//   ....[39]....
        /*00e4*/ 	.word	0xffffffff


	//   ....[40]....
        /*00e8*/ 	.word	0xffffffff


	//   ....[41]....
        /*00ec*/ 	.word	0xffffffff


	//   ....[42]....
        /*00f0*/ 	.word	0xffffffff


	//   ....[43]....
        /*00f4*/ 	.word	0xffffffff


	//   ....[44]....
        /*00f8*/ 	.word	0xffffffff


	//   ....[45]....
        /*00fc*/ 	.word	0xffffffff


	//   ....[46]....
        /*0100*/ 	.word	0xffffffff


	//   ....[47]....
        /*0104*/ 	.word	0xffffffff


	//   ....[48]....
        /*0108*/ 	.word	0xffffffff


	//   ....[49]....
        /*010c*/ 	.word	0xffffffff


	//   ....[50]....
        /*0110*/ 	.word	0xffffffff


	//   ....[51]....
        /*0114*/ 	.word	0xffffffff


	//   ....[52]....
        /*0118*/ 	.word	0xffffffff


	//   ....[53]....
        /*011c*/ 	.word	0xffffffff


	//   ....[54]....
        /*0120*/ 	.word	0xffffffff


	//   ....[55]....
        /*0124*/ 	.word	0xffffffff


	//   ....[56]....
        /*0128*/ 	.word	0xffffffff


	//   ....[57]....
        /*012c*/ 	.word	0xffffffff


	//   ....[58]....
        /*0130*/ 	.word	0xffffffff


	//   ....[59]....
        /*0134*/ 	.word	0xffffffff


	//   ....[60]....
        /*0138*/ 	.word	0xffffffff


	//   ....[61]....
        /*013c*/ 	.word	0xffffffff


	//   ....[62]....
        /*0140*/ 	.word	0xffffffff


	//   ....[63]....
        /*0144*/ 	.word	0xffffffff


	//   ....[64]....
        /*0148*/ 	.word	0xffffffff


	//   ....[65]....
        /*014c*/ 	.word	0xffffffff


	//   ....[66]....
        /*0150*/ 	.word	0xffffffff


	//   ....[67]....
        /*0154*/ 	.word	0xffffffff


	//   ....[68]....
        /*0158*/ 	.word	0xffffffff


	//   ....[69]....
        /*015c*/ 	.word	0xffffffff


	//   ....[70]....
        /*0160*/ 	.word	0xffffffff


	//   ....[71]....
        /*0164*/ 	.word	0xffffffff


	//   ....[72]....
        /*0168*/ 	.word	0xffffffff


	//   ....[73]....
        /*016c*/ 	.word	0xffffffff


	//   ....[74]....
        /*0170*/ 	.word	0xffffffff


	//   ....[75]....
        /*0174*/ 	.word	0xffffffff


	//   ....[76]....
        /*0178*/ 	.word	0xffffffff


	//   ....[77]....
        /*017c*/ 	.word	0xffffffff


	//   ....[78]....
        /*0180*/ 	.word	0xffffffff


	//   ....[79]....
        /*0184*/ 	.word	0xffffffff


	//   ....[80]....
        /*0188*/ 	.word	0xffffffff


	//   ....[81]....
        /*018c*/ 	.word	0xffffffff


	//   ....[82]....
        /*0190*/ 	.word	0xffffffff


	//   ....[83]....
        /*0194*/ 	.word	0xffffffff


	//   ....[84]....
        /*0198*/ 	.word	0xffffffff


	//   ....[85]....
        /*019c*/ 	.word	0xffffffff


	//   ....[86]....
        /*01a0*/ 	.word	0xffffffff


	//   ....[87]....
        /*01a4*/ 	.word	0xffffffff


	//   ....[88]....
        /*01a8*/ 	.word	0xffffffff


	//   ....[89]....
        /*01ac*/ 	.word	0xffffffff


	//   ....[90]....
        /*01b0*/ 	.word	0xffffffff


	//   ....[91]....
        /*01b4*/ 	.word	0xffffffff


	//   ....[92]....
        /*01b8*/ 	.word	0xffffffff


	//   ....[93]....
        /*01bc*/ 	.word	0xffffffff


	//   ....[94]....
        /*01c0*/ 	.word	0xffffffff


	//   ....[95]....
        /*01c4*/ 	.word	0xffffffff


	//   ....[96]....
        /*01c8*/ 	.word	0xffffffff


	//   ....[97]....
        /*01cc*/ 	.word	0xffffffff


	//   ....[98]....
        /*01d0*/ 	.word	0xffffffff


	//   ....[99]....
        /*01d4*/ 	.word	0xffffffff


	//   ....[100]....
        /*01d8*/ 	.word	0xffffffff


	//   ....[101]....
        /*01dc*/ 	.word	0xffffffff


	//   ....[102]....
        /*01e0*/ 	.word	0xffffffff


	//   ....[103]....
        /*01e4*/ 	.word	0xffffffff


	//   ....[104]....
        /*01e8*/ 	.word	0xffffffff


	//   ....[105]....
        /*01ec*/ 	.word	0xffffffff


	//   ....[106]....
        /*01f0*/ 	.word	0xffffffff


	//   ....[107]....
        /*01f4*/ 	.word	0xffffffff


	//   ....[108]....
        /*01f8*/ 	.word	0xffffffff


	//   ....[109]....
        /*01fc*/ 	.word	0xffffffff


	//   ....[110]....
        /*0200*/ 	.word	0xffffffff


	//   ....[111]....
        /*0204*/ 	.word	0xffffffff


	//   ....[112]....
        /*0208*/ 	.word	0xffffffff


	//   ....[113]....
        /*020c*/ 	.word	0xffffffff


	//   ....[114]....
        /*0210*/ 	.word	0xffffffff


	//   ....[115]....
        /*0214*/ 	.word	0xffffffff


	//   ....[116]....
        /*0218*/ 	.word	0xffffffff


	//   ....[117]....
        /*021c*/ 	.word	0xffffffff


	//   ....[118]....
        /*0220*/ 	.word	0xffffffff


	//   ....[119]....
        /*0224*/ 	.word	0xffffffff


	//   ....[120]....
        /*0228*/ 	.word	0xffffffff


	//   ....[121]....
        /*022c*/ 	.word	0xffffffff


	//   ....[122]....
        /*0230*/ 	.word	0xffffffff


	//   ....[123]....
        /*0234*/ 	.word	0xffffffff


	//   ....[124]....
        /*0238*/ 	.word	0xffffffff


	//   ....[125]....
        /*023c*/ 	.word	0xffffffff


	//   ....[126]....
        /*0240*/ 	.word	0xffffffff


	//   ....[127]....
        /*0244*/ 	.word	0xffffffff


	//   ....[128]....
        /*0248*/ 	.word	0xffffffff


	//   ....[129]....
        /*024c*/ 	.word	0xffffffff


	//   ....[130]....
        /*0250*/ 	.word	0xffffffff


	//   ....[131]....
        /*0254*/ 	.word	0xffffffff


	//   ....[132]....
        /*0258*/ 	.word	0xffffffff


	//   ....[133]....
        /*025c*/ 	.word	0xffffffff


	//   ....[134]....
        /*0260*/ 	.word	0xffffffff


	//   ....[135]....
        /*0264*/ 	.word	0xffffffff


	//   ....[136]....
        /*0268*/ 	.word	0xffffffff


	//   ....[137]....
        /*026c*/ 	.word	0xffffffff


	//   ....[138]....
        /*0270*/ 	.word	0xffffffff


	//   ....[139]....
        /*0274*/ 	.word	0xffffffff


	//   ....[140]....
        /*0278*/ 	.word	0xffffffff


	//   ....[141]....
        /*027c*/ 	.word	0xffffffff


	//   ....[142]....
        /*0280*/ 	.word	0xffffffff


	//   ....[143]....
        /*0284*/ 	.word	0xffffffff


	//   ....[144]....
        /*0288*/ 	.word	0xffffffff


	//   ....[145]....
        /*028c*/ 	.word	0xffffffff


	//   ....[146]....
        /*0290*/ 	.word	0xffffffff


	//   ....[147]....
        /*0294*/ 	.word	0xffffffff


	//   ....[148]....
        /*0298*/ 	.word	0xffffffff


	//   ....[149]....
        /*029c*/ 	.word	0xffffffff


	//   ....[150]....
        /*02a0*/ 	.word	0xffffffff


	//   ....[151]....
        /*02a4*/ 	.word	0xffffffff


	//   ....[152]....
        /*02a8*/ 	.word	0xffffffff


	//   ....[153]....
        /*02ac*/ 	.word	0xffffffff


	//   ....[154]....
        /*02b0*/ 	.word	0xffffffff


	//   ....[155]....
        /*02b4*/ 	.word	0xffffffff


	//   ....[156]....
        /*02b8*/ 	.word	0xffffffff


	//   ....[157]....
        /*02bc*/ 	.word	0xffffffff


	//   ....[158]....
        /*02c0*/ 	.word	0xffffffff


	//   ....[159]....
        /*02c4*/ 	.word	0xffffffff


	//   ....[160]....
        /*02c8*/ 	.word	0xffffffff


	//   ....[161]....
        /*02cc*/ 	.word	0xffffffff


	//   ....[162]....
        /*02d0*/ 	.word	0xffffffff


	//   ....[163]....
        /*02d4*/ 	.word	0xffffffff


	//   ....[164]....
        /*02d8*/ 	.word	0xffffffff


	//   ....[165]....
        /*02dc*/ 	.word	0xffffffff


	//   ....[166]....
        /*02e0*/ 	.word	0xffffffff


	//   ....[167]....
        /*02e4*/ 	.word	0xffffffff


	//   ....[168]....
        /*02e8*/ 	.word	0xffffffff


	//   ....[169]....
        /*02ec*/ 	.word	0xffffffff


	//   ....[170]....
        /*02f0*/ 	.word	0xffffffff


	//   ....[171]....
        /*02f4*/ 	.word	0xffffffff


	//   ....[172]....
        /*02f8*/ 	.word	0xffffffff


	//   ....[173]....
        /*02fc*/ 	.word	0xffffffff


	//   ....[174]....
        /*0300*/ 	.word	0xffffffff


	//   ....[175]....
        /*0304*/ 	.word	0xffffffff


	//   ....[176]....
        /*0308*/ 	.word	0xffffffff


	//   ....[177]....
        /*030c*/ 	.word	0xffffffff


	//   ....[178]....
        /*0310*/ 	.word	0xffffffff


	//   ....[179]....
        /*0314*/ 	.word	0xffffffff


	//   ....[180]....
        /*0318*/ 	.word	0xffffffff


	//   ....[181]....
        /*031c*/ 	.word	0xffffffff


	//   ....[182]....
        /*0320*/ 	.word	0xffffffff


	//   ....[183]....
        /*0324*/ 	.word	0xffffffff


	//   ....[184]....
        /*0328*/ 	.word	0xffffffff


	//   ....[185]....
        /*032c*/ 	.word	0xffffffff


	//   ....[186]....
        /*0330*/ 	.word	0xffffffff


	//   ....[187]....
        /*0334*/ 	.word	0xffffffff


	//   ....[188]....
        /*0338*/ 	.word	0xffffffff


	//   ....[189]....
        /*033c*/ 	.word	0xffffffff


	//   ....[190]....
        /*0340*/ 	.word	0xffffffff


	//   ....[191]....
        /*0344*/ 	.word	0xffffffff


	//   ....[192]....
        /*0348*/ 	.word	0xffffffff


	//   ....[193]....
        /*034c*/ 	.word	0xffffffff


	//   ....[194]....
        /*0350*/ 	.word	0xffffffff


	//   ....[195]....
        /*0354*/ 	.word	0xffffffff


	//   ....[196]....
        /*0358*/ 	.word	0xffffffff


	//   ....[197]....
        /*035c*/ 	.word	0xffffffff


	//   ....[198]....
        /*0360*/ 	.word	0xffffffff


	//   ....[199]....
        /*0364*/ 	.word	0xffffffff


	//   ....[200]....
        /*0368*/ 	.word	0xffffffff


	//   ....[201]....
        /*036c*/ 	.word	0xffffffff


	//   ....[202]....
        /*0370*/ 	.word	0xffffffff


	//   ....[203]....
        /*0374*/ 	.word	0xffffffff


	//   ....[204]....
        /*0378*/ 	.word	0xffffffff


	//   ....[205]....
        /*037c*/ 	.word	0xffffffff


	//   ....[206]....
        /*0380*/ 	.word	0xffffffff


	//   ....[207]....
        /*0384*/ 	.word	0xffffffff


	//   ....[208]....
        /*0388*/ 	.word	0xffffffff


	//   ....[209]....
        /*038c*/ 	.word	0xffffffff


	//   ....[210]....
        /*0390*/ 	.word	0xffffffff


	//   ....[211]....
        /*0394*/ 	.word	0xffffffff


	//   ....[212]....
        /*0398*/ 	.word	0xffffffff


	//   ....[213]....
        /*039c*/ 	.word	0xffffffff


	//   ....[214]....
        /*03a0*/ 	.word	0xffffffff


	//   ....[215]....
        /*03a4*/ 	.word	0xffffffff


	//   ....[216]....
        /*03a8*/ 	.word	0xffffffff


	//   ....[217]....
        /*03ac*/ 	.word	0xffffffff


	//   ....[218]....
        /*03b0*/ 	.word	0xffffffff


	//   ....[219]....
        /*03b4*/ 	.word	0xffffffff


	//   ....[220]....
        /*03b8*/ 	.word	0xffffffff


	//   ....[221]....
        /*03bc*/ 	.word	0xffffffff


	//   ....[222]....
        /*03c0*/ 	.word	0xffffffff


	//   ....[223]....
        /*03c4*/ 	.word	0xffffffff


	//   ....[224]....
        /*03c8*/ 	.word	0xffffffff


	//   ....[225]....
        /*03cc*/ 	.word	0xffffffff


	//   ....[226]....
        /*03d0*/ 	.word	0xffffffff


	//   ....[227]....
        /*03d4*/ 	.word	0xffffffff


	//   ....[228]....
        /*03d8*/ 	.word	0xffffffff


	//   ....[229]....
        /*03dc*/ 	.word	0xffffffff


	//   ....[230]....
        /*03e0*/ 	.word	0xffffffff


	//   ....[231]....
        /*03e4*/ 	.word	0xffffffff


	//   ....[232]....
        /*03e8*/ 	.word	0xffffffff


	//   ....[233]....
        /*03ec*/ 	.word	0xffffffff


	//   ....[234]....
        /*03f0*/ 	.word	0xffffffff


	//   ....[235]....
        /*03f4*/ 	.word	0xffffffff


	//   ....[236]....
        /*03f8*/ 	.word	0xffffffff


	//   ....[237]....
        /*03fc*/ 	.word	0xffffffff


	//   ....[238]....
        /*0400*/ 	.word	0xffffffff


	//   ....[239]....
        /*0404*/ 	.word	0xffffffff


	//   ....[240]....
        /*0408*/ 	.word	0xffffffff


	//   ....[241]....
        /*040c*/ 	.word	0xffffffff


	//   ....[242]....
        /*0410*/ 	.word	0xffffffff


	//   ....[243]....
        /*0414*/ 	.word	0xffffffff


	//   ....[244]....
        /*0418*/ 	.word	0xffffffff


	//   ....[245]....
        /*041c*/ 	.word	0xffffffff


	//   ....[246]....
        /*0420*/ 	.word	0xffffffff


	//   ....[247]....
        /*0424*/ 	.word	0xffffffff


	//   ....[248]....
        /*0428*/ 	.word	0xffffffff


	//   ....[249]....
        /*042c*/ 	.word	0xffffffff


	//   ....[250]....
        /*0430*/ 	.word	0xffffffff


	//   ....[251]....
        /*0434*/ 	.word	0xffffffff


	//   ....[252]....
        /*0438*/ 	.word	0xffffffff


	//   ....[253]....
        /*043c*/ 	.word	0xffffffff


	//   ....[254]....
        /*0440*/ 	.word	0xffffffff


	//   ....[255]....
        /*0444*/ 	.word	0xffffffff


	//   ....[0]....
        /*0448*/ 	.word	0xffffffff


	//   ....[1]....
        /*044c*/ 	.word	0xffffffff


	//----- nvinfo : EIATTR_COOP_GROUP_INSTR_OFFSETS
	.align		4
.L_15:
        /*0450*/ 	.byte	0x04, 0x28
        /*0452*/ 	.short	(.L_17 - .L_16)


	//   ....[0]....
.L_16:
        /*0454*/ 	.word	0x00000290


	//   ....[1]....
        /*0458*/ 	.word	0x00000510


	//   ....[2]....
        /*045c*/ 	.word	0x00000810


	//   ....[3]....
        /*0460*/ 	.word	0x00000a70


	//   ....[4]....
        /*0464*/ 	.word	0x00000d70


	//   ....[5]....
        /*0468*/ 	.word	0x00000fd0


	//   ....[6]....
        /*046c*/ 	.word	0x000012d0


	//   ....[7]....
        /*0470*/ 	.word	0x00001530


	//   ....[8]....
        /*0474*/ 	.word	0x00001830


	//   ....[9]....
        /*0478*/ 	.word	0x00001a90


	//   ....[10]....
        /*047c*/ 	.word	0x00001d90


	//   ....[11]....
        /*0480*/ 	.word	0x00001ff0


	//   ....[12]....
        /*0484*/ 	.word	0x000022f0


	//   ....[13]....
        /*0488*/ 	.word	0x00002550


	//   ....[14]....
        /*048c*/ 	.word	0x00002850


	//   ....[15]....
        /*0490*/ 	.word	0x00002ab0


	//   ....[16]....
        /*0494*/ 	.word	0x00002db0


	//   ....[17]....
        /*0498*/ 	.word	0x00003010


	//   ....[18]....
        /*049c*/ 	.word	0x00003310


	//   ....[19]....
        /*04a0*/ 	.word	0x00003570


	//   ....[20]....
        /*04a4*/ 	.word	0x00003870


	//   ....[21]....
        /*04a8*/ 	.word	0x00003ad0


	//   ....[22]....
        /*04ac*/ 	.word	0x00003dd0


	//   ....[23]....
        /*04b0*/ 	.word	0x00004030


	//   ....[24]....
        /*04b4*/ 	.word	0x00004330


	//   ....[25]....
        /*04b8*/ 	.word	0x00004590


	//   ....[26]....
        /*04bc*/ 	.word	0x00004890


	//   ....[27]....
        /*04c0*/ 	.word	0x00004af0


	//   ....[28]....
        /*04c4*/ 	.word	0x00004df0


	//   ....[29]....
        /*04c8*/ 	.word	0x00005050


	//   ....[30]....
        /*04cc*/ 	.word	0x00005350


	//   ....[31]....
        /*04d0*/ 	.word	0x000055b0


	//   ....[32]....
        /*04d4*/ 	.word	0x000058b0


	//   ....[33]....
        /*04d8*/ 	.word	0x00005b10


	//   ....[34]....
        /*04dc*/ 	.word	0x00005e10


	//   ....[35]....
        /*04e0*/ 	.word	0x00006070


	//   ....[36]....
        /*04e4*/ 	.word	0x00006370


	//   ....[37]....
        /*04e8*/ 	.word	0x000065d0


	//   ....[38]....
        /*04ec*/ 	.word	0x000068d0


	//   ....[39]....
        /*04f0*/ 	.word	0x00006b30


	//   ....[40]....
        /*04f4*/ 	.word	0x00006e30


	//   ....[41]....
        /*04f8*/ 	.word	0x00007090


	//   ....[42]....
        /*04fc*/ 	.word	0x00007390


	//   ....[43]....
        /*0500*/ 	.word	0x000075f0


	//   ....[44]....
        /*0504*/ 	.word	0x000078f0


	//   ....[45]....
        /*0508*/ 	.word	0x00007b50


	//   ....[46]....
        /*050c*/ 	.word	0x00007e50


	//   ....[47]....
        /*0510*/ 	.word	0x000080b0


	//   ....[48]....
        /*0514*/ 	.word	0x000083b0


	//   ....[49]....
        /*0518*/ 	.word	0x00008610


	//   ....[50]....
        /*051c*/ 	.word	0x00008910


	//   ....[51]....
        /*0520*/ 	.word	0x00008b70


	//   ....[52]....
        /*0524*/ 	.word	0x00008e70


	//   ....[53]....
        /*0528*/ 	.word	0x000090d0


	//   ....[54]....
        /*052c*/ 	.word	0x000093d0


	//   ....[55]....
        /*0530*/ 	.word	0x00009630


	//   ....[56]....
        /*0534*/ 	.word	0x00009930


	//   ....[57]....
        /*0538*/ 	.word	0x00009b90


	//   ....[58]....
        /*053c*/ 	.word	0x00009e90


	//   ....[59]....
        /*0540*/ 	.word	0x0000a0f0


	//   ....[60]....
        /*0544*/ 	.word	0x0000a3f0


	//   ....[61]....
        /*0548*/ 	.word	0x0000a650


	//   ....[62]....
        /*054c*/ 	.word	0x0000a950


	//   ....[63]....
        /*0550*/ 	.word	0x0000abb0


	//   ....[64]....
        /*0554*/ 	.word	0x0000aeb0


	//   ....[65]....
        /*0558*/ 	.word	0x0000b110


	//   ....[66]....
        /*055c*/ 	.word	0x0000b410


	//   ....[67]....
        /*0560*/ 	.word	0x0000b670


	//   ....[68]....
        /*0564*/ 	.word	0x0000b970


	//   ....[69]....
        /*0568*/ 	.word	0x0000bbd0


	//   ....[70]....
        /*056c*/ 	.word	0x0000bed0


	//   ....[71]....
        /*0570*/ 	.word	0x0000c130


	//   ....[72]....
        /*0574*/ 	.word	0x0000c430


	//   ....[73]....
        /*0578*/ 	.word	0x0000c690


	//   ....[74]....
        /*057c*/ 	.word	0x0000c990


	//   ....[75]....
        /*0580*/ 	.word	0x0000cbf0


	//   ....[76]....
        /*0584*/ 	.word	0x0000cef0


	//   ....[77]....
        /*0588*/ 	.word	0x0000d150


	//   ....[78]....
        /*058c*/ 	.word	0x0000d450


	//   ....[79]....
        /*0590*/ 	.word	0x0000d6b0


	//   ....[80]....
        /*0594*/ 	.word	0x0000d9b0


	//   ....[81]....
        /*0598*/ 	.word	0x0000dc10


	//   ....[82]....
        /*059c*/ 	.word	0x0000df10


	//   ....[83]....
        /*05a0*/ 	.word	0x0000e170


	//   ....[84]....
        /*05a4*/ 	.word	0x0000e470


	//   ....[85]....
        /*05a8*/ 	.word	0x0000e6d0


	//   ....[86]....
        /*05ac*/ 	.word	0x0000e9d0


	//   ....[87]....
        /*05b0*/ 	.word	0x0000ec30


	//   ....[88]....
        /*05b4*/ 	.word	0x0000ef30


	//   ....[89]....
        /*05b8*/ 	.word	0x0000f190


	//   ....[90]....
        /*05bc*/ 	.word	0x0000f490


	//   ....[91]....
        /*05c0*/ 	.word	0x0000f6f0


	//   ....[92]....
        /*05c4*/ 	.word	0x0000f9f0


	//   ....[93]....
        /*05c8*/ 	.word	0x0000fc50


	//   ....[94]....
        /*05cc*/ 	.word	0x0000ff50


	//   ....[95]....
        /*05d0*/ 	.word	0x000101b0


	//   ....[96]....
        /*05d4*/ 	.word	0x000104b0


	//   ....[97]....
        /*05d8*/ 	.word	0x00010710


	//   ....[98]....
        /*05dc*/ 	.word	0x00010a10


	//   ....[99]....
        /*05e0*/ 	.word	0x00010c70


	//   ....[100]....
        /*05e4*/ 	.word	0x00010f70


	//   ....[101]....
        /*05e8*/ 	.word	0x000111d0


	//   ....[102]....
        /*05ec*/ 	.word	0x000114d0


	//   ....[103]....
        /*05f0*/ 	.word	0x00011730


	//   ....[104]....
        /*05f4*/ 	.word	0x00011a30


	//   ....[105]....
        /*05f8*/ 	.word	0x00011c90


	//   ....[106]....
        /*05fc*/ 	.word	0x00011f90


	//   ....[107]....
        /*0600*/ 	.word	0x000121f0


	//   ....[108]....
        /*0604*/ 	.word	0x000124f0


	//   ....[109]....
        /*0608*/ 	.word	0x00012750


	//   ....[110]....
        /*060c*/ 	.word	0x00012a50


	//   ....[111]....
        /*0610*/ 	.word	0x00012cb0


	//   ....[112]....
        /*0614*/ 	.word	0x00012fb0


	//   ....[113]....
        /*0618*/ 	.word	0x00013210


	//   ....[114]....
        /*061c*/ 	.word	0x00013510


	//   ....[115]....
        /*0620*/ 	.word	0x00013770


	//   ....[116]....
        /*0624*/ 	.word	0x00013a70


	//   ....[117]....
        /*0628*/ 	.word	0x00013cd0


	//   ....[118]....
        /*062c*/ 	.word	0x00013fd0


	//   ....[119]....
        /*0630*/ 	.word	0x00014230


	//   ....[120]....
        /*0634*/ 	.word	0x00014530


	//   ....[121]....
        /*0638*/ 	.word	0x00014790


	//   ....[122]....
        /*063c*/ 	.word	0x00014a90


	//   ....[123]....
        /*0640*/ 	.word	0x00014cf0


	//   ....[124]....
        /*0644*/ 	.word	0x00014ff0


	//   ....[125]....
        /*0648*/ 	.word	0x00015250


	//   ....[126]....
        /*064c*/ 	.word	0x00015550


	//   ....[127]....
        /*0650*/ 	.word	0x000157b0


	//   ....[128]....
        /*0654*/ 	.word	0x00015ab0


	//   ....[129]....
        /*0658*/ 	.word	0x00015d10


	//   ....[130]....
        /*065c*/ 	.word	0x00016010


	//   ....[131]....
        /*0660*/ 	.word	0x00016270


	//   ....[132]....
        /*0664*/ 	.word	0x00016570


	//   ....[133]....
        /*0668*/ 	.word	0x000167d0


	//   ....[134]....
        /*066c*/ 	.word	0x00016ad0


	//   ....[135]....
        /*0670*/ 	.word	0x00016d30


	//   ....[136]....
        /*0674*/ 	.word	0x00017030


	//   ....[137]....
        /*0678*/ 	.word	0x00017290


	//   ....[138]....
        /*067c*/ 	.word	0x00017590


	//   ....[139]....
        /*0680*/ 	.word	0x000177f0


	//   ....[140]....
        /*0684*/ 	.word	0x00017af0


	//   ....[141]....
        /*0688*/ 	.word	0x00017d50


	//   ....[142]....
        /*068c*/ 	.word	0x00018050


	//   ....[143]....
        /*0690*/ 	.word	0x000182b0


	//   ....[144]....
        /*0694*/ 	.word	0x000185b0


	//   ....[145]....
        /*0698*/ 	.word	0x00018810


	//   ....[146]....
        /*069c*/ 	.word	0x00018b10


	//   ....[147]....
        /*06a0*/ 	.word	0x00018d70


	//   ....[148]....
        /*06a4*/ 	.word	0x00019070


	//   ....[149]....
        /*06a8*/ 	.word	0x000192d0


	//   ....[150]....
        /*06ac*/ 	.word	0x000195d0


	//   ....[151]....
        /*06b0*/ 	.word	0x00019830


	//   ....[152]....
        /*06b4*/ 	.word	0x00019b30


	//   ....[153]....
        /*06b8*/ 	.word	0x00019d90


	//   ....[154]....
        /*06bc*/ 	.word	0x0001a090


	//   ....[155]....
        /*06c0*/ 	.word	0x0001a2f0


	//   ....[156]....
        /*06c4*/ 	.word	0x0001a5f0


	//   ....[157]....
        /*06c8*/ 	.word	0x0001a850


	//   ....[158]....
        /*06cc*/ 	.word	0x0001ab50


	//   ....[159]....
        /*06d0*/ 	.word	0x0001adb0


	//   ....[160]....
        /*06d4*/ 	.word	0x0001b0b0


	//   ....[161]....
        /*06d8*/ 	.word	0x0001b310


	//   ....[162]....
        /*06dc*/ 	.word	0x0001b610


	//   ....[163]....
        /*06e0*/ 	.word	0x0001b870


	//   ....[164]....
        /*06e4*/ 	.word	0x0001bb70


	//   ....[165]....
        /*06e8*/ 	.word	0x0001bdd0


	//   ....[166]....
        /*06ec*/ 	.word	0x0001c0d0


	//   ....[167]....
        /*06f0*/ 	.word	0x0001c330


	//   ....[168]....
        /*06f4*/ 	.word	0x0001c630


	//   ....[169]....
        /*06f8*/ 	.word	0x0001c890


	//   ....[170]....
        /*06fc*/ 	.word	0x0001cb90


	//   ....[171]....
        /*0700*/ 	.word	0x0001cdf0


	//   ....[172]....
        /*0704*/ 	.word	0x0001d0f0


	//   ....[173]....
        /*0708*/ 	.word	0x0001d350


	//   ....[174]....
        /*070c*/ 	.word	0x0001d650


	//   ....[175]....
        /*0710*/ 	.word	0x0001d8b0


	//   ....[176]....
        /*0714*/ 	.word	0x0001dbb0


	//   ....[177]....
        /*0718*/ 	.word	0x0001de10


	//   ....[178]....
        /*071c*/ 	.word	0x0001e110


	//   ....[179]....
        /*0720*/ 	.word	0x0001e370


	//   ....[180]....
        /*0724*/ 	.word	0x0001e670


	//   ....[181]....
        /*0728*/ 	.word	0x0001e8d0


	//   ....[182]....
        /*072c*/ 	.word	0x0001ebd0


	//   ....[183]....
        /*0730*/ 	.word	0x0001ee30


	//   ....[184]....
        /*0734*/ 	.word	0x0001f130


	//   ....[185]....
        /*0738*/ 	.word	0x0001f390


	//   ....[186]....
        /*073c*/ 	.word	0x0001f690


	//   ....[187]....
        /*0740*/ 	.word	0x0001f8f0


	//   ....[188]....
        /*0744*/ 	.word	0x0001fbf0


	//   ....[189]....
        /*0748*/ 	.word	0x0001fe50


	//   ....[190]....
        /*074c*/ 	.word	0x00020150


	//   ....[191]....
        /*0750*/ 	.word	0x000203b0


	//   ....[192]....
        /*0754*/ 	.word	0x000206b0


	//   ....[193]....
        /*0758*/ 	.word	0x00020910


	//   ....[194]....
        /*075c*/ 	.word	0x00020c10


	//   ....[195]....
        /*0760*/ 	.word	0x00020e70


	//   ....[196]....
        /*0764*/ 	.word	0x00021170


	//   ....[197]....
        /*0768*/ 	.word	0x000213d0


	//   ....[198]....
        /*076c*/ 	.word	0x000216d0


	//   ....[199]....
        /*0770*/ 	.word	0x00021930


	//   ....[200]....
        /*0774*/ 	.word	0x00021c30


	//   ....[201]....
        /*0778*/ 	.word	0x00021e90


	//   ....[202]....
        /*077c*/ 	.word	0x00022190


	//   ....[203]....
        /*0780*/ 	.word	0x000223f0


	//   ....[204]....
        /*0784*/ 	.word	0x000226f0


	//   ....[205]....
        /*0788*/ 	.word	0x00022950


	//   ....[206]....
        /*078c*/ 	.word	0x00022c50


	//   ....[207]....
        /*0790*/ 	.word	0x00022eb0


	//   ....[208]....
        /*0794*/ 	.word	0x000231b0


	//   ....[209]....
        /*0798*/ 	.word	0x00023410


	//   ....[210]....
        /*079c*/ 	.word	0x00023710


	//   ....[211]....
        /*07a0*/ 	.word	0x00023970


	//   ....[212]....
        /*07a4*/ 	.word	0x00023c70


	//   ....[213]....
        /*07a8*/ 	.word	0x00023ed0


	//   ....[214]....
        /*07ac*/ 	.word	0x000241d0


	//   ....[215]....
        /*07b0*/ 	.word	0x00024430


	//   ....[216]....
        /*07b4*/ 	.word	0x00024730


	//   ....[217]....
        /*07b8*/ 	.word	0x00024990


	//   ....[218]....
        /*07bc*/ 	.word	0x00024c90


	//   ....[219]....
        /*07c0*/ 	.word	0x00024ef0


	//   ....[220]....
        /*07c4*/ 	.word	0x000251f0


	//   ....[221]....
        /*07c8*/ 	.word	0x00025450


	//   ....[222]....
        /*07cc*/ 	.word	0x00025750


	//   ....[223]....
        /*07d0*/ 	.word	0x000259b0


	//   ....[224]....
        /*07d4*/ 	.word	0x00025cb0


	//   ....[225]....
        /*07d8*/ 	.word	0x00025f10


	//   ....[226]....
        /*07dc*/ 	.word	0x00026210


	//   ....[227]....
        /*07e0*/ 	.word	0x00026470


	//   ....[228]....
        /*07e4*/ 	.word	0x00026770


	//   ....[229]....
        /*07e8*/ 	.word	0x000269d0


	//   ....[230]....
        /*07ec*/ 	.word	0x00026cd0


	//   ....[231]....
        /*07f0*/ 	.word	0x00026f30


	//   ....[232]....
        /*07f4*/ 	.word	0x00027230


	//   ....[233]....
        /*07f8*/ 	.word	0x00027490


	//   ....[234]....
        /*07fc*/ 	.word	0x00027790


	//   ....[235]....
        /*0800*/ 	.word	0x000279f0


	//   ....[236]....
        /*0804*/ 	.word	0x00027cf0


	//   ....[237]....
        /*0808*/ 	.word	0x00027f50


	//   ....[238]....
        /*080c*/ 	.word	0x00028250


	//   ....[239]....
        /*0810*/ 	.word	0x000284b0


	//   ....[240]....
        /*0814*/ 	.word	0x000287b0


	//   ....[241]....
        /*0818*/ 	.word	0x00028a10


	//   ....[242]....
        /*081c*/ 	.word	0x00028d10


	//   ....[243]....
        /*0820*/ 	.word	0x00028f70


	//   ....[244]....
        /*0824*/ 	.word	0x00029270


	//   ....[245]....
        /*0828*/ 	.word	0x000294d0


	//   ....[246]....
        /*082c*/ 	.word	0x000297d0


	//   ....[247]....
        /*0830*/ 	.word	0x00029a30


	//   ....[248]....
        /*0834*/ 	.word	0x00029d30


	//   ....[249]....
        /*0838*/ 	.word	0x00029f90


	//   ....[250]....
        /*083c*/ 	.word	0x0002a290


	//   ....[251]....
        /*0840*/ 	.word	0x0002a4f0


	//   ....[252]....
        /*0844*/ 	.word	0x0002a7f0


	//   ....[253]....
        /*0848*/ 	.word	0x0002aa50


	//   ....[254]....
        /*084c*/ 	.word	0x0002ad50


	//   ....[255]....
        /*0850*/ 	.word	0x0002afd0


	//   ....[0]....
        /*0854*/ 	.word	0x0002b2d0


	//   ....[1]....
        /*0858*/ 	.word	0x0002b2e0


	//----- nvinfo : EIATTR_VRC_CTA_INIT_COUNT
	.align		4
.L_17:
        /*085c*/ 	.byte	0x02, 0x4a
	.zero		1
	.zero		1


	//----- nvinfo : EIATTR_EXIT_INSTR_OFFSETS
	.align		4
        /*0860*/ 	.byte	0x04, 0x1c
        /*0862*/ 	.short	(.L_19 - .L_18)


	//   ....[0]....
.L_18:
        /*0864*/ 	.word	0x0002b3d0


	//----- nvinfo : EIATTR_CRS_STACK_SIZE
	.align		4
.L_19:
        /*0868*/ 	.byte	0x04, 0x1e
        /*086a*/ 	.short	(.L_21 - .L_20)
.L_20:
        /*086c*/ 	.word	0x00000000


	//----- nvinfo : EIATTR_CBANK_PARAM_SIZE
	.align		4
.L_21:
        /*0870*/ 	.byte	0x03, 0x19
        /*0872*/ 	.short	0x0018


	//----- nvinfo : EIATTR_PARAM_CBANK
	.align		4
        /*0874*/ 	.byte	0x04, 0x0a
        /*0876*/ 	.short	(.L_23 - .L_22)
	.align		4
.L_22:
        /*0878*/ 	.word	index@(.nv.constant0._Z4topkPfS_Pj)
        /*087c*/ 	.short	0x0380
        /*087e*/ 	.short	0x0018


	//----- nvinfo : EIATTR_SW_WAR
	.align		4
.L_23:
        /*0880*/ 	.byte	0x04, 0x36
        /*0882*/ 	.short	(.L_25 - .L_24)
.L_24:
        /*0884*/ 	.word	0x00000008
.L_25:


//--------------------- .nv.callgraph             --------------------------
	.section	.nv.callgraph,"",@"SHT_CUDA_CALLGRAPH"
	.align	4
	.sectionentsize	8
	.align		4
        /*0000*/ 	.word	0x00000000
	.align		4
        /*0004*/ 	.word	0xffffffff
	.align		4
        /*0008*/ 	.word	0x00000000
	.align		4
        /*000c*/ 	.word	0xfffffffe
	.align		4
        /*0010*/ 	.word	0x00000000
	.align		4
        /*0014*/ 	.word	0xfffffffd
	.align		4
        /*0018*/ 	.word	0x00000000
	.align		4
        /*001c*/ 	.word	0xfffffffc


//--------------------- .text._Z4topkPfS_Pj       --------------------------
	.section	.text._Z4topkPfS_Pj,"ax",@progbits
	.align	128
        .global         _Z4topkPfS_Pj
        .type           _Z4topkPfS_Pj,@function
        .size           _Z4topkPfS_Pj,(.L_x_1025 - _Z4topkPfS_Pj)
        .other          _Z4topkPfS_Pj,@"STO_CUDA_ENTRY STV_DEFAULT"
_Z4topkPfS_Pj:
.text._Z4topkPfS_Pj:
[----:B------:R-:W-:Y:S01]  /*0000*/  LDC R1, c[0x0][0x37c] ;  /* 0x0000df00ff017b82 */ /* 0x000fe20000000800 */
[----:B------:R-:W0:Y:S07]  /*0010*/  S2R R22, SR_TID.X ;  /* 0x0000000000167919 */ /* 0x000e2e0000002100 */
[----:B------:R-:W1:Y:S01]  /*0020*/  LDC.64 R20, c[0x0][0x380] ;  /* 0x0000e000ff147b82 */ /* 0x000e620000000a00 */
[----:B------:R-:W2:Y:S01]  /*0030*/  LDCU.64 UR6, c[0x0][0x358] ;  /* 0x00006b00ff0677ac */ /* 0x000ea20008000a00 */
[----:B------:R-:W3:Y:S01]  /*0040*/  S2R R0, SR_CTAID.X ;  /* 0x0000000000007919 */ /* 0x000ee20000002500 */
[----:B0-----:R-:W-:Y:S01]  /*0050*/  SHF.R.U32.HI R3, RZ, 0x5, R22 ;  /* 0x00000005ff037819 */ /* 0x001fe20000011616 */
[----:B------:R-:W-:-:S04]  /*0060*/  IMAD.SHL.U32 R12, R22, 0x8, RZ ;  /* 0x00000008160c7824 */ /* 0x000fc800078e00ff */
[----:B------:R-:W-:Y:S01]  /*0070*/  IMAD.SHL.U32 R5, R3, 0x100, RZ ;  /* 0x0000010003057824 */ /* 0x000fe200078e00ff */
[----:B------:R-:W-:-:S03]  /*0080*/  LOP3.LUT R12, R12, 0xf8, RZ, 0xc0, !PT ;  /* 0x000000f80c0c7812 */ /* 0x000fc600078ec0ff */
[----:B---3--:R-:W-:-:S04]  /*0090*/  IMAD R5, R0, 0x1000, R5 ;  /* 0x0000100000057824 */ /* 0x008fc800078e0205 */
[----:B------:R-:W-:-:S04]  /*00a0*/  IMAD.IADD R5, R5, 0x1, R12 ;  /* 0x0000000105057824 */ /* 0x000fc800078e020c */
[----:B-1----:R-:W-:-:S05]  /*00b0*/  IMAD.WIDE.U32 R20, R5, 0x4, R20 ;  /* 0x0000000405147825 */ /* 0x002fca00078e0014 */
[----:B--2---:R-:W2:Y:S04]  /*00c0*/  LDG.E R4, desc[UR6][R20.64] ;  /* 0x0000000614047981 */ /* 0x004ea8000c1e1900 */
[----:B------:R-:W2:Y:S04]  /*00d0*/  LDG.E R5, desc[UR6][R20.64+0x4] ;  /* 0x0000040614057981 */ /* 0x000ea8000c1e1900 */
[----:B------:R-:W2:Y:S04]  /*00e0*/  LDG.E R6, desc[UR6][R20.64+0x8] ;  /* 0x0000080614067981 */ /* 0x000ea8000c1e1900 */
[----:B------:R-:W2:Y:S04]  /*00f0*/  LDG.E R7, desc[UR6][R20.64+0xc] ;  /* 0x00000c0614077981 */ /* 0x000ea8000c1e1900 */
[----:B------:R-:W3:Y:S04]  /*0100*/  LDG.E R8, desc[UR6][R20.64+0x10] ;  /* 0x0000100614087981 */ /* 0x000ee8000c1e1900 */
[----:B------:R-:W3:Y:S04]  /*0110*/  LDG.E R9, desc[UR6][R20.64+0x14] ;  /* 0x0000140614097981 */ /* 0x000ee8000c1e1900 */
[----:B------:R-:W3:Y:S04]  /*0120*/  LDG.E R10, desc[UR6][R20.64+0x18] ;  /* 0x00001806140a7981 */ /* 0x000ee8000c1e1900 */
[----:B------:R0:W3:Y:S01]  /*0130*/  LDG.E R11, desc[UR6][R20.64+0x1c] ;  /* 0x00001c06140b7981 */ /* 0x0000e2000c1e1900 */
[----:B------:R-:W1:Y:S01]  /*0140*/  S2UR UR5, SR_CgaCtaId ;  /* 0x00000000000579c3 */ /* 0x000e620000008800 */
[----:B------:R-:W-:Y:S01]  /*0150*/  UMOV UR4, 0x400 ;  /* 0x0000040000047882 */ /* 0x000fe20000000000 */
[C---:B------:R-:W-:Y:S01]  /*0160*/  PRMT R2, R12.reuse, 0x6540, R3 ;  /* 0x000065400c027816 */ /* 0x040fe20000000003 */
[----:B------:R-:W-:Y:S01]  /*0170*/  BSSY.RECONVERGENT B0, `(.L_x_0) ;  /* 0x0000045000007945 */ /* 0x000fe20003800200 */
[----:B------:R-:W-:-:S02]  /*0180*/  LOP3.LUT R13, R12, 0x1, RZ, 0xfc, !PT ;  /* 0x000000010c0d7812 */ /* 0x000fc400078efcff */
[C---:B------:R-:W-:Y:S02]  /*0190*/  LOP3.LUT R14, R12.reuse, 0x2, RZ, 0xfc, !PT ;  /* 0x000000020c0e7812 */ /* 0x040fe400078efcff */
[----:B------:R-:W-:Y:S02]  /*01a0*/  LOP3.LUT R15, R12, 0x3, RZ, 0xfc, !PT ;  /* 0x000000030c0f7812 */ /* 0x000fe400078efcff */
[----:B0-----:R-:W-:Y:S02]  /*01b0*/  LOP3.LUT R21, R22, 0x1f, RZ, 0xc0, !PT ;  /* 0x0000001f16157812 */ /* 0x001fe400078ec0ff */
[C---:B------:R-:W-:Y:S02]  /*01c0*/  LOP3.LUT R16, R12.reuse, 0x4, RZ, 0xfc, !PT ;  /* 0x000000040c107812 */ /* 0x040fe400078efcff */
[C---:B------:R-:W-:Y:S02]  /*01d0*/  LOP3.LUT R17, R12.reuse, 0x5, RZ, 0xfc, !PT ;  /* 0x000000050c117812 */ /* 0x040fe400078efcff */
[----:B------:R-:W-:-:S02]  /*01e0*/  LOP3.LUT R18, R12, 0x6, RZ, 0xfc, !PT ;  /* 0x000000060c127812 */ /* 0x000fc400078efcff */
[----:B------:R-:W-:Y:S01]  /*01f0*/  LOP3.LUT R19, R12, 0x7, RZ, 0xfc, !PT ;  /* 0x000000070c137812 */ /* 0x000fe200078efcff */
[----:B-1----:R-:W-:-:S06]  /*0200*/  ULEA UR4, UR5, UR4, 0x18 ;  /* 0x0000000405047291 */ /* 0x002fcc000f8ec0ff */
[----:B------:R-:W-:Y:S01]  /*0210*/  LEA R28, R2, UR4, 0x2 ;  /* 0x00000004021c7c11 */ /* 0x000fe2000f8e10ff */
[----:B------:R-:W-:-:S04]  /*0220*/  IMAD R2, R21, -0x6, R2 ;  /* 0xfffffffa15027824 */ /* 0x000fc800078e0202 */
[----:B------:R-:W-:Y:S01]  /*0230*/  IMAD R20, R21, -0x18, R28 ;  /* 0xffffffe815147824 */ /* 0x000fe200078e021c */
[----:B------:R-:W-:Y:S01]  /*0240*/  STS.128 [R28+0x4000], R12 ;  /* 0x0040000c1c007388 */ /* 0x000fe20000000c00 */
[----:B------:R-:W-:-:S03]  /*0250*/  ISETP.GT.U32.AND P3, PT, R2, 0x3d, PT ;  /* 0x0000003d0200780c */ /* 0x000fc60003f64070 */
[----:B------:R-:W-:Y:S04]  /*0260*/  STS.128 [R28+0x4010], R16 ;  /* 0x004010101c007388 */ /* 0x000fe80000000c00 */
[----:B--2---:R-:W-:Y:S04]  /*0270*/  STS.128 [R28], R4 ;  /* 0x000000041c007388 */ /* 0x004fe80000000c00 */
[----:B---3--:R-:W-:Y:S01]  /*0280*/  STS.128 [R28+0x10], R8 ;  /* 0x000010081c007388 */ /* 0x008fe20000000c00 */
[----:B------:R-:W-:-:S03]  /*0290*/  NOP ;  /* 0x0000000000007918 */ /* 0x000fc60000000000 */
[----:B------:R-:W0:Y:S04]  /*02a0*/  LDS.64 R14, [R20] ;  /* 0x00000000140e7984 */ /* 0x000e280000000a00 */
[----:B------:R-:W1:Y:S04]  /*02b0*/  LDS.64 R22, [R20+0x100] ;  /* 0x0001000014167984 */ /* 0x000e680000000a00 */
[----:B------:R-:W2:Y:S04]  /*02c0*/  LDS.64 R24, [R20+0x200] ;  /* 0x0002000014187984 */ /* 0x000ea80000000a00 */
[----:B------:R-:W3:Y:S01]  /*02d0*/  LDS.64 R26, [R20+0x300] ;  /* 0x00030000141a7984 */ /* 0x000ee20000000a00 */
[-C--:B0-----:R-:W-:Y:S01]  /*02e0*/  FSETP.GEU.AND P0, PT, R14, R15.reuse, PT ;  /* 0x0000000f0e00720b */ /* 0x081fe20003f0e000 */
[----:B------:R-:W-:Y:S01]  /*02f0*/  IMAD.MOV.U32 R13, RZ, RZ, R14 ;  /* 0x000000ffff0d7224 */ /* 0x000fe200078e000e */
[----:B------:R-:W-:-:S02]  /*0300*/  MOV R12, R15 ;  /* 0x0000000f000c7202 */ /* 0x000fc40000000f00 */
[----:B-1----:R-:W-:Y:S01]  /*0310*/  FSETP.GEU.AND P1, PT, R22, R23, PT ;  /* 0x000000171600720b */ /* 0x002fe20003f2e000 */
[----:B------:R-:W-:Y:S01]  /*0320*/  IMAD.MOV.U32 R16, RZ, RZ, R23 ;  /* 0x000000ffff107224 */ /* 0x000fe200078e0017 */
[----:B------:R-:W-:Y:S02]  /*0330*/  MOV R17, R22 ;  /* 0x0000001600117202 */ /* 0x000fe40000000f00 */
[----:B--2---:R-:W-:Y:S01]  /*0340*/  FSETP.GEU.AND P2, PT, R24, R25, PT ;  /* 0x000000191800720b */ /* 0x004fe20003f4e000 */
[----:B------:R-:W-:Y:S02]  /*0350*/  IMAD.MOV.U32 R18, RZ, RZ, R25 ;  /* 0x000000ffff127224 */ /* 0x000fe400078e0019 */
[----:B------:R-:W-:Y:S01]  /*0360*/  IMAD.MOV.U32 R19, RZ, RZ, R24 ;  /* 0x000000ffff137224 */ /* 0x000fe200078e0018 */
[-C--:B---3--:R-:W-:Y:S01]  /*0370*/  FSETP.GEU.AND P4, PT, R26, R27.reuse, PT ;  /* 0x0000001b1a00720b */ /* 0x088fe20003f8e000 */
[----:B------:R-:W0:Y:S01]  /*0380*/  @!P0 LDS.64 R4, [R20+0x4000] ;  /* 0x0040000014048984 */ /* 0x000e220000000a00 */
[----:B------:R-:W-:Y:S01]  /*0390*/  MOV R22, R27 ;  /* 0x0000001b00167202 */ /* 0x000fe20000000f00 */
[----:B------:R-:W-:-:S02]  /*03a0*/  IMAD.MOV.U32 R23, RZ, RZ, R26 ;  /* 0x000000ffff177224 */ /* 0x000fc400078e001a */
[----:B------:R-:W1:Y:S04]  /*03b0*/  @!P1 LDS.64 R6, [R20+0x4100] ;  /* 0x0041000014069984 */ /* 0x000e680000000a00 */
[----:B------:R-:W2:Y:S04]  /*03c0*/  @!P2 LDS.64 R8, [R20+0x4200] ;  /* 0x004200001408a984 */ /* 0x000ea80000000a00 */
[----:B------:R-:W3:Y:S04]  /*03d0*/  @!P4 LDS.64 R10, [R20+0x4300] ;  /* 0x00430000140ac984 */ /* 0x000ee80000000a00 */
[----:B------:R4:W-:Y:S04]  /*03e0*/  @!P0 STS.64 [R20], R12 ;  /* 0x0000000c14008388 */ /* 0x0009e80000000a00 */
[----:B------:R4:W-:Y:S04]  /*03f0*/  @!P1 STS.64 [R20+0x100], R16 ;  /* 0x0001001014009388 */ /* 0x0009e80000000a00 */
[----:B------:R4:W-:Y:S04]  /*0400*/  @!P2 STS.64 [R20+0x200], R18 ;  /* 0x000200121400a388 */ /* 0x0009e80000000a00 */
[----:B------:R4:W-:Y:S01]  /*0410*/  @!P4 STS.64 [R20+0x300], R22 ;  /* 0x000300161400c388 */ /* 0x0009e20000000a00 */
[----:B0-----:R-:W-:-:S02]  /*0420*/  IMAD.MOV.U32 R14, RZ, RZ, R5 ;  /* 0x000000ffff0e7224 */ /* 0x001fc400078e0005 */
[----:B------:R-:W-:Y:S02]  /*0430*/  IMAD.MOV.U32 R15, RZ, RZ, R4 ;  /* 0x000000ffff0f7224 */ /* 0x000fe400078e0004 */
[----:B-1----:R-:W-:Y:S02]  /*0440*/  IMAD.MOV.U32 R4, RZ, RZ, R7 ;  /* 0x000000ffff047224 */ /* 0x002fe400078e0007 */
[----:B------:R-:W-:Y:S01]  /*0450*/  IMAD.MOV.U32 R5, RZ, RZ, R6 ;  /* 0x000000ffff057224 */ /* 0x000fe200078e0006 */
[----:B------:R4:W-:Y:S01]  /*0460*/  @!P0 STS.64 [R20+0x4000], R14 ;  /* 0x0040000e14008388 */ /* 0x0009e20000000a00 */
[C---:B------:R-:W-:Y:S01]  /*0470*/  ISETP.GT.U32.AND P0, PT, R2.reuse, 0xfd, PT ;  /* 0x000000fd0200780c */ /* 0x040fe20003f04070 */
[----:B--2---:R-:W-:Y:S02]  /*0480*/  IMAD.MOV.U32 R6, RZ, RZ, R9 ;  /* 0x000000ffff067224 */ /* 0x004fe400078e0009 */
[----:B------:R-:W-:Y:S01]  /*0490*/  IMAD.MOV.U32 R7, RZ, RZ, R8 ;  /* 0x000000ffff077224 */ /* 0x000fe200078e0008 */
[----:B---3--:R-:W-:Y:S01]  /*04a0*/  MOV R9, R10 ;  /* 0x0000000a00097202 */ /* 0x008fe20000000f00 */
[----:B------:R-:W-:Y:S01]  /*04b0*/  IMAD.MOV.U32 R8, RZ, RZ, R11 ;  /* 0x000000ffff087224 */ /* 0x000fe200078e000b */
[----:B------:R4:W-:Y:S01]  /*04c0*/  @!P1 STS.64 [R20+0x4100], R4 ;  /* 0x0041000414009388 */ /* 0x0009e20000000a00 */
[----:B------:R-:W-:-:S03]  /*04d0*/  ISETP.GT.U32.AND P1, PT, R2, 0xbd, PT ;  /* 0x000000bd0200780c */ /* 0x000fc60003f24070 */
[----:B------:R4:W-:Y:S01]  /*04e0*/  @!P2 STS.64 [R20+0x4200], R6 ;  /* 0x004200061400a388 */ /* 0x0009e20000000a00 */
[----:B------:R-:W-:-:S03]  /*04f0*/  ISETP.GT.U32.AND P2, PT, R2, 0x7d, PT ;  /* 0x0000007d0200780c */ /* 0x000fc60003f44070 */
[----:B------:R4:W-:Y:S01]  /*0500*/  @!P4 STS.64 [R20+0x4300], R8 ;  /* 0x004300081400c388 */ /* 0x0009e20000000a00 */
[----:B------:R-:W-:Y:S01]  /*0510*/  NOP ;  /* 0x0000000000007918 */ /* 0x000fe20000000000 */
[----:B------:R-:W-:Y:S08]  /*0520*/  @P0 BRA `(.L_x_1) ;  /* 0x0000000000240947 */ /* 0x000ff00003800000 */
[----:B----4-:R-:W-:Y:S04]  /*0530*/  LDS R5, [R20+0x4] ;  /* 0x0000040014057984 */ /* 0x010fe80000000800 */
[----:B------:R-:W0:Y:S02]  /*0540*/  LDS R4, [R20+0x8] ;  /* 0x0000080014047984 */ /* 0x000e240000000800 */
[----:B0-----:R-:W-:-:S13]  /*0550*/  FSETP.GEU.AND P4, PT, R5, R4, PT ;  /* 0x000000040500720b */ /* 0x001fda0003f8e000 */
[----:B------:R-:W0:Y:S04]  /*0560*/  @!P4 LDS R9, [R20+0x4008] ;  /* 0x004008001409c984 */ /* 0x000e280000000800 */
[----:B------:R-:W1:Y:S04]  /*0570*/  @!P4 LDS R7, [R20+0x4004] ;  /* 0x004004001407c984 */ /* 0x000e680000000800 */
[----:B------:R2:W-:Y:S04]  /*0580*/  @!P4 STS [R20+0x4], R4 ;  /* 0x000004041400c388 */ /* 0x0005e80000000800 */
[----:B------:R2:W-:Y:S04]  /*0590*/  @!P4 STS [R20+0x8], R5 ;  /* 0x000008051400c388 */ /* 0x0005e80000000800 */
[----:B0-----:R2:W-:Y:S04]  /*05a0*/  @!P4 STS [R20+0x4004], R9 ;  /* 0x004004091400c388 */ /* 0x0015e80000000800 */
[----:B-1----:R2:W-:Y:S02]  /*05b0*/  @!P4 STS [R20+0x4008], R7 ;  /* 0x004008071400c388 */ /* 0x0025e40000000800 */
.L_x_1:
[----:B------:R-:W-:Y:S05]  /*05c0*/  BSYNC.RECONVERGENT B0 ;  /* 0x0000000000007941 */ /* 0x000fea0003800200 */
.L_x_0:
[----:B------:R-:W-:Y:S04]  /*05d0*/  BSSY.RECONVERGENT B0, `(.L_x_2) ;  /* 0x000000b000007945 */ /* 0x000fe80003800200 */
[----:B------:R-:W-:Y:S05]  /*05e0*/  @P1 BRA `(.L_x_3) ;  /* 0x0000000000241947 */ /* 0x000fea0003800000 */
[----:B--2-4-:R-:W-:Y:S04]  /*05f0*/  LDS R5, [R20+0x104] ;  /* 0x0001040014057984 */ /* 0x014fe80000000800 */
        /* <DEDUP_REMOVED lines=8> */
.L_x_3:
[----:B------:R-:W-:Y:S05]  /*0680*/  BSYNC.RECONVERGENT B0 ;  /* 0x0000000000007941 */ /* 0x000fea0003800200 */
.L_x_2:
[----:B------:R-:W-:Y:S04]  /*0690*/  BSSY.RECONVERGENT B0, `(.L_x_4) ;  /* 0x000000b000007945 */ /* 0x000fe80003800200 */
[----:B------:R-:W-:Y:S05]  /*06a0*/  @P2 BRA `(.L_x_5) ;  /* 0x0000000000242947 */ /* 0x000fea0003800000 */
[----:B--234-:R-:W-:Y:S04]  /*06b0*/  LDS R5, [R20+0x204] ;  /* 0x0002040014057984 */ /* 0x01cfe80000000800 */
        /* <DEDUP_REMOVED lines=8> */
.L_x_5:
[----:B------:R-:W-:Y:S05]  /*0740*/  BSYNC.RECONVERGENT B0 ;  /* 0x0000000000007941 */ /* 0x000fea0003800200 */
.L_x_4:
        /* <DEDUP_REMOVED lines=11> */
.L_x_7:
[----:B------:R-:W-:Y:S05]  /*0800*/  BSYNC.RECONVERGENT B0 ;  /* 0x0000000000007941 */ /* 0x000fea0003800200 */
.L_x_6:
[----:B------:R-:W-:Y:S01]  /*0810*/  NOP ;  /* 0x0000000000007918 */ /* 0x000fe20000000000 */
[----:B------:R-:W0:Y:S01]  /*0820*/  LDS.64 R10, [R20] ;  /* 0x00000000140a7984 */ /* 0x000e220000000a00 */
[----:B------:R-:W-:Y:S03]  /*0830*/  BSSY.RECONVERGENT B0, `(.L_x_8) ;  /* 0x000002f000007945 */ /* 0x000fe60003800200 */
[----:B--234-:R-:W1:Y:S04]  /*0840*/  LDS.64 R6, [R20+0x200] ;  /* 0x0002000014067984 */ /* 0x01ce680000000a00 */
[----:B------:R-:W2:Y:S04]  /*0850*/  LDS.64 R8, [R20+0x100] ;  /* 0x0001000014087984 */ /* 0x000ea80000000a00 */
[----:B------:R-:W3:Y:S01]  /*0860*/  LDS.64 R4, [R20+0x300] ;  /* 0x0003000014047984 */ /* 0x000ee20000000a00 */
[----:B0-----:R-:W-:Y:S01]  /*0870*/  FSETP.GEU.AND P6, PT, R10, R11, PT ;  /* 0x0000000b0a00720b */ /* 0x001fe20003fce000 */
[----:B------:R-:W-:-:S02]  /*0880*/  IMAD.MOV.U32 R16, RZ, RZ, R11 ;  /* 0x000000ffff107224 */ /* 0x000fc400078e000b */
[----:B------:R-:W-:Y:S01]  /*0890*/  IMAD.MOV.U32 R17, RZ, RZ, R10 ;  /* 0x000000ffff117224 */ /* 0x000fe200078e000a */
[----:B-1----:R-:W-:Y:S02]  /*08a0*/  FSETP.GEU.AND P4, PT, R6, R7, PT ;  /* 0x000000070600720b */ /* 0x002fe40003f8e000 */
[-C--:B--2---:R-:W-:Y:S01]  /*08b0*/  FSETP.GEU.AND P5, PT, R8, R9.reuse, PT ;  /* 0x000000090800720b */ /* 0x084fe20003fae000 */
[----:B------:R-:W-:Y:S01]  /*08c0*/  IMAD.MOV.U32 R23, RZ, RZ, R8 ;  /* 0x000000ffff177224 */ /* 0x000fe200078e0008 */
[----:B------:R-:W-:Y:S01]  /*08d0*/  MOV R22, R9 ;  /* 0x0000000900167202 */ /* 0x000fe20000000f00 */
[----:B------:R-:W-:-:S04]  /*08e0*/  IMAD.MOV.U32 R8, RZ, RZ, R7 ;  /* 0x000000ffff087224 */ /* 0x000fc800078e0007 */
[----:B------:R-:W0:Y:S01]  /*08f0*/  @!P6 LDS.64 R12, [R20+0x4000] ;  /* 0x00400000140ce984 */ /* 0x000e220000000a00 */
[----:B------:R-:W-:-:S03]  /*0900*/  IMAD.MOV.U32 R9, RZ, RZ, R6 ;  /* 0x000000ffff097224 */ /* 0x000fc600078e0006 */
[----:B------:R3:W-:Y:S04]  /*0910*/  @!P6 STS.64 [R20], R16 ;  /* 0x000000101400e388 */ /* 0x0007e80000000a00 */
[----:B------:R-:W1:Y:S04]  /*0920*/  @!P5 LDS.64 R14, [R20+0x4100] ;  /* 0x00410000140ed984 */ /* 0x000e680000000a00 */
[----:B------:R-:W-:Y:S01]  /*0930*/  @!P5 STS.64 [R20+0x100], R22 ;  /* 0x000100161400d388 */ /* 0x000fe20000000a00 */
[----:B---3--:R-:W-:Y:S01]  /*0940*/  IMAD.MOV.U32 R16, RZ, RZ, R5 ;  /* 0x000000ffff107224 */ /* 0x008fe200078e0005 */
[----:B------:R-:W-:-:S02]  /*0950*/  MOV R17, R4 ;  /* 0x0000000400117202 */ /* 0x000fc40000000f00 */
[----:B------:R-:W-:Y:S01]  /*0960*/  @!P4 STS.64 [R20+0x200], R8 ;  /* 0x000200081400c388 */ /* 0x000fe20000000a00 */
[----:B0-----:R-:W-:Y:S02]  /*0970*/  IMAD.MOV.U32 R18, RZ, RZ, R13 ;  /* 0x000000ffff127224 */ /* 0x001fe400078e000d */
[----:B------:R-:W-:Y:S02]  /*0980*/  IMAD.MOV.U32 R19, RZ, RZ, R12 ;  /* 0x000000ffff137224 */ /* 0x000fe400078e000c */
[----:B------:R-:W0:Y:S04]  /*0990*/  @!P4 LDS.64 R12, [R20+0x4200] ;  /* 0x00420000140cc984 */ /* 0x000e280000000a00 */
[----:B------:R-:W-:Y:S01]  /*09a0*/  @!P6 STS.64 [R20+0x4000], R18 ;  /* 0x004000121400e388 */ /* 0x000fe20000000a00 */
[----:B------:R-:W-:Y:S01]  /*09b0*/  FSETP.GEU.AND P6, PT, R4, R5, PT ;  /* 0x000000050400720b */ /* 0x000fe20003fce000 */
[----:B-1----:R-:W-:-:S02]  /*09c0*/  IMAD.MOV.U32 R4, RZ, RZ, R15 ;  /* 0x000000ffff047224 */ /* 0x002fc400078e000f */
[----:B------:R-:W-:-:S05]  /*09d0*/  IMAD.MOV.U32 R5, RZ, RZ, R14 ;  /* 0x000000ffff057224 */ /* 0x000fca00078e000e */
[----:B------:R-:W-:Y:S05]  /*09e0*/  @!P5 STS.64 [R20+0x4100], R4 ;  /* 0x004100041400d388 */ /* 0x000fea0000000a00 */
[----:B------:R-:W1:Y:S04]  /*09f0*/  @!P6 LDS.64 R10, [R20+0x4300] ;  /* 0x00430000140ae984 */ /* 0x000e680000000a00 */
[----:B------:R2:W-:Y:S01]  /*0a00*/  @!P6 STS.64 [R20+0x300], R16 ;  /* 0x000300101400e388 */ /* 0x0005e20000000a00 */
[----:B0-----:R-:W-:-:S02]  /*0a10*/  IMAD.MOV.U32 R6, RZ, RZ, R13 ;  /* 0x000000ffff067224 */ /* 0x001fc400078e000d */
[----:B------:R-:W-:-:S05]  /*0a20*/  IMAD.MOV.U32 R7, RZ, RZ, R12 ;  /* 0x000000ffff077224 */ /* 0x000fca00078e000c */
[----:B------:R2:W-:Y:S01]  /*0a30*/  @!P4 STS.64 [R20+0x4200], R6 ;  /* 0x004200061400c388 */ /* 0x0005e20000000a00 */
[----:B-1----:R-:W-:Y:S01]  /*0a40*/  MOV R12, R11 ;  /* 0x0000000b000c7202 */ /* 0x002fe20000000f00 */
[----:B------:R-:W-:-:S05]  /*0a50*/  IMAD.MOV.U32 R13, RZ, RZ, R10 ;  /* 0x000000ffff0d7224 */ /* 0x000fca00078e000a */
[----:B------:R2:W-:Y:S01]  /*0a60*/  @!P6 STS.64 [R20+0x4300], R12 ;  /* 0x0043000c1400e388 */ /* 0x0005e20000000a00 */
[----:B------:R-:W-:Y:S01]  /*0a70*/  NOP ;  /* 0x0000000000007918 */ /* 0x000fe20000000000 */
[----:B------:R-:W-:Y:S05]  /*0a80*/  @P0 BRA `(.L_x_9) ;  /* 0x0000000000240947 */ /* 0x000fea0003800000 */
[----:B------:R-:W-:Y:S04]  /*0a90*/  LDS R5, [R20+0x4] ;  /* 0x0000040014057984 */ /* 0x000fe80000000800 */
[----:B------:R-:W0:Y:S02]  /*0aa0*/  LDS R4, [R20+0x8] ;  /* 0x0000080014047984 */ /* 0x000e240000000800 */
[----:B0-----:R-:W-:-:S13]  /*0ab0*/  FSETP.GEU.AND P4, PT, R5, R4, PT ;  /* 0x000000040500720b */ /* 0x001fda0003f8e000 */
[----:B------:R-:W0:Y:S04]  /*0ac0*/  @!P4 LDS R9, [R20+0x4008] ;  /* 0x004008001409c984 */ /* 0x000e280000000800 */
[----:B--2---:R-:W1:Y:S04]  /*0ad0*/  @!P4 LDS R7, [R20+0x4004] ;  /* 0x004004001407c984 */ /* 0x004e680000000800 */
[----:B------:R3:W-:Y:S04]  /*0ae0*/  @!P4 STS [R20+0x4], R4 ;  /* 0x000004041400c388 */ /* 0x0007e80000000800 */
[----:B------:R3:W-:Y:S04]  /*0af0*/  @!P4 STS [R20+0x8], R5 ;  /* 0x000008051400c388 */ /* 0x0007e80000000800 */
[----:B0-----:R3:W-:Y:S04]  /*0b00*/  @!P4 STS [R20+0x4004], R9 ;  /* 0x004004091400c388 */ /* 0x0017e80000000800 */
[----:B-1----:R3:W-:Y:S02]  /*0b10*/  @!P4 STS [R20+0x4008], R7 ;  /* 0x004008071400c388 */ /* 0x0027e40000000800 */
.L_x_9:
[----:B------:R-:W-:Y:S05]  /*0b20*/  BSYNC.RECONVERGENT B0 ;  /* 0x0000000000007941 */ /* 0x000fea0003800200 */
.L_x_8:
[----:B------:R-:W-:Y:S04]  /*0b30*/  BSSY.RECONVERGENT B0, `(.L_x_10) ;  /* 0x000000b000007945 */ /* 0x000fe80003800200 */
[----:B------:R-:W-:Y:S05]  /*0b40*/  @P1 BRA `(.L_x_11) ;  /* 0x0000000000241947 */ /* 0x000fea0003800000 */
[----:B---3--:R-:W-:Y:S04]  /*0b50*/  LDS R5, [R20+0x104] ;  /* 0x0001040014057984 */ /* 0x008fe80000000800 */
        /* <DEDUP_REMOVED lines=8> */
.L_x_11:
[----:B------:R-:W-:Y:S05]  /*0be0*/  BSYNC.RECONVERGENT B0 ;  /* 0x0000000000007941 */ /* 0x000fea0003800200 */
.L_x_10:
[----:B------:R-:W-:Y:S04]  /*0bf0*/  BSSY.RECONVERGENT B0, `(.L_x_12) ;  /* 0x000000b000007945 */ /* 0x000fe80003800200 */
[----:B------:R-:W-:Y:S05]  /*0c00*/  @P2 BRA `(.L_x_13) ;  /* 0x0000000000242947 */ /* 0x000fea0003800000 */
[----:B---34-:R-:W-:Y:S04]  /*0c10*/  LDS R5, [R20+0x204] ;  /* 0x0002040014057984 */ /* 0x018fe80000000800 */
        /* <DEDUP_REMOVED lines=8> */
.L_x_13:
[----:B------:R-:W-:Y:S05]  /*0ca0*/  BSYNC.RECONVERGENT B0 ;  /* 0x0000000000007941 */ /* 0x000fea0003800200 */
.L_x_12:
        /* <DEDUP_REMOVED lines=11> */
.L_x_15:
[----:B------:R-:W-:Y:S05]  /*0d60*/  BSYNC.RECONVERGENT B0 ;  /* 0x0000000000007941 */ /* 0x000fea0003800200 */
.L_x_14:
        /* <DEDUP_REMOVED lines=10> */
[----:B--2---:R-:W-:Y:S01]  /*0e10*/  FSETP.GEU.AND P5, PT, R8, R9, PT ;  /* 0x000000090800720b */ /* 0x004fe20003fae000 */
[----:B------:R-:W-:Y:S02]  /*0e20*/  IMAD.MOV.U32 R22, RZ, RZ, R9 ;  /* 0x000000ffff167224 */ /* 0x000fe400078e0009 */
[----:B------:R-:W-:-:S04]  /*0e30*/  IMAD.MOV.U32 R23, RZ, RZ, R8 ;  /* 0x000000ffff177224 */ /* 0x000fc800078e0008 */
[----:B------:R-:W0:Y:S01]  /*0e40*/  @!P6 LDS.64 R12, [R20+0x4000] ;  /* 0x00400000140ce984 */ /* 0x000e220000000a00 */
[----:B------:R-:W-:Y:S02]  /*0e50*/  IMAD.MOV.U32 R8, RZ, RZ, R7 ;  /* 0x000000ffff087224 */ /* 0x000fe400078e0007 */
[----:B------:R-:W-:Y:S01]  /*0e60*/  IMAD.MOV.U32 R9, RZ, RZ, R6 ;  /* 0x000000ffff097224 */ /* 0x000fe200078e0006 */
[----:B------:R3:W-:Y:S04]  /*0e70*/  @!P6 STS.64 [R20], R16 ;  /* 0x000000101400e388 */ /* 0x0007e80000000a00 */
[----:B------:R-:W1:Y:S04]  /*0e80*/  @!P5 LDS.64 R14, [R20+0x4100] ;  /* 0x00410000140ed984 */ /* 0x000e680000000a00 */
[----:B------:R-:W-:Y:S01]  /*0e90*/  @!P5 STS.64 [R20+0x100], R22 ;  /* 0x000100161400d388 */ /* 0x000fe20000000a00 */
[----:B---3--:R-:W-:Y:S01]  /*0ea0*/  MOV R16, R5 ;  /* 0x0000000500107202 */ /* 0x008fe20000000f00 */
[----:B------:R-:W-:-:S02]  /*0eb0*/  IMAD.MOV.U32 R17, RZ, RZ, R4 ;  /* 0x000000ffff117224 */ /* 0x000fc400078e0004 */
[----:B------:R-:W-:Y:S01]  /*0ec0*/  @!P4 STS.64 [R20+0x200], R8 ;  /* 0x000200081400c388 */ /* 0x000fe20000000a00 */
[----:B0-----:R-:W-:Y:S01]  /*0ed0*/  IMAD.MOV.U32 R18, RZ, RZ, R13 ;  /* 0x000000ffff127224 */ /* 0x001fe200078e000d */
[----:B------:R-:W-:Y:S02]  /*0ee0*/  MOV R19, R12 ;  /* 0x0000000c00137202 */ /* 0x000fe40000000f00 */
        /* <DEDUP_REMOVED lines=8> */
[----:B0-----:R-:W-:Y:S01]  /*0f70*/  MOV R6, R13 ;  /* 0x0000000d00067202 */ /* 0x001fe20000000f00 */
[----:B------:R-:W-:-:S05]  /*0f80*/  IMAD.MOV.U32 R7, RZ, RZ, R12 ;  /* 0x000000ffff077224 */ /* 0x000fca00078e000c */
[----:B------:R2:W-:Y:S01]  /*0f90*/  @!P4 STS.64 [R20+0x4200], R6 ;  /* 0x004200061400c388 */ /* 0x0005e20000000a00 */
[----:B-1----:R-:W-:Y:S02]  /*0fa0*/  IMAD.MOV.U32 R12, RZ, RZ, R11 ;  /* 0x000000ffff0c7224 */ /* 0x002fe400078e000b */
        /* <DEDUP_REMOVED lines=13> */
.L_x_17:
[----:B------:R-:W-:Y:S05]  /*1080*/  BSYNC.RECONVERGENT B0 ;  /* 0x0000000000007941 */ /* 0x000fea0003800200 */
.L_x_16:
        /* <DEDUP_REMOVED lines=11> */
.L_x_19:
[----:B------:R-:W-:Y:S05]  /*1140*/  BSYNC.RECONVERGENT B0 ;  /* 0x0000000000007941 */ /* 0x000fea0003800200 */
.L_x_18:
        /* <DEDUP_REMOVED lines=11> */
.L_x_21:
[----:B------:R-:W-:Y:S05]  /*1200*/  BSYNC.RECONVERGENT B0 ;  /* 0x0000000000007941 */ /* 0x000fea0003800200 */
.L_x_20:
        /* <DEDUP_REMOVED lines=11> */
.L_x_23:
[----:B------:R-:W-:Y:S05]  /*12c0*/  BSYNC.RECONVERGENT B0 ;  /* 0x0000000000007941 */ /* 0x000fea0003800200 */
.L_x_22:
[----:B------:R-:W-:Y:S01]  /*12d0*/  NOP ;  /* 0x0000000000007918 */ /* 0x000fe20000000000 */
[----:B------:R-:W0:Y:S01]  /*12e0*/  LDS.64 R10, [R20] ;  /* 0x00000000140a7984 */ /* 0x000e220000000a00 */
[----:B------:R-:W-:Y:S03]  /*12f0*/  BSSY.RECONVERGENT B0, `(.L_x_24) ;  /* 0x000002f000007945 */ /* 0x000fe60003800200 */
[----:B--234-:R-:W1:Y:S04]  /*1300*/  LDS.64 R6, [R20+0x200] ;  /* 0x0002000014067984 */ /* 0x01ce680000000a00 */
[----:B------:R-:W2:Y:S04]  /*1310*/  LDS.64 R8, [R20+0x100] ;  /* 0x0001000014087984 */ /* 0x000ea80000000a00 */
[----:B------:R-:W3:Y:S01]  /*1320*/  LDS.64 R4, [R20+0x300] ;  /* 0x0003000014047984 */ /* 0x000ee20000000a00 */
[-C--:B0-----:R-:W-:Y:S01]  /*1330*/  FSETP.GEU.AND P6, PT, R10, R11.reuse, PT ;  /* 0x0000000b0a00720b */ /* 0x081fe20003fce000 */
[----:B------:R-:W-:Y:S01]  /*1340*/  IMAD.MOV.U32 R17, RZ, RZ, R10 ;  /* 0x000000ffff117224 */ /* 0x000fe200078e000a */
[----:B------:R-:W-:-:S02]  /*1350*/  MOV R16, R11 ;  /* 0x0000000b00107202 */ /* 0x000fc40000000f00 */
        /* <DEDUP_REMOVED lines=10> */
[----:B---3--:R-:W-:Y:S01]  /*1400*/  MOV R16, R5 ;  /* 0x0000000500107202 */ /* 0x008fe20000000f00 */
[----:B------:R-:W-:-:S02]  /*1410*/  IMAD.MOV.U32 R17, RZ, RZ, R4 ;  /* 0x000000ffff117224 */ /* 0x000fc400078e0004 */
        /* <DEDUP_REMOVED lines=28> */
.L_x_25:
[----:B------:R-:W-:Y:S05]  /*15e0*/  BSYNC.RECONVERGENT B0 ;  /* 0x0000000000007941 */ /* 0x000fea0003800200 */
.L_x_24:
        /* <DEDUP_REMOVED lines=11> */
.L_x_27:
[----:B------:R-:W-:Y:S05]  /*16a0*/  BSYNC.RECONVERGENT B0 ;  /* 0x0000000000007941 */ /* 0x000fea0003800200 */
.L_x_26:
        /* <DEDUP_REMOVED lines=11> */
.L_x_29:
[----:B------:R-:W-:Y:S05]  /*1760*/  BSYNC.RECONVERGENT B0 ;  /* 0x0000000000007941 */ /* 0x000fea0003800200 */
.L_x_28:
        /* <DEDUP_REMOVED lines=11> */
.L_x_31:
[----:B------:R-:W-:Y:S05]  /*1820*/  BSYNC.RECONVERGENT B0 ;  /* 0x0000000000007941 */ /* 0x000fea0003800200 */
.L_x_30:
        /* <DEDUP_REMOVED lines=49> */
.L_x_33:
[----:B------:R-:W-:Y:S05]  /*1b40*/  BSYNC.RECONVERGENT B0 ;  /* 0x0000000000007941 */ /* 0x000fea0003800200 */
.L_x_32:
        /* <DEDUP_REMOVED lines=11> */
.L_x_35:
[----:B------:R-:W-:Y:S05]  /*1c00*/  BSYNC.RECONVERGENT B0 ;  /* 0x0000000000007941 */ /* 0x000fea0003800200 */
.L_x_34:
        /* <DEDUP_REMOVED lines=11> */
.L_x_37:
[----:B------:R-:W-:Y:S05]  /*1cc0*/  BSYNC.RECONVERGENT B0 ;  /* 0x0000000000007941 */ /* 0x000fea0003800200 */
.L_x_36:
        /* <DEDUP_REMOVED lines=11> */
.L_x_39:
[----:B------:R-:W-:Y:S05]  /*1d80*/  BSYNC.RECONVERGENT B0 ;  /* 0x0000000000007941 */ /* 0x000fea0003800200 */
.L_x_38:
        /* <DEDUP_REMOVED lines=49> */
.L_x_41:
[----:B------:R-:W-:Y:S05]  /*20a0*/  BSYNC.RECONVERGENT B0 ;  /* 0x0000000000007941 */ /* 0x000fea0003800200 */
.L_x_40:
        /* <DEDUP_REMOVED lines=11> */
.L_x_43:
[----:B------:R-:W-:Y:S05]  /*2160*/  BSYNC.RECONVERGENT B0 ;  /* 0x0000000000007941 */ /* 0x000fea0003800200 */
.L_x_42:
        /* <DEDUP_REMOVED lines=11> */
.L_x_45:
[----:B------:R-:W-:Y:S05]  /*2220*/  BSYNC.RECONVERGENT B0 ;  /* 0x0000000000007941 */ /* 0x000fea0003800200 */
.L_x_44:
        /* <DEDUP_REMOVED lines=11> */
.L_x_47:
[----:B------:R-:W-:Y:S05]  /*22e0*/  BSYNC.RECONVERGENT B0 ;  /* 0x0000000000007941 */ /* 0x000fea0003800200 */
.L_x_46:
        /* <DEDUP_REMOVED lines=49> */
.L_x_49:
[----:B------:R-:W-:Y:S05]  /*2600*/  BSYNC.RECONVERGENT B0 ;  /* 0x0000000000007941 */ /* 0x000fea0003800200 */
.L_x_48:
        /* <DEDUP_REMOVED lines=11> */
.L_x_51:
[----:B------:R-:W-:Y:S05]  /*26c0*/  BSYNC.RECONVERGENT B0 ;  /* 0x0000000000007941 */ /* 0x000fea0003800200 */
.L_x_50:
        /* <DEDUP_REMOVED lines=11> */
.L_x_53:
[----:B------:R-:W-:Y:S05]  /*2780*/  BSYNC.RECONVERGENT B0 ;  /* 0x0000000000007941 */ /* 0x000fea0003800200 */
.L_x_52:
        /* <DEDUP_REMOVED lines=11> */
.L_x_55:
[----:B------:R-:W-:Y:S05]  /*2840*/  BSYNC.RECONVERGENT B0 ;  /* 0x0000000000007941 */ /* 0x000fea0003800200 */
.L_x_54:
        /* <DEDUP_REMOVED lines=49> */
.L_x_57:
[----:B------:R-:W-:Y:S05]  /*2b60*/  BSYNC.RECONVERGENT B0 ;  /* 0x0000000000007941 */ /* 0x000fea0003800200 */
.L_x_56:
        /* <DEDUP_REMOVED lines=11> */
.L_x_59:
[----:B------:R-:W-:Y:S05]  /*2c20*/  BSYNC.RECONVERGENT B0 ;  /* 0x0000000000007941 */ /* 0x000fea0003800200 */
.L_x_58:
        /* <DEDUP_REMOVED lines=11> */
.L_x_61:
[----:B------:R-:W-:Y:S05]  /*2ce0*/  BSYNC.RECONVERGENT B0 ;  /* 0x0000000000007941 */ /* 0x000fea0003800200 */
.L_x_60:
        /* <DEDUP_REMOVED lines=11> */
.L_x_63:
[----:B------:R-:W-:Y:S05]  /*2da0*/  BSYNC.RECONVERGENT B0 ;  /* 0x0000000000007941 */ /* 0x000fea0003800200 */
.L_x_62:
        /* <DEDUP_REMOVED lines=49> */
.L_x_65:
[----:B------:R-:W-:Y:S05]  /*30c0*/  BSYNC.RECONVERGENT B0 ;  /* 0x0000000000007941 */ /* 0x000fea0003800200 */
.L_x_64:
        /* <DEDUP_REMOVED lines=11> */
.L_x_67:
[----:B------:R-:W-:Y:S05]  /*3180*/  BSYNC.RECONVERGENT B0 ;  /* 0x0000000000007941 */ /* 0x000fea0003800200 */
.L_x_66:
        /* <DEDUP_REMOVED lines=11> */
.L_x_69:
[----:B------:R-:W-:Y:S05]  /*3240*/  BSYNC.RECONVERGENT B0 ;  /* 0x0000000000007941 */ /* 0x000fea0003800200 */
.L_x_68:
        /* <DEDUP_REMOVED lines=11> */
.L_x_71:
[----:B------:R-:W-:Y:S05]  /*3300*/  BSYNC.RECONVERGENT B0 ;  /* 0x0000000000007941 */ /* 0x000fea0003800200 */
.L_x_70:
        /* <DEDUP_REMOVED lines=49> */
.L_x_73:
[----:B------:R-:W-:Y:S05]  /*3620*/  BSYNC.RECONVERGENT B0 ;  /* 0x0000000000007941 */ /* 0x000fea0003800200 */
.L_x_72:
        /* <DEDUP_REMOVED lines=11> */
.L_x_75:
[----:B------:R-:W-:Y:S05]  /*36e0*/  BSYNC.RECONVERGENT B0 ;  /* 0x0000000000007941 */ /* 0x000fea0003800200 */
.L_x_74:
        /* <DEDUP_REMOVED lines=11> */
.L_x_77:
[----:B------:R-:W-:Y:S05]  /*37a0*/  BSYNC.RECONVERGENT B0 ;  /* 0x0000000000007941 */ /* 0x000fea0003800200 */
.L_x_76:
        /* <DEDUP_REMOVED lines=11> */
.L_x_79:
[----:B------:R-:W-:Y:S05]  /*3860*/  BSYNC.RECONVERGENT B0 ;  /* 0x0000000000007941 */ /* 0x000fea0003800200 */
.L_x_78:
        /* <DEDUP_REMOVED lines=49> */
.L_x_81:
[----:B------:R-:W-:Y:S05]  /*3b80*/  BSYNC.RECONVERGENT B0 ;  /* 0x0000000000007941 */ /* 0x000fea0003800200 */
.L_x_80:
        /* <DEDUP_REMOVED lines=11> */
.L_x_83:
[----:B------:R-:W-:Y:S05]  /*3c40*/  BSYNC.RECONVERGENT B0 ;  /* 0x0000000000007941 */ /* 0x000fea0003800200 */
.L_x_82:
        /* <DEDUP_REMOVED lines=11> */
.L_x_85:
[----:B------:R-:W-:Y:S05]  /*3d00*/  BSYNC.RECONVERGENT B0 ;  /* 0x0000000000007941 */ /* 0x000fea0003800200 */
.L_x_84:
        /* <DEDUP_REMOVED lines=11> */
.L_x_87:
[----:B------:R-:W-:Y:S05]  /*3dc0*/  BSYNC.RECONVERGENT B0 ;  /* 0x0000000000007941 */ /* 0x000fea0003800200 */
.L_x_86:
        /* <DEDUP_REMOVED lines=49> */
.L_x_89:
[----:B------:R-:W-:Y:S05]  /*40e0*/  BSYNC.RECONVERGENT B0 ;  /* 0x0000000000007941 */ /* 0x000fea0003800200 */
.L_x_88:
        /* <DEDUP_REMOVED lines=11> */
.L_x_91:
[----:B------:R-:W-:Y:S05]  /*41a0*/  BSYNC.RECONVERGENT B0 ;  /* 0x0000000000007941 */ /* 0x000fea0003800200 */
.L_x_90:
        /* <DEDUP_REMOVED lines=11> */
.L_x_93:
[----:B------:R-:W-:Y:S05]  /*4260*/  BSYNC.RECONVERGENT B0 ;  /* 0x0000000000007941 */ /* 0x000fea0003800200 */
.L_x_92:
        /* <DEDUP_REMOVED lines=11> */
.L_x_95:
[----:B------:R-:W-:Y:S05]  /*4320*/  BSYNC.RECONVERGENT B0 ;  /* 0x0000000000007941 */ /* 0x000fea0003800200 */
.L_x_94:
        /* <DEDUP_REMOVED lines=49> */
.L_x_97:
[----:B------:R-:W-:Y:S05]  /*4640*/  BSYNC.RECONVERGENT B0 ;  /* 0x0000000000007941 */ /* 0x000fea0003800200 */
.L_x_96:
        /* <DEDUP_REMOVED lines=11> */
.L_x_99:
[----:B------:R-:W-:Y:S05]  /*4700*/  BSYNC.RECONVERGENT B0 ;  /* 0x0000000000007941 */ /* 0x000fea0003800200 */
.L_x_98:
        /* <DEDUP_REMOVED lines=11> */
.L_x_101:
[----:B------:R-:W-:Y:S05]  /*47c0*/  BSYNC.RECONVERGENT B0 ;  /* 0x0000000000007941 */ /* 0x000fea0003800200 */
.L_x_100:
        /* <DEDUP_REMOVED lines=11> */
.L_x_103:
[----:B------:R-:W-:Y:S05]  /*4880*/  BSYNC.RECONVERGENT B0 ;  /* 0x0000000000007941 */ /* 0x000fea0003800200 */
.L_x_102:
        /* <DEDUP_REMOVED lines=49> */
.L_x_105:
[----:B------:R-:W-:Y:S05]  /*4ba0*/  BSYNC.RECONVERGENT B0 ;  /* 0x0000000000007941 */ /* 0x000fea0003800200 */
.L_x_104:
        /* <DEDUP_REMOVED lines=11> */
.L_x_107:
[----:B------:R-:W-:Y:S05]  /*4c60*/  BSYNC.RECONVERGENT B0 ;  /* 0x0000000000007941 */ /* 0x000fea0003800200 */
.L_x_106:
        /* <DEDUP_REMOVED lines=11> */
.L_x_109:
[----:B------:R-:W-:Y:S05]  /*4d20*/  BSYNC.RECONVERGENT B0 ;  /* 0x0000000000007941 */ /* 0x000fea0003800200 */
.L_x_108:
        /* <DEDUP_REMOVED lines=11> */
.L_x_111:
[----:B------:R-:W-:Y:S05]  /*4de0*/  BSYNC.RECONVERGENT B0 ;  /* 0x0000000000007941 */ /* 0x000fea0003800200 */
.L_x_110:
        /* <DEDUP_REMOVED lines=49> */
.L_x_113:
[----:B------:R-:W-:Y:S05]  /*5100*/  BSYNC.RECONVERGENT B0 ;  /* 0x0000000000007941 */ /* 0x000fea0003800200 */
.L_x_112:
        /* <DEDUP_REMOVED lines=11> */
.L_x_115:
[----:B------:R-:W-:Y:S05]  /*51c0*/  BSYNC.RECONVERGENT B0 ;  /* 0x0000000000007941 */ /* 0x000fea0003800200 */
.L_x_114:
        /* <DEDUP_REMOVED lines=11> */
.L_x_117:
[----:B------:R-:W-:Y:S05]  /*5280*/  BSYNC.RECONVERGENT B0 ;  /* 0x0000000000007941 */ /* 0x000fea0003800200 */
.L_x_116:
        /* <DEDUP_REMOVED lines=11> */
.L_x_119:
[----:B------:R-:W-:Y:S05]  /*5340*/  BSYNC.RECONVERGENT B0 ;  /* 0x0000000000007941 */ /* 0x000fea0003800200 */
.L_x_118:
        /* <DEDUP_REMOVED lines=49> */
.L_x_121:
[----:B------:R-:W-:Y:S05]  /*5660*/  BSYNC.RECONVERGENT B0 ;  /* 0x0000000000007941 */ /* 0x000fea0003800200 */
.L_x_120:
        /* <DEDUP_REMOVED lines=11> */
.L_x_123:
[----:B------:R-:W-:Y:S05]  /*5720*/  BSYNC.RECONVERGENT B0 ;  /* 0x0000000000007941 */ /* 0x000fea0003800200 */
.L_x_122:
        /* <DEDUP_REMOVED lines=11> */
.L_x_125:
[----:B------:R-:W-:Y:S05]  /*57e0*/  BSYNC.RECONVERGENT B0 ;  /* 0x0000000000007941 */ /* 0x000fea0003800200 */
.L_x_124:
        /* <DEDUP_REMOVED lines=11> */
.L_x_127:
[----:B------:R-:W-:Y:S05]  /*58a0*/  BSYNC.RECONVERGENT B0 ;  /* 0x0000000000007941 */ /* 0x000fea0003800200 */
.L_x_126:
        /* <DEDUP_REMOVED lines=49> */
.L_x_129:
[----:B------:R-:W-:Y:S05]  /*5bc0*/  BSYNC.RECONVERGENT B0 ;  /* 0x0000000000007941 */ /* 0x000fea0003800200 */
.L_x_128:
        /* <DEDUP_REMOVED lines=11> */
.L_x_131:
[----:B------:R-:W-:Y:S05]  /*5c80*/  BSYNC.RECONVERGENT B0 ;  /* 0x0000000000007941 */ /* 0x000fea0003800200 */
.L_x_130:
        /* <DEDUP_REMOVED lines=11> */
.L_x_133:
[----:B------:R-:W-:Y:S05]  /*5d40*/  BSYNC.RECONVERGENT B0 ;  /* 0x0000000000007941 */ /* 0x000fea0003800200 */
.L_x_132:
        /* <DEDUP_REMOVED lines=11> */
.L_x_135:
[----:B------:R-:W-:Y:S05]  /*5e00*/  BSYNC.RECONVERGENT B0 ;  /* 0x0000000000007941 */ /* 0x000fea0003800200 */
.L_x_134:
        /* <DEDUP_REMOVED lines=49> */
.L_x_137:
[----:B------:R-:W-:Y:S05]  /*6120*/  BSYNC.RECONVERGENT B0 ;  /* 0x0000000000007941 */ /* 0x000fea0003800200 */
.L_x_136:
        /* <DEDUP_REMOVED lines=11> */
.L_x_139:
[----:B------:R-:W-:Y:S05]  /*61e0*/  BSYNC.RECONVERGENT B0 ;  /* 0x0000000000007941 */ /* 0x000fea0003800200 */
.L_x_138:
        /* <DEDUP_REMOVED lines=11> */
.L_x_141:
[----:B------:R-:W-:Y:S05]  /*62a0*/  BSYNC.RECONVERGENT B0 ;  /* 0x0000000000007941 */ /* 0x000fea0003800200 */
.L_x_140:
        /* <DEDUP_REMOVED lines=11> */
.L_x_143:
[----:B------:R-:W-:Y:S05]  /*6360*/  BSYNC.RECONVERGENT B0 ;  /* 0x0000000000007941 */ /* 0x000fea0003800200 */
.L_x_142:
        /* <DEDUP_REMOVED lines=49> */
.L_x_145:
[----:B------:R-:W-:Y:S05]  /*6680*/  BSYNC.RECONVERGENT B0 ;  /* 0x0000000000007941 */ /* 0x000fea0003800200 */
.L_x_144:
        /* <DEDUP_REMOVED lines=11> */
.L_x_147:
[----:B------:R-:W-:Y:S05]  /*6740*/  BSYNC.RECONVERGENT B0 ;  /* 0x0000000000007941 */ /* 0x000fea0003800200 */
.L_x_146:
        /* <DEDUP_REMOVED lines=11> */
.L_x_149:
[----:B------:R-:W-:Y:S05]  /*6800*/  BSYNC.RECONVERGENT B0 ;  /* 0x0000000000007941 */ /* 0x000fea0003800200 */
.L_x_148:
        /* <DEDUP_REMOVED lines=11> */
.L_x_151:
[----:B------:R-:W-:Y:S05]  /*68c0*/  BSYNC.RECONVERGENT B0 ;  /* 0x0000000000007941 */ /* 0x000fea0003800200 */
.L_x_150:
        /* <DEDUP_REMOVED lines=49> */
.L_x_153:
[----:B------:R-:W-:Y:S05]  /*6be0*/  BSYNC.RECONVERGENT B0 ;  /* 0x0000000000007941 */ /* 0x000fea0003800200 */
.L_x_152:
        /* <DEDUP_REMOVED lines=11> */
.L_x_155:
[----:B------:R-:W-:Y:S05]  /*6ca0*/  BSYNC.RECONVERGENT B0 ;  /* 0x0000000000007941 */ /* 0x000fea0003800200 */
.L_x_154:
        /* <DEDUP_REMOVED lines=11> */
.L_x_157:
[----:B------:R-:W-:Y:S05]  /*6d60*/  BSYNC.RECONVERGENT B0 ;  /* 0x0000000000007941 */ /* 0x000fea0003800200 */
.L_x_156:
        /* <DEDUP_REMOVED lines=11> */
.L_x_159:
[----:B------:R-:W-:Y:S05]  /*6e20*/  BSYNC.RECONVERGENT B0 ;  /* 0x0000000000007941 */ /* 0x000fea0003800200 */
.L_x_158:
        /* <DEDUP_REMOVED lines=49> */
.L_x_161:
[----:B------:R-:W-:Y:S05]  /*7140*/  BSYNC.RECONVERGENT B0 ;  /* 0x0000000000007941 */ /* 0x000fea0003800200 */
.L_x_160:
        /* <DEDUP_REMOVED lines=11> */
.L_x_163:
[----:B------:R-:W-:Y:S05]  /*7200*/  BSYNC.RECONVERGENT B0 ;  /* 0x0000000000007941 */ /* 0x000fea0003800200 */
.L_x_162:
        /* <DEDUP_REMOVED lines=11> */
.L_x_165:
[----:B------:R-:W-:Y:S05]  /*72c0*/  BSYNC.RECONVERGENT B0 ;  /* 0x0000000000007941 */ /* 0x000fea0003800200 */
.L_x_164:
        /* <DEDUP_REMOVED lines=11> */
.L_x_167:
[----:B------:R-:W-:Y:S05]  /*7380*/  BSYNC.RECONVERGENT B0 ;  /* 0x0000000000007941 */ /* 0x000fea0003800200 */
.L_x_166:
        /* <DEDUP_REMOVED lines=49> */
.L_x_169:
[----:B------:R-:W-:Y:S05]  /*76a0*/  BSYNC.RECONVERGENT B0 ;  /* 0x0000000000007941 */ /* 0x000fea0003800200 */
.L_x_168:
        /* <DEDUP_REMOVED lines=11> */
.L_x_171:
[----:B------:R-:W-:Y:S05]  /*7760*/  BSYNC.RECONVERGENT B0 ;  /* 0x0000000000007941 */ /* 0x000fea0003800200 */
.L_x_170:
        /* <DEDUP_REMOVED lines=11> */
.L_x_173:
[----:B------:R-:W-:Y:S05]  /*7820*/  BSYNC.RECONVERGENT B0 ;  /* 0x0000000000007941 */ /* 0x000fea0003800200 */
.L_x_172:
        /* <DEDUP_REMOVED lines=11> */
.L_x_175:
[----:B------:R-:W-:Y:S05]  /*78e0*/  BSYNC.RECONVERGENT B0 ;  /* 0x0000000000007941 */ /* 0x000fea0003800200 */
.L_x_174:
        /* <DEDUP_REMOVED lines=49> */
.L_x_177:
[----:B------:R-:W-:Y:S05]  /*7c00*/  BSYNC.RECONVERGENT B0 ;  /* 0x0000000000007941 */ /* 0x000fea0003800200 */
.L_x_176:
        /* <DEDUP_REMOVED lines=11> */
.L_x_179:
[----:B------:R-:W-:Y:S05]  /*7cc0*/  BSYNC.RECONVERGENT B0 ;  /* 0x0000000000007941 */ /* 0x000fea0003800200 */
.L_x_178:
        /* <DEDUP_REMOVED lines=11> */
.L_x_181:
[----:B------:R-:W-:Y:S05]  /*7d80*/  BSYNC.RECONVERGENT B0 ;  /* 0x0000000000007941 */ /* 0x000fea0003800200 */
.L_x_180:
        /* <DEDUP_REMOVED lines=11> */
.L_x_183:
[----:B------:R-:W-:Y:S05]  /*7e40*/  BSYNC.RECONVERGENT B0 ;  /* 0x0000000000007941 */ /* 0x000fea0003800200 */
.L_x_182:
        /* <DEDUP_REMOVED lines=49> */
.L_x_185:
[----:B------:R-:W-:Y:S05]  /*8160*/  BSYNC.RECONVERGENT B0 ;  /* 0x0000000000007941 */ /* 0x000fea0003800200 */
.L_x_184:
        /* <DEDUP_REMOVED lines=11> */
.L_x_187:
[----:B------:R-:W-:Y:S05]  /*8220*/  BSYNC.RECONVERGENT B0 ;  /* 0x0000000000007941 */ /* 0x000fea0003800200 */
.L_x_186:
        /* <DEDUP_REMOVED lines=11> */
.L_x_189:
[----:B------:R-:W-:Y:S05]  /*82e0*/  BSYNC.RECONVERGENT B0 ;  /* 0x0000000000007941 */ /* 0x000fea0003800200 */
.L_x_188:
        /* <DEDUP_REMOVED lines=11> */
.L_x_191:
[----:B------:R-:W-:Y:S05]  /*83a0*/  BSYNC.RECONVERGENT B0 ;  /* 0x0000000000007941 */ /* 0x000fea0003800200 */
.L_x_190:
        /* <DEDUP_REMOVED lines=49> */
.L_x_193:
[----:B------:R-:W-:Y:S05]  /*86c0*/  BSYNC.RECONVERGENT B0 ;  /* 0x0000000000007941 */ /* 0x000fea0003800200 */
.L_x_192:
        /* <DEDUP_REMOVED lines=11> */
.L_x_195:
[----:B------:R-:W-:Y:S05]  /*8780*/  BSYNC.RECONVERGENT B0 ;  /* 0x0000000000007941 */ /* 0x000fea0003800200 */
.L_x_194:
        /* <DEDUP_REMOVED lines=11> */
.L_x_197:
[----:B------:R-:W-:Y:S05]  /*8840*/  BSYNC.RECONVERGENT B0 ;  /* 0x0000000000007941 */ /* 0x000fea0003800200 */
.L_x_196:
        /* <DEDUP_REMOVED lines=11> */
.L_x_199:
[----:B------:R-:W-:Y:S05]  /*8900*/  BSYNC.RECONVERGENT B0 ;  /* 0x0000000000007941 */ /* 0x000fea0003800200 */
.L_x_198:
        /* <DEDUP_REMOVED lines=49> */
.L_x_201:
[----:B------:R-:W-:Y:S05]  /*8c20*/  BSYNC.RECONVERGENT B0 ;  /* 0x0000000000007941 */ /* 0x000fea0003800200 */
.L_x_200:
        /* <DEDUP_REMOVED lines=11> */
.L_x_203:
[----:B------:R-:W-:Y:S05]  /*8ce0*/  BSYNC.RECONVERGENT B0 ;  /* 0x0000000000007941 */ /* 0x000fea0003800200 */
.L_x_202:
        /* <DEDUP_REMOVED lines=11> */
.L_x_205:
[----:B------:R-:W-:Y:S05]  /*8da0*/  BSYNC.RECONVERGENT B0 ;  /* 0x0000000000007941 */ /* 0x000fea0003800200 */
.L_x_204:
        /* <DEDUP_REMOVED lines=11> */
.L_x_207:
[----:B------:R-:W-:Y:S05]  /*8e60*/  BSYNC.RECONVERGENT B0 ;  /* 0x0000000000007941 */ /* 0x000fea0003800200 */
.L_x_206:
        /* <DEDUP_REMOVED lines=49> */
.L_x_209:
[----:B------:R-:W-:Y:S05]  /*9180*/  BSYNC.RECONVERGENT B0 ;  /* 0x0000000000007941 */ /* 0x000fea0003800200 */
.L_x_208:
        /* <DEDUP_REMOVED lines=11> */
.L_x_211:
[----:B------:R-:W-:Y:S05]  /*9240*/  BSYNC.RECONVERGENT B0 ;  /* 0x0000000000007941 */ /* 0x000fea0003800200 */
.L_x_210:
        /* <DEDUP_REMOVED lines=11> */
.L_x_213:
[----:B------:R-:W-:Y:S05]  /*9300*/  BSYNC.RECONVERGENT B0 ;  /* 0x0000000000007941 */ /* 0x000fea0003800200 */
.L_x_212:
        /* <DEDUP_REMOVED lines=11> */
.L_x_215:
[----:B------:R-:W-:Y:S05]  /*93c0*/  BSYNC.RECONVERGENT B0 ;  /* 0x0000000000007941 */ /* 0x000fea0003800200 */
.L_x_214:
        /* <DEDUP_REMOVED lines=49> */
.L_x_217:
[----:B------:R-:W-:Y:S05]  /*96e0*/  BSYNC.RECONVERGENT B0 ;  /* 0x0000000000007941 */ /* 0x000fea0003800200 */
.L_x_216:
        /* <DEDUP_REMOVED lines=11> */
.L_x_219:
[----:B------:R-:W-:Y:S05]  /*97a0*/  BSYNC.RECONVERGENT B0 ;  /* 0x0000000000007941 */ /* 0x000fea0003800200 */
.L_x_218:
        /* <DEDUP_REMOVED lines=11> */
.L_x_221:
[----:B------:R-:W-:Y:S05]  /*9860*/  BSYNC.RECONVERGENT B0 ;  /* 0x0000000000007941 */ /* 0x000fea0003800200 */
.L_x_220:
        /* <DEDUP_REMOVED lines=11> */
.L_x_223:
[----:B------:R-:W-:Y:S05]  /*9920*/  BSYNC.RECONVERGENT B0 ;  /* 0x0000000000007941 */ /* 0x000fea0003800200 */
.L_x_222:
        /* <DEDUP_REMOVED lines=49> */
.L_x_225:
[----:B------:R-:W-:Y:S05]  /*9c40*/  BSYNC.RECONVERGENT B0 ;  /* 0x0000000000007941 */ /* 0x000fea0003800200 */
.L_x_224:
        /* <DEDUP_REMOVED lines=11> */
.L_x_227:
[----:B------:R-:W-:Y:S05]  /*9d00*/  BSYNC.RECONVERGENT B0 ;  /* 0x0000000000007941 */ /* 0x000fea0003800200 */
.L_x_226:
        /* <DEDUP_REMOVED lines=11> */
.L_x_229:
[----:B------:R-:W-:Y:S05]  /*9dc0*/  BSYNC.RECONVERGENT B0 ;  /* 0x0000000000007941 */ /* 0x000fea0003800200 */
.L_x_228:
        /* <DEDUP_REMOVED lines=11> */
.L_x_231:
[----:B------:R-:W-:Y:S05]  /*9e80*/  BSYNC.RECONVERGENT B0 ;  /* 0x0000000000007941 */ /* 0x000fea0003800200 */
.L_x_230:
        /* <DEDUP_REMOVED lines=49> */
.L_x_233:
[----:B------:R-:W-:Y:S05]  /*a1a0*/  BSYNC.RECONVERGENT B0 ;  /* 0x0000000000007941 */ /* 0x000fea0003800200 */
.L_x_232:
        /* <DEDUP_REMOVED lines=11> */
.L_x_235:
[----:B------:R-:W-:Y:S05]  /*a260*/  BSYNC.RECONVERGENT B0 ;  /* 0x0000000000007941 */ /* 0x000fea0003800200 */
.L_x_234:
        /* <DEDUP_REMOVED lines=11> */
.L_x_237:
[----:B------:R-:W-:Y:S05]  /*a320*/  BSYNC.RECONVERGENT B0 ;  /* 0x0000000000007941 */ /* 0x000fea0003800200 */
.L_x_236:
        /* <DEDUP_REMOVED lines=11> */
.L_x_239:
[----:B------:R-:W-:Y:S05]  /*a3e0*/  BSYNC.RECONVERGENT B0 ;  /* 0x0000000000007941 */ /* 0x000fea0003800200 */
.L_x_238:
        /* <DEDUP_REMOVED lines=49> */
.L_x_241:
[----:B------:R-:W-:Y:S05]  /*a700*/  BSYNC.RECONVERGENT B0 ;  /* 0x0000000000007941 */ /* 0x000fea0003800200 */
.L_x_240:
        /* <DEDUP_REMOVED lines=11> */
.L_x_243:
[----:B------:R-:W-:Y:S05]  /*a7c0*/  BSYNC.RECONVERGENT B0 ;  /* 0x0000000000007941 */ /* 0x000fea0003800200 */
.L_x_242:
        /* <DEDUP_REMOVED lines=11> */
.L_x_245:
[----:B------:R-:W-:Y:S05]  /*a880*/  BSYNC.RECONVERGENT B0 ;  /* 0x0000000000007941 */ /* 0x000fea0003800200 */
.L_x_244:
        /* <DEDUP_REMOVED lines=11> */
.L_x_247:
[----:B------:R-:W-:Y:S05]  /*a940*/  BSYNC.RECONVERGENT B0 ;  /* 0x0000000000007941 */ /* 0x000fea0003800200 */
.L_x_246:
        /* <DEDUP_REMOVED lines=49> */
.L_x_249:
[----:B------:R-:W-:Y:S05]  /*ac60*/  BSYNC.RECONVERGENT B0 ;  /* 0x0000000000007941 */ /* 0x000fea0003800200 */
.L_x_248:
        /* <DEDUP_REMOVED lines=11> */
.L_x_251:
[----:B------:R-:W-:Y:S05]  /*ad20*/  BSYNC.RECONVERGENT B0 ;  /* 0x0000000000007941 */ /* 0x000fea0003800200 */
.L_x_250:
        /* <DEDUP_REMOVED lines=11> */
.L_x_253:
[----:B------:R-:W-:Y:S05]  /*ade0*/  BSYNC.RECONVERGENT B0 ;  /* 0x0000000000007941 */ /* 0x000fea0003800200 */
.L_x_252:
        /* <DEDUP_REMOVED lines=11> */
.L_x_255:
[----:B------:R-:W-:Y:S05]  /*aea0*/  BSYNC.RECONVERGENT B0 ;  /* 0x0000000000007941 */ /* 0x000fea0003800200 */
.L_x_254:
        /* <DEDUP_REMOVED lines=49> */
.L_x_257:
[----:B------:R-:W-:Y:S05]  /*b1c0*/  BSYNC.RECONVERGENT B0 ;  /* 0x0000000000007941 */ /* 0x000fea0003800200 */
.L_x_256:
        /* <DEDUP_REMOVED lines=11> */
.L_x_259:
[----:B------:R-:W-:Y:S05]  /*b280*/  BSYNC.RECONVERGENT B0 ;  /* 0x0000000000007941 */ /* 0x000fea0003800200 */
.L_x_258:
        /* <DEDUP_REMOVED lines=11> */
.L_x_261:
[----:B------:R-:W-:Y:S05]  /*b340*/  BSYNC.RECONVERGENT B0 ;  /* 0x0000000000007941 */ /* 0x000fea0003800200 */
.L_x_260:
        /* <DEDUP_REMOVED lines=11> */
.L_x_263:
[----:B------:R-:W-:Y:S05]  /*b400*/  BSYNC.RECONVERGENT B0 ;  /* 0x0000000000007941 */ /* 0x000fea0003800200 */
.L_x_262:
        /* <DEDUP_REMOVED lines=49> */
.L_x_265:
[----:B------:R-:W-:Y:S05]  /*b720*/  BSYNC.RECONVERGENT B0 ;  /* 0x0000000000007941 */ /* 0x000fea0003800200 */
.L_x_264:
        /* <DEDUP_REMOVED lines=11> */
.L_x_267:
[----:B------:R-:W-:Y:S05]  /*b7e0*/  BSYNC.RECONVERGENT B0 ;  /* 0x0000000000007941 */ /* 0x000fea0003800200 */
.L_x_266:
        /* <DEDUP_REMOVED lines=11> */
.L_x_269:
[----:B------:R-:W-:Y:S05]  /*b8a0*/  BSYNC.RECONVERGENT B0 ;  /* 0x0000000000007941 */ /* 0x000fea0003800200 */
.L_x_268:
        /* <DEDUP_REMOVED lines=11> */
.L_x_271:
[----:B------:R-:W-:Y:S05]  /*b960*/  BSYNC.RECONVERGENT B0 ;  /* 0x0000000000007941 */ /* 0x000fea0003800200 */
.L_x_270:
        /* <DEDUP_REMOVED lines=49> */
.L_x_273:
[----:B------:R-:W-:Y:S05]  /*bc80*/  BSYNC.RECONVERGENT B0 ;  /* 0x0000000000007941 */ /* 0x000fea0003800200 */
.L_x_272:
        /* <DEDUP_REMOVED lines=11> */
.L_x_275:
[----:B------:R-:W-:Y:S05]  /*bd40*/  BSYNC.RECONVERGENT B0 ;  /* 0x0000000000007941 */ /* 0x000fea0003800200 */
.L_x_274:
        /* <DEDUP_REMOVED lines=11> */
.L_x_277:
[----:B------:R-:W-:Y:S05]  /*be00*/  BSYNC.RECONVERGENT B0 ;  /* 0x0000000000007941 */ /* 0x000fea0003800200 */
.L_x_276:
        /* <DEDUP_REMOVED lines=11> */
.L_x_279:
[----:B------:R-:W-:Y:S05]  /*bec0*/  BSYNC.RECONVERGENT B0 ;  /* 0x0000000000007941 */ /* 0x000fea0003800200 */
.L_x_278:
        /* <DEDUP_REMOVED lines=49> */
.L_x_281:
[----:B------:R-:W-:Y:S05]  /*c1e0*/  BSYNC.RECONVERGENT B0 ;  /* 0x0000000000007941 */ /* 0x000fea0003800200 */
.L_x_280:
        /* <DEDUP_REMOVED lines=11> */
.L_x_283:
[----:B------:R-:W-:Y:S05]  /*c2a0*/  BSYNC.RECONVERGENT B0 ;  /* 0x0000000000007941 */ /* 0x000fea0003800200 */
.L_x_282:
        /* <DEDUP_REMOVED lines=11> */
.L_x_285:
[----:B------:R-:W-:Y:S05]  /*c360*/  BSYNC.RECONVERGENT B0 ;  /* 0x0000000000007941 */ /* 0x000fea0003800200 */
.L_x_284:
        /* <DEDUP_REMOVED lines=11> */
.L_x_287:
[----:B------:R-:W-:Y:S05]  /*c420*/  BSYNC.RECONVERGENT B0 ;  /* 0x0000000000007941 */ /* 0x000fea0003800200 */
.L_x_286:
        /* <DEDUP_REMOVED lines=49> */
.L_x_289:
[----:B------:R-:W-:Y:S05]  /*c740*/  BSYNC.RECONVERGENT B0 ;  /* 0x0000000000007941 */ /* 0x000fea0003800200 */
.L_x_288:
        /* <DEDUP_REMOVED lines=11> */
.L_x_291:
[----:B------:R-:W-:Y:S05]  /*c800*/  BSYNC.RECONVERGENT B0 ;  /* 0x0000000000007941 */ /* 0x000fea0003800200 */
.L_x_290:
        /* <DEDUP_REMOVED lines=11> */
.L_x_293:
[----:B------:R-:W-:Y:S05]  /*c8c0*/  BSYNC.RECONVERGENT B0 ;  /* 0x0000000000007941 */ /* 0x000fea0003800200 */
.L_x_292:
        /* <DEDUP_REMOVED lines=11> */
.L_x_295:
[----:B------:R-:W-:Y:S05]  /*c980*/  BSYNC.RECONVERGENT B0 ;  /* 0x0000000000007941 */ /* 0x000fea0003800200 */
.L_x_294:
        /* <DEDUP_REMOVED lines=49> */
.L_x_297:
[----:B------:R-:W-:Y:S05]  /*cca0*/  BSYNC.RECONVERGENT B0 ;  /* 0x0000000000007941 */ /* 0x000fea0003800200 */
.L_x_296:
        /* <DEDUP_REMOVED lines=11> */
.L_x_299:
[----:B------:R-:W-:Y:S05]  /*cd60*/  BSYNC.RECONVERGENT B0 ;  /* 0x0000000000007941 */ /* 0x000fea0003800200 */
.L_x_298:
        /* <DEDUP_REMOVED lines=11> */
.L_x_301:
[----:B------:R-:W-:Y:S05]  /*ce20*/  BSYNC.RECONVERGENT B0 ;  /* 0x0000000000007941 */ /* 0x000fea0003800200 */
.L_x_300:
        /* <DEDUP_REMOVED lines=11> */
.L_x_303:
[----:B------:R-:W-:Y:S05]  /*cee0*/  BSYNC.RECONVERGENT B0 ;  /* 0x0000000000007941 */ /* 0x000fea0003800200 */
.L_x_302:
        /* <DEDUP_REMOVED lines=49> */
.L_x_305:
[----:B------:R-:W-:Y:S05]  /*d200*/  BSYNC.RECONVERGENT B0 ;  /* 0x0000000000007941 */ /* 0x000fea0003800200 */
.L_x_304:
        /* <DEDUP_REMOVED lines=11> */
.L_x_307:
[----:B------:R-:W-:Y:S05]  /*d2c0*/  BSYNC.RECONVERGENT B0 ;  /* 0x0000000000007941 */ /* 0x000fea0003800200 */
.L_x_306:
        /* <DEDUP_REMOVED lines=11> */
.L_x_309:
[----:B------:R-:W-:Y:S05]  /*d380*/  BSYNC.RECONVERGENT B0 ;  /* 0x0000000000007941 */ /* 0x000fea0003800200 */
.L_x_308:
        /* <DEDUP_REMOVED lines=11> */
.L_x_311:
[----:B------:R-:W-:Y:S05]  /*d440*/  BSYNC.RECONVERGENT B0 ;  /* 0x0000000000007941 */ /* 0x000fea0003800200 */
.L_x_310:
        /* <DEDUP_REMOVED lines=49> */
.L_x_313:
[----:B------:R-:W-:Y:S05]  /*d760*/  BSYNC.RECONVERGENT B0 ;  /* 0x0000000000007941 */ /* 0x000fea0003800200 */
.L_x_312:
        /* <DEDUP_REMOVED lines=11> */
.L_x_315:
[----:B------:R-:W-:Y:S05]  /*d820*/  BSYNC.RECONVERGENT B0 ;  /* 0x0000000000007941 */ /* 0x000fea0003800200 */
.L_x_314:
        /* <DEDUP_REMOVED lines=11> */
.L_x_317:
[----:B------:R-:W-:Y:S05]  /*d8e0*/  BSYNC.RECONVERGENT B0 ;  /* 0x0000000000007941 */ /* 0x000fea0003800200 */
.L_x_316:
        /* <DEDUP_REMOVED lines=11> */
.L_x_319:
[----:B------:R-:W-:Y:S05]  /*d9a0*/  BSYNC.RECONVERGENT B0 ;  /* 0x0000000000007941 */ /* 0x000fea0003800200 */
.L_x_318:
        /* <DEDUP_REMOVED lines=49> */
.L_x_321:
[----:B------:R-:W-:Y:S05]  /*dcc0*/  BSYNC.RECONVERGENT B0 ;  /* 0x0000000000007941 */ /* 0x000fea0003800200 */
.L_x_320:
        /* <DEDUP_REMOVED lines=11> */
.L_x_323:
[----:B------:R-:W-:Y:S05]  /*dd80*/  BSYNC.RECONVERGENT B0 ;  /* 0x0000000000007941 */ /* 0x000fea0003800200 */
.L_x_322:
        /* <DEDUP_REMOVED lines=11> */
.L_x_325:
[----:B------:R-:W-:Y:S05]  /*de40*/  BSYNC.RECONVERGENT B0 ;  /* 0x0000000000007941 */ /* 0x000fea0003800200 */
.L_x_324:
        /* <DEDUP_REMOVED lines=11> */
.L_x_327:
[----:B------:R-:W-:Y:S05]  /*df00*/  BSYNC.RECONVERGENT B0 ;  /* 0x0000000000007941 */ /* 0x000fea0003800200 */
.L_x_326:
        /* <DEDUP_REMOVED lines=49> */
.L_x_329:
[----:B------:R-:W-:Y:S05]  /*e220*/  BSYNC.RECONVERGENT B0 ;  /* 0x0000000000007941 */ /* 0x000fea0003800200 */
.L_x_328:
        /* <DEDUP_REMOVED lines=11> */
.L_x_331:
[----:B------:R-:W-:Y:S05]  /*e2e0*/  BSYNC.RECONVERGENT B0 ;  /* 0x0000000000007941 */ /* 0x000fea0003800200 */
.L_x_330:
        /* <DEDUP_REMOVED lines=11> */
.L_x_333:
[----:B------:R-:W-:Y:S05]  /*e3a0*/  BSYNC.RECONVERGENT B0 ;  /* 0x0000000000007941 */ /* 0x000fea0003800200 */
.L_x_332:
        /* <DEDUP_REMOVED lines=11> */
.L_x_335:
[----:B------:R-:W-:Y:S05]  /*e460*/  BSYNC.RECONVERGENT B0 ;  /* 0x0000000000007941 */ /* 0x000fea0003800200 */
.L_x_334:
        /* <DEDUP_REMOVED lines=49> */
.L_x_337:
[----:B------:R-:W-:Y:S05]  /*e780*/  BSYNC.RECONVERGENT B0 ;  /* 0x0000000000007941 */ /* 0x000fea0003800200 */
.L_x_336:
        /* <DEDUP_REMOVED lines=11> */
.L_x_339:
[----:B------:R-:W-:Y:S05]  /*e840*/  BSYNC.RECONVERGENT B0 ;  /* 0x0000000000007941 */ /* 0x000fea0003800200 */
.L_x_338:
        /* <DEDUP_REMOVED lines=11> */
.L_x_341:
[----:B------:R-:W-:Y:S05]  /*e900*/  BSYNC.RECONVERGENT B0 ;  /* 0x0000000000007941 */ /* 0x000fea0003800200 */
.L_x_340:
        /* <DEDUP_REMOVED lines=11> */
.L_x_343:
[----:B------:R-:W-:Y:S05]  /*e9c0*/  BSYNC.RECONVERGENT B0 ;  /* 0x0000000000007941 */ /* 0x000fea0003800200 */
.L_x_342:
        /* <DEDUP_REMOVED lines=49> */
.L_x_345:
[----:B------:R-:W-:Y:S05]  /*ece0*/  BSYNC.RECONVERGENT B0 ;  /* 0x0000000000007941 */ /* 0x000fea0003800200 */
.L_x_344:
        /* <DEDUP_REMOVED lines=11> */
.L_x_347:
[----:B------:R-:W-:Y:S05]  /*eda0*/  BSYNC.RECONVERGENT B0 ;  /* 0x0000000000007941 */ /* 0x000fea0003800200 */
.L_x_346:
        /* <DEDUP_REMOVED lines=11> */
.L_x_349:
[----:B------:R-:W-:Y:S05]  /*ee60*/  BSYNC.RECONVERGENT B0 ;  /* 0x0000000000007941 */ /* 0x000fea0003800200 */
.L_x_348:
        /* <DEDUP_REMOVED lines=11> */
.L_x_351:
[----:B------:R-:W-:Y:S05]  /*ef20*/  BSYNC.RECONVERGENT B0 ;  /* 0x0000000000007941 */ /* 0x000fea0003800200 */
.L_x_350:
        /* <DEDUP_REMOVED lines=49> */
.L_x_353:
[----:B------:R-:W-:Y:S05]  /*f240*/  BSYNC.RECONVERGENT B0 ;  /* 0x0000000000007941 */ /* 0x000fea0003800200 */
.L_x_352:
        /* <DEDUP_REMOVED lines=11> */
.L_x_355:
[----:B------:R-:W-:Y:S05]  /*f300*/  BSYNC.RECONVERGENT B0 ;  /* 0x0000000000007941 */ /* 0x000fea0003800200 */
.L_x_354:
        /* <DEDUP_REMOVED lines=11> */
.L_x_357:
[----:B------:R-:W-:Y:S05]  /*f3c0*/  BSYNC.RECONVERGENT B0 ;  /* 0x0000000000007941 */ /* 0x000fea0003800200 */
.L_x_356:
        /* <DEDUP_REMOVED lines=11> */
.L_x_359:
[----:B------:R-:W-:Y:S05]  /*f480*/  BSYNC.RECONVERGENT B0 ;  /* 0x0000000000007941 */ /* 0x000fea0003800200 */
.L_x_358:
        /* <DEDUP_REMOVED lines=49> */
.L_x_361:
[----:B------:R-:W-:Y:S05]  /*f7a0*/  BSYNC.RECONVERGENT B0 ;  /* 0x0000000000007941 */ /* 0x000fea0003800200 */
.L_x_360:
        /* <DEDUP_REMOVED lines=11> */
.L_x_363:
[----:B------:R-:W-:Y:S05]  /*f860*/  BSYNC.RECONVERGENT B0 ;  /* 0x0000000000007941 */ /* 0x000fea0003800200 */
.L_x_362:
        /* <DEDUP_REMOVED lines=11> */
.L_x_365:
[----:B------:R-:W-:Y:S05]  /*f920*/  BSYNC.RECONVERGENT B0 ;  /* 0x0000000000007941 */ /* 0x000fea0003800200 */
.L_x_364:
        /* <DEDUP_REMOVED lines=11> */
.L_x_367:
[----:B------:R-:W-:Y:S05]  /*f9e0*/  BSYNC.RECONVERGENT B0 ;  /* 0x0000000000007941 */ /* 0x000fea0003800200 */
.L_x_366:
        /* <DEDUP_REMOVED lines=49> */
.L_x_369:
[----:B------:R-:W-:Y:S05]  /*fd00*/  BSYNC.RECONVERGENT B0 ;  /* 0x0000000000007941 */ /* 0x000fea0003800200 */
.L_x_368:
        /* <DEDUP_REMOVED lines=11> */
.L_x_371:
[----:B------:R-:W-:Y:S05]  /*fdc0*/  BSYNC.RECONVERGENT B0 ;  /* 0x0000000000007941 */ /* 0x000fea0003800200 */
.L_x_370:
        /* <DEDUP_REMOVED lines=11> */
.L_x_373:
[----:B------:R-:W-:Y:S05]  /*fe80*/  BSYNC.RECONVERGENT B0 ;  /* 0x0000000000007941 */ /* 0x000fea0003800200 */
.L_x_372:
        /* <DEDUP_REMOVED lines=11> */
.L_x_375:
[----:B------:R-:W-:Y:S05]  /*ff40*/  BSYNC.RECONVERGENT B0 ;  /* 0x0000000000007941 */ /* 0x000fea0003800200 */
.L_x_374:
        /* <DEDUP_REMOVED lines=49> */
.L_x_377:
[----:B------:R-:W-:Y:S05]  /*10260*/  BSYNC.RECONVERGENT B0 ;  /* 0x0000000000007941 */ /* 0x000fea0003800200 */
.L_x_376:
        /* <DEDUP_REMOVED lines=11> */
.L_x_379:
[----:B------:R-:W-:Y:S05]  /*10320*/  BSYNC.RECONVERGENT B0 ;  /* 0x0000000000007941 */ /* 0x000fea0003800200 */
.L_x_378:
        /* <DEDUP_REMOVED lines=11> */
.L_x_381:
[----:B------:R-:W-:Y:S05]  /*103e0*/  BSYNC.RECONVERGENT B0 ;  /* 0x0000000000007941 */ /* 0x000fea0003800200 */
.L_x_380:
        /* <DEDUP_REMOVED lines=11> */
.L_x_383:
[----:B------:R-:W-:Y:S05]  /*104a0*/  BSYNC.RECONVERGENT B0 ;  /* 0x0000000000007941 */ /* 0x000fea0003800200 */
.L_x_382:
        /* <DEDUP_REMOVED lines=49> */
.L_x_385:
[----:B------:R-:W-:Y:S05]  /*107c0*/  BSYNC.RECONVERGENT B0 ;  /* 0x0000000000007941 */ /* 0x000fea0003800200 */
.L_x_384:
        /* <DEDUP_REMOVED lines=11> */
.L_x_387:
[----:B------:R-:W-:Y:S05]  /*10880*/  BSYNC.RECONVERGENT B0 ;  /* 0x0000000000007941 */ /* 0x000fea0003800200 */
.L_x_386:
        /* <DEDUP_REMOVED lines=11> */
.L_x_389:
[----:B------:R-:W-:Y:S05]  /*10940*/  BSYNC.RECONVERGENT B0 ;  /* 0x0000000000007941 */ /* 0x000fea0003800200 */
.L_x_388:
        /* <DEDUP_REMOVED lines=11> */
.L_x_391:
[----:B------:R-:W-:Y:S05]  /*10a00*/  BSYNC.RECONVERGENT B0 ;  /* 0x0000000000007941 */ /* 0x000fea0003800200 */
.L_x_390:
        /* <DEDUP_REMOVED lines=49> */
.L_x_393:
[----:B------:R-:W-:Y:S05]  /*10d20*/  BSYNC.RECONVERGENT B0 ;  /* 0x0000000000007941 */ /* 0x000fea0003800200 */
.L_x_392:
        /* <DEDUP_REMOVED lines=11> */
.L_x_395:
[----:B------:R-:W-:Y:S05]  /*10de0*/  BSYNC.RECONVERGENT B0 ;  /* 0x0000000000007941 */ /* 0x000fea0003800200 */
.L_x_394:
        /* <DEDUP_REMOVED lines=11> */
.L_x_397:
[----:B------:R-:W-:Y:S05]  /*10ea0*/  BSYNC.RECONVERGENT B0 ;  /* 0x0000000000007941 */ /* 0x000fea0003800200 */
.L_x_396:
        /* <DEDUP_REMOVED lines=11> */
.L_x_399:
[----:B------:R-:W-:Y:S05]  /*10f60*/  BSYNC.RECONVERGENT B0 ;  /* 0x0000000000007941 */ /* 0x000fea0003800200 */
.L_x_398:
        /* <DEDUP_REMOVED lines=49> */
.L_x_401:
[----:B------:R-:W-:Y:S05]  /*11280*/  BSYNC.RECONVERGENT B0 ;  /* 0x0000000000007941 */ /* 0x000fea0003800200 */
.L_x_400:
        /* <DEDUP_REMOVED lines=11> */
.L_x_403:
[----:B------:R-:W-:Y:S05]  /*11340*/  BSYNC.RECONVERGENT B0 ;  /* 0x0000000000007941 */ /* 0x000fea0003800200 */
.L_x_402:
        /* <DEDUP_REMOVED lines=11> */
.L_x_405:
[----:B------:R-:W-:Y:S05]  /*11400*/  BSYNC.RECONVERGENT B0 ;  /* 0x0000000000007941 */ /* 0x000fea0003800200 */
.L_x_404:
        /* <DEDUP_REMOVED lines=11> */
.L_x_407:
[----:B------:R-:W-:Y:S05]  /*114c0*/  BSYNC.RECONVERGENT B0 ;  /* 0x0000000000007941 */ /* 0x000fea0003800200 */
.L_x_406:
        /* <DEDUP_REMOVED lines=49> */
.L_x_409:
[----:B------:R-:W-:Y:S05]  /*117e0*/  BSYNC.RECONVERGENT B0 ;  /* 0x0000000000007941 */ /* 0x000fea0003800200 */
.L_x_408:
        /* <DEDUP_REMOVED lines=11> */
.L_x_411:
[----:B------:R-:W-:Y:S05]  /*118a0*/  BSYNC.RECONVERGENT B0 ;  /* 0x0000000000007941 */ /* 0x000fea0003800200 */
.L_x_410:
        /* <DEDUP_REMOVED lines=11> */
.L_x_413:
[----:B------:R-:W-:Y:S05]  /*11960*/  BSYNC.RECONVERGENT B0 ;  /* 0x0000000000007941 */ /* 0x000fea0003800200 */
.L_x_412:
        /* <DEDUP_REMOVED lines=11> */
.L_x_415:
[----:B------:R-:W-:Y:S05]  /*11a20*/  BSYNC.RECONVERGENT B0 ;  /* 0x0000000000007941 */ /* 0x000fea0003800200 */
.L_x_414:
        /* <DEDUP_REMOVED lines=49> */
.L_x_417:
[----:B------:R-:W-:Y:S05]  /*11d40*/  BSYNC.RECONVERGENT B0 ;  /* 0x0000000000007941 */ /* 0x000fea0003800200 */
.L_x_416:
        /* <DEDUP_REMOVED lines=11> */
.L_x_419:
[----:B------:R-:W-:Y:S05]  /*11e00*/  BSYNC.RECONVERGENT B0 ;  /* 0x0000000000007941 */ /* 0x000fea0003800200 */
.L_x_418:
        /* <DEDUP_REMOVED lines=11> */
.L_x_421:
[----:B------:R-:W-:Y:S05]  /*11ec0*/  BSYNC.RECONVERGENT B0 ;  /* 0x0000000000007941 */ /* 0x000fea0003800200 */
.L_x_420:
        /* <DEDUP_REMOVED lines=11> */
.L_x_423:
[----:B------:R-:W-:Y:S05]  /*11f80*/  BSYNC.RECONVERGENT B0 ;  /* 0x0000000000007941 */ /* 0x000fea0003800200 */
.L_x_422:
        /* <DEDUP_REMOVED lines=49> */
.L_x_425:
[----:B------:R-:W-:Y:S05]  /*122a0*/  BSYNC.RECONVERGENT B0 ;  /* 0x0000000000007941 */ /* 0x000fea0003800200 */
.L_x_424:
        /* <DEDUP_REMOVED lines=11> */
.L_x_427:
[----:B------:R-:W-:Y:S05]  /*12360*/  BSYNC.RECONVERGENT B0 ;  /* 0x0000000000007941 */ /* 0x000fea0003800200 */
.L_x_426:
        /* <DEDUP_REMOVED lines=11> */
.L_x_429:
[----:B------:R-:W-:Y:S05]  /*12420*/  BSYNC.RECONVERGENT B0 ;  /* 0x0000000000007941 */ /* 0x000fea0003800200 */
.L_x_428:
        /* <DEDUP_REMOVED lines=11> */
.L_x_431:
[----:B------:R-:W-:Y:S05]  /*124e0*/  BSYNC.RECONVERGENT B0 ;  /* 0x0000000000007941 */ /* 0x000fea0003800200 */
.L_x_430:
        /* <DEDUP_REMOVED lines=49> */
.L_x_433:
[----:B------:R-:W-:Y:S05]  /*12800*/  BSYNC.RECONVERGENT B0 ;  /* 0x0000000000007941 */ /* 0x000fea0003800200 */
.L_x_432:
        /* <DEDUP_REMOVED lines=11> */
.L_x_435:
[----:B------:R-:W-:Y:S05]  /*128c0*/  BSYNC.RECONVERGENT B0 ;  /* 0x0000000000007941 */ /* 0x000fea0003800200 */
.L_x_434:
        /* <DEDUP_REMOVED lines=11> */
.L_x_437:
[----:B------:R-:W-:Y:S05]  /*12980*/  BSYNC.RECONVERGENT B0 ;  /* 0x0000000000007941 */ /* 0x000fea0003800200 */
.L_x_436:
        /* <DEDUP_REMOVED lines=11> */
.L_x_439:
[----:B------:R-:W-:Y:S05]  /*12a40*/  BSYNC.RECONVERGENT B0 ;  /* 0x0000000000007941 */ /* 0x000fea0003800200 */
.L_x_438:
        /* <DEDUP_REMOVED lines=49> */
.L_x_441:
[----:B------:R-:W-:Y:S05]  /*12d60*/  BSYNC.RECONVERGENT B0 ;  /* 0x0000000000007941 */ /* 0x000fea0003800200 */
.L_x_440:
        /* <DEDUP_REMOVED lines=11> */
.L_x_443:
[----:B------:R-:W-:Y:S05]  /*12e20*/  BSYNC.RECONVERGENT B0 ;  /* 0x0000000000007941 */ /* 0x000fea0003800200 */
.L_x_442:
        /* <DEDUP_REMOVED lines=11> */
.L_x_445:
[----:B------:R-:W-:Y:S05]  /*12ee0*/  BSYNC.RECONVERGENT B0 ;  /* 0x0000000000007941 */ /* 0x000fea0003800200 */
.L_x_444:
        /* <DEDUP_REMOVED lines=11> */
.L_x_447:
[----:B------:R-:W-:Y:S05]  /*12fa0*/  BSYNC.RECONVERGENT B0 ;  /* 0x0000000000007941 */ /* 0x000fea0003800200 */
.L_x_446:
        /* <DEDUP_REMOVED lines=49> */
.L_x_449:
[----:B------:R-:W-:Y:S05]  /*132c0*/  BSYNC.RECONVERGENT B0 ;  /* 0x0000000000007941 */ /* 0x000fea0003800200 */
.L_x_448:
        /* <DEDUP_REMOVED lines=11> */
.L_x_451:
[----:B------:R-:W-:Y:S05]  /*13380*/  BSYNC.RECONVERGENT B0 ;  /* 0x0000000000007941 */ /* 0x000fea0003800200 */
.L_x_450:
        /* <DEDUP_REMOVED lines=11> */
.L_x_453:
[----:B------:R-:W-:Y:S05]  /*13440*/  BSYNC.RECONVERGENT B0 ;  /* 0x0000000000007941 */ /* 0x000fea0003800200 */
.L_x_452:
        /* <DEDUP_REMOVED lines=11> */
.L_x_455:
[----:B------:R-:W-:Y:S05]  /*13500*/  BSYNC.RECONVERGENT B0 ;  /* 0x0000000000007941 */ /* 0x000fea0003800200 */
.L_x_454:
        /* <DEDUP_REMOVED lines=49> */
.L_x_457:
[----:B------:R-:W-:Y:S05]  /*13820*/  BSYNC.RECONVERGENT B0 ;  /* 0x0000000000007941 */ /* 0x000fea0003800200 */
.L_x_456:
        /* <DEDUP_REMOVED lines=11> */
.L_x_459:
[----:B------:R-:W-:Y:S05]  /*138e0*/  BSYNC.RECONVERGENT B0 ;  /* 0x0000000000007941 */ /* 0x000fea0003800200 */
.L_x_458:
        /* <DEDUP_REMOVED lines=11> */
.L_x_461:
[----:B------:R-:W-:Y:S05]  /*139a0*/  BSYNC.RECONVERGENT B0 ;  /* 0x0000000000007941 */ /* 0x000fea0003800200 */
.L_x_460:
        /* <DEDUP_REMOVED lines=11> */
.L_x_463:
[----:B------:R-:W-:Y:S05]  /*13a60*/  BSYNC.RECONVERGENT B0 ;  /* 0x0000000000007941 */ /* 0x000fea0003800200 */
.L_x_462:
        /* <DEDUP_REMOVED lines=49> */
.L_x_465:
[----:B------:R-:W-:Y:S05]  /*13d80*/  BSYNC.RECONVERGENT B0 ;  /* 0x0000000000007941 */ /* 0x000fea0003800200 */
.L_x_464:
        /* <DEDUP_REMOVED lines=11> */
.L_x_467:
[----:B------:R-:W-:Y:S05]  /*13e40*/  BSYNC.RECONVERGENT B0 ;  /* 0x0000000000007941 */ /* 0x000fea0003800200 */
.L_x_466:
        /* <DEDUP_REMOVED lines=11> */
.L_x_469:
[----:B------:R-:W-:Y:S05]  /*13f00*/  BSYNC.RECONVERGENT B0 ;  /* 0x0000000000007941 */ /* 0x000fea0003800200 */
.L_x_468:
        /* <DEDUP_REMOVED lines=11> */
.L_x_471:
[----:B------:R-:W-:Y:S05]  /*13fc0*/  BSYNC.RECONVERGENT B0 ;  /* 0x0000000000007941 */ /* 0x000fea0003800200 */
.L_x_470:
        /* <DEDUP_REMOVED lines=49> */
.L_x_473:
[----:B------:R-:W-:Y:S05]  /*142e0*/  BSYNC.RECONVERGENT B0 ;  /* 0x0000000000007941 */ /* 0x000fea0003800200 */
.L_x_472:
        /* <DEDUP_REMOVED lines=11> */
.L_x_475:
[----:B------:R-:W-:Y:S05]  /*143a0*/  BSYNC.RECONVERGENT B0 ;  /* 0x0000000000007941 */ /* 0x000fea0003800200 */
.L_x_474:
        /* <DEDUP_REMOVED lines=11> */
.L_x_477:
[----:B------:R-:W-:Y:S05]  /*14460*/  BSYNC.RECONVERGENT B0 ;  /* 0x0000000000007941 */ /* 0x000fea0003800200 */
.L_x_476:
        /* <DEDUP_REMOVED lines=11> */
.L_x_479:
[----:B------:R-:W-:Y:S05]  /*14520*/  BSYNC.RECONVERGENT B0 ;  /* 0x0000000000007941 */ /* 0x000fea0003800200 */
.L_x_478:
        /* <DEDUP_REMOVED lines=49> */
.L_x_481:
[----:B------:R-:W-:Y:S05]  /*14840*/  BSYNC.RECONVERGENT B0 ;  /* 0x0000000000007941 */ /* 0x000fea0003800200 */
.L_x_480:
        /* <DEDUP_REMOVED lines=11> */
.L_x_483:
[----:B------:R-:W-:Y:S05]  /*14900*/  BSYNC.RECONVERGENT B0 ;  /* 0x0000000000007941 */ /* 0x000fea0003800200 */
.L_x_482:
        /* <DEDUP_REMOVED lines=11> */
.L_x_485:
[----:B------:R-:W-:Y:S05]  /*149c0*/  BSYNC.RECONVERGENT B0 ;  /* 0x0000000000007941 */ /* 0x000fea0003800200 */
.L_x_484:
        /* <DEDUP_REMOVED lines=11> */
.L_x_487:
[----:B------:R-:W-:Y:S05]  /*14a80*/  BSYNC.RECONVERGENT B0 ;  /* 0x0000000000007941 */ /* 0x000fea0003800200 */
.L_x_486:
        /* <DEDUP_REMOVED lines=49> */
.L_x_489:
[----:B------:R-:W-:Y:S05]  /*14da0*/  BSYNC.RECONVERGENT B0 ;  /* 0x0000000000007941 */ /* 0x000fea0003800200 */
.L_x_488:
        /* <DEDUP_REMOVED lines=11> */
.L_x_491:
[----:B------:R-:W-:Y:S05]  /*14e60*/  BSYNC.RECONVERGENT B0 ;  /* 0x0000000000007941 */ /* 0x000fea0003800200 */
.L_x_490:
        /* <DEDUP_REMOVED lines=11> */
.L_x_493:
[----:B------:R-:W-:Y:S05]  /*14f20*/  BSYNC.RECONVERGENT B0 ;  /* 0x0000000000007941 */ /* 0x000fea0003800200 */
.L_x_492:
        /* <DEDUP_REMOVED lines=11> */
.L_x_495:
[----:B------:R-:W-:Y:S05]  /*14fe0*/  BSYNC.RECONVERGENT B0 ;  /* 0x0000000000007941 */ /* 0x000fea0003800200 */
.L_x_494:
        /* <DEDUP_REMOVED lines=49> */
.L_x_497:
[----:B------:R-:W-:Y:S05]  /*15300*/  BSYNC.RECONVERGENT B0 ;  /* 0x0000000000007941 */ /* 0x000fea0003800200 */
.L_x_496:
        /* <DEDUP_REMOVED lines=11> */
.L_x_499:
[----:B------:R-:W-:Y:S05]  /*153c0*/  BSYNC.RECONVERGENT B0 ;  /* 0x0000000000007941 */ /* 0x000fea0003800200 */
.L_x_498:
        /* <DEDUP_REMOVED lines=11> */
.L_x_501:
[----:B------:R-:W-:Y:S05]  /*15480*/  BSYNC.RECONVERGENT B0 ;  /* 0x0000000000007941 */ /* 0x000fea0003800200 */
.L_x_500:
        /* <DEDUP_REMOVED lines=11> */
.L_x_503:
[----:B------:R-:W-:Y:S05]  /*15540*/  BSYNC.RECONVERGENT B0 ;  /* 0x0000000000007941 */ /* 0x000fea0003800200 */
.L_x_502:
        /* <DEDUP_REMOVED lines=49> */
.L_x_505:
[----:B------:R-:W-:Y:S05]  /*15860*/  BSYNC.RECONVERGENT B0 ;  /* 0x0000000000007941 */ /* 0x000fea0003800200 */
.L_x_504:
        /* <DEDUP_REMOVED lines=11> */
.L_x_507:
[----:B------:R-:W-:Y:S05]  /*15920*/  BSYNC.RECONVERGENT B0 ;  /* 0x0000000000007941 */ /* 0x000fea0003800200 */
.L_x_506:
        /* <DEDUP_REMOVED lines=11> */
.L_x_509:
[----:B------:R-:W-:Y:S05]  /*159e0*/  BSYNC.RECONVERGENT B0 ;  /* 0x0000000000007941 */ /* 0x000fea0003800200 */
.L_x_508:
        /* <DEDUP_REMOVED lines=11> */
.L_x_511:
[----:B------:R-:W-:Y:S05]  /*15aa0*/  BSYNC.RECONVERGENT B0 ;  /* 0x0000000000007941 */ /* 0x000fea0003800200 */
.L_x_510:
        /* <DEDUP_REMOVED lines=49> */
.L_x_513:
[----:B------:R-:W-:Y:S05]  /*15dc0*/  BSYNC.RECONVERGENT B0 ;  /* 0x0000000000007941 */ /* 0x000fea0003800200 */
.L_x_512:
        /* <DEDUP_REMOVED lines=11> */
.L_x_515:
[----:B------:R-:W-:Y:S05]  /*15e80*/  BSYNC.RECONVERGENT B0 ;  /* 0x0000000000007941 */ /* 0x000fea0003800200 */
.L_x_514:
        /* <DEDUP_REMOVED lines=11> */
.L_x_517:
[----:B------:R-:W-:Y:S05]  /*15f40*/  BSYNC.RECONVERGENT B0 ;  /* 0x0000000000007941 */ /* 0x000fea0003800200 */
.L_x_516:
        /* <DEDUP_REMOVED lines=11> */
.L_x_519:
[----:B------:R-:W-:Y:S05]  /*16000*/  BSYNC.RECONVERGENT B0 ;  /* 0x0000000000007941 */ /* 0x000fea0003800200 */
.L_x_518:
        /* <DEDUP_REMOVED lines=49> */
.L_x_521:
[----:B------:R-:W-:Y:S05]  /*16320*/  BSYNC.RECONVERGENT B0 ;  /* 0x0000000000007941 */ /* 0x000fea0003800200 */
.L_x_520:
        /* <DEDUP_REMOVED lines=11> */
.L_x_523:
[----:B------:R-:W-:Y:S05]  /*163e0*/  BSYNC.RECONVERGENT B0 ;  /* 0x0000000000007941 */ /* 0x000fea0003800200 */
.L_x_522:
        /* <DEDUP_REMOVED lines=11> */
.L_x_525:
[----:B------:R-:W-:Y:S05]  /*164a0*/  BSYNC.RECONVERGENT B0 ;  /* 0x0000000000007941 */ /* 0x000fea0003800200 */
.L_x_524:
        /* <DEDUP_REMOVED lines=11> */
.L_x_527:
[----:B------:R-:W-:Y:S05]  /*16560*/  BSYNC.RECONVERGENT B0 ;  /* 0x0000000000007941 */ /* 0x000fea0003800200 */
.L_x_526:
        /* <DEDUP_REMOVED lines=49> */
.L_x_529:
[----:B------:R-:W-:Y:S05]  /*16880*/  BSYNC.RECONVERGENT B0 ;  /* 0x0000000000007941 */ /* 0x000fea0003800200 */
.L_x_528:
        /* <DEDUP_REMOVED lines=11> */
.L_x_531:
[----:B------:R-:W-:Y:S05]  /*16940*/  BSYNC.RECONVERGENT B0 ;  /* 0x0000000000007941 */ /* 0x000fea0003800200 */
.L_x_530:
        /* <DEDUP_REMOVED lines=11> */
.L_x_533:
[----:B------:R-:W-:Y:S05]  /*16a00*/  BSYNC.RECONVERGENT B0 ;  /* 0x0000000000007941 */ /* 0x000fea0003800200 */
.L_x_532:
        /* <DEDUP_REMOVED lines=11> */
.L_x_535:
[----:B------:R-:W-:Y:S05]  /*16ac0*/  BSYNC.RECONVERGENT B0 ;  /* 0x0000000000007941 */ /* 0x000fea0003800200 */
.L_x_534:
        /* <DEDUP_REMOVED lines=49> */
.L_x_537:
[----:B------:R-:W-:Y:S05]  /*16de0*/  BSYNC.RECONVERGENT B0 ;  /* 0x0000000000007941 */ /* 0x000fea0003800200 */
.L_x_536:
        /* <DEDUP_REMOVED lines=11> */
.L_x_539:
[----:B------:R-:W-:Y:S05]  /*16ea0*/  BSYNC.RECONVERGENT B0 ;  /* 0x0000000000007941 */ /* 0x000fea0003800200 */
.L_x_538:
        /* <DEDUP_REMOVED lines=11> */
.L_x_541:
[----:B------:R-:W-:Y:S05]  /*16f60*/  BSYNC.RECONVERGENT B0 ;  /* 0x0000000000007941 */ /* 0x000fea0003800200 */
.L_x_540:
        /* <DEDUP_REMOVED lines=11> */
.L_x_543:
[----:B------:R-:W-:Y:S05]  /*17020*/  BSYNC.RECONVERGENT B0 ;  /* 0x0000000000007941 */ /* 0x000fea0003800200 */
.L_x_542:
        /* <DEDUP_REMOVED lines=49> */
.L_x_545:
[----:B------:R-:W-:Y:S05]  /*17340*/  BSYNC.RECONVERGENT B0 ;  /* 0x0000000000007941 */ /* 0x000fea0003800200 */
.L_x_544:
        /* <DEDUP_REMOVED lines=11> */
.L_x_547:
[----:B------:R-:W-:Y:S05]  /*17400*/  BSYNC.RECONVERGENT B0 ;  /* 0x0000000000007941 */ /* 0x000fea0003800200 */
.L_x_546:
        /* <DEDUP_REMOVED lines=11> */
.L_x_549:
[----:B------:R-:W-:Y:S05]  /*174c0*/  BSYNC.RECONVERGENT B0 ;  /* 0x0000000000007941 */ /* 0x000fea0003800200 */
.L_x_548:
        /* <DEDUP_REMOVED lines=11> */
.L_x_551:
[----:B------:R-:W-:Y:S05]  /*17580*/  BSYNC.RECONVERGENT B0 ;  /* 0x0000000000007941 */ /* 0x000fea0003800200 */
.L_x_550:
        /* <DEDUP_REMOVED lines=49> */
.L_x_553:
[----:B------:R-:W-:Y:S05]  /*178a0*/  BSYNC.RECONVERGENT B0 ;  /* 0x0000000000007941 */ /* 0x000fea0003800200 */
.L_x_552:
        /* <DEDUP_REMOVED lines=11> */
.L_x_555:
[----:B------:R-:W-:Y:S05]  /*17960*/  BSYNC.RECONVERGENT B0 ;  /* 0x0000000000007941 */ /* 0x000fea0003800200 */
.L_x_554:
        /* <DEDUP_REMOVED lines=11> */
.L_x_557:
[----:B------:R-:W-:Y:S05]  /*17a20*/  BSYNC.RECONVERGENT B0 ;  /* 0x0000000000007941 */ /* 0x000fea0003800200 */
.L_x_556:
        /* <DEDUP_REMOVED lines=11> */
.L_x_559:
[----:B------:R-:W-:Y:S05]  /*17ae0*/  BSYNC.RECONVERGENT B0 ;  /* 0x0000000000007941 */ /* 0x000fea0003800200 */
.L_x_558:
        /* <DEDUP_REMOVED lines=49> */
.L_x_561:
[----:B------:R-:W-:Y:S05]  /*17e00*/  BSYNC.RECONVERGENT B0 ;  /* 0x0000000000007941 */ /* 0x000fea0003800200 */
.L_x_560:
        /* <DEDUP_REMOVED lines=11> */
.L_x_563:
[----:B------:R-:W-:Y:S05]  /*17ec0*/  BSYNC.RECONVERGENT B0 ;  /* 0x0000000000007941 */ /* 0x000fea0003800200 */
.L_x_562:
        /* <DEDUP_REMOVED lines=11> */
.L_x_565:
[----:B------:R-:W-:Y:S05]  /*17f80*/  BSYNC.RECONVERGENT B0 ;  /* 0x0000000000007941 */ /* 0x000fea0003800200 */
.L_x_564:
        /* <DEDUP_REMOVED lines=11> */
.L_x_567:
[----:B------:R-:W-:Y:S05]  /*18040*/  BSYNC.RECONVERGENT B0 ;  /* 0x0000000000007941 */ /* 0x000fea0003800200 */
.L_x_566:
        /* <DEDUP_REMOVED lines=49> */
.L_x_569:
[----:B------:R-:W-:Y:S05]  /*18360*/  BSYNC.RECONVERGENT B0 ;  /* 0x0000000000007941 */ /* 0x000fea0003800200 */
.L_x_568:
        /* <DEDUP_REMOVED lines=11> */
.L_x_571:
[----:B------:R-:W-:Y:S05]  /*18420*/  BSYNC.RECONVERGENT B0 ;  /* 0x0000000000007941 */ /* 0x000fea0003800200 */
.L_x_570:
        /* <DEDUP_REMOVED lines=11> */
.L_x_573:
[----:B------:R-:W-:Y:S05]  /*184e0*/  BSYNC.RECONVERGENT B0 ;  /* 0x0000000000007941 */ /* 0x000fea0003800200 */
.L_x_572:
        /* <DEDUP_REMOVED lines=11> */
.L_x_575:
[----:B------:R-:W-:Y:S05]  /*185a0*/  BSYNC.RECONVERGENT B0 ;  /* 0x0000000000007941 */ /* 0x000fea0003800200 */
.L_x_574:
        /* <DEDUP_REMOVED lines=49> */
.L_x_577:
[----:B------:R-:W-:Y:S05]  /*188c0*/  BSYNC.RECONVERGENT B0 ;  /* 0x0000000000007941 */ /* 0x000fea0003800200 */
.L_x_576:
        /* <DEDUP_REMOVED lines=11> */
.L_x_579:
[----:B------:R-:W-:Y:S05]  /*18980*/  BSYNC.RECONVERGENT B0 ;  /* 0x0000000000007941 */ /* 0x000fea0003800200 */
.L_x_578:
        /* <DEDUP_REMOVED lines=11> */
.L_x_581:
[----:B------:R-:W-:Y:S05]  /*18a40*/  BSYNC.RECONVERGENT B0 ;  /* 0x0000000000007941 */ /* 0x000fea0003800200 */
.L_x_580:
        /* <DEDUP_REMOVED lines=11> */
.L_x_583:
[----:B------:R-:W-:Y:S05]  /*18b00*/  BSYNC.RECONVERGENT B0 ;  /* 0x0000000000007941 */ /* 0x000fea0003800200 */
.L_x_582:
        /* <DEDUP_REMOVED lines=49> */
.L_x_585:
[----:B------:R-:W-:Y:S05]  /*18e20*/  BSYNC.RECONVERGENT B0 ;  /* 0x0000000000007941 */ /* 0x000fea0003800200 */
.L_x_584:
        /* <DEDUP_REMOVED lines=11> */
.L_x_587:
[----:B------:R-:W-:Y:S05]  /*18ee0*/  BSYNC.RECONVERGENT B0 ;  /* 0x0000000000007941 */ /* 0x000fea0003800200 */
.L_x_586:
        /* <DEDUP_REMOVED lines=11> */
.L_x_589:
[----:B------:R-:W-:Y:S05]  /*18fa0*/  BSYNC.RECONVERGENT B0 ;  /* 0x0000000000007941 */ /* 0x000fea0003800200 */
.L_x_588:
        /* <DEDUP_REMOVED lines=11> */
.L_x_591:
[----:B------:R-:W-:Y:S05]  /*19060*/  BSYNC.RECONVERGENT B0 ;  /* 0x0000000000007941 */ /* 0x000fea0003800200 */
.L_x_590:
        /* <DEDUP_REMOVED lines=49> */
.L_x_593:
[----:B------:R-:W-:Y:S05]  /*19380*/  BSYNC.RECONVERGENT B0 ;  /* 0x0000000000007941 */ /* 0x000fea0003800200 */
.L_x_592:
        /* <DEDUP_REMOVED lines=11> */
.L_x_595:
[----:B------:R-:W-:Y:S05]  /*19440*/  BSYNC.RECONVERGENT B0 ;  /* 0x0000000000007941 */ /* 0x000fea0003800200 */
.L_x_594:
        /* <DEDUP_REMOVED lines=11> */
.L_x_597:
[----:B------:R-:W-:Y:S05]  /*19500*/  BSYNC.RECONVERGENT B0 ;  /* 0x0000000000007941 */ /* 0x000fea0003800200 */
.L_x_596:
        /* <DEDUP_REMOVED lines=11> */
.L_x_599:
[----:B------:R-:W-:Y:S05]  /*195c0*/  BSYNC.RECONVERGENT B0 ;  /* 0x0000000000007941 */ /* 0x000fea0003800200 */
.L_x_598:
        /* <DEDUP_REMOVED lines=49> */
.L_x_601:
[----:B------:R-:W-:Y:S05]  /*198e0*/  BSYNC.RECONVERGENT B0 ;  /* 0x0000000000007941 */ /* 0x000fea0003800200 */
.L_x_600:
        /* <DEDUP_REMOVED lines=11> */
.L_x_603:
[----:B------:R-:W-:Y:S05]  /*199a0*/  BSYNC.RECONVERGENT B0 ;  /* 0x0000000000007941 */ /* 0x000fea0003800200 */
.L_x_602:
        /* <DEDUP_REMOVED lines=11> */
.L_x_605:
[----:B------:R-:W-:Y:S05]  /*19a60*/  BSYNC.RECONVERGENT B0 ;  /* 0x0000000000007941 */ /* 0x000fea0003800200 */
.L_x_604:
        /* <DEDUP_REMOVED lines=11> */
.L_x_607:
[----:B------:R-:W-:Y:S05]  /*19b20*/  BSYNC.RECONVERGENT B0 ;  /* 0x0000000000007941 */ /* 0x000fea0003800200 */
.L_x_606:
        /* <DEDUP_REMOVED lines=49> */
.L_x_609:
[----:B------:R-:W-:Y:S05]  /*19e40*/  BSYNC.RECONVERGENT B0 ;  /* 0x0000000000007941 */ /* 0x000fea0003800200 */
.L_x_608:
        /* <DEDUP_REMOVED lines=11> */
.L_x_611:
[----:B------:R-:W-:Y:S05]  /*19f00*/  BSYNC.RECONVERGENT B0 ;  /* 0x0000000000007941 */ /* 0x000fea0003800200 */
.L_x_610:
        /* <DEDUP_REMOVED lines=11> */
.L_x_613:
[----:B------:R-:W-:Y:S05]  /*19fc0*/  BSYNC.RECONVERGENT B0 ;  /* 0x0000000000007941 */ /* 0x000fea0003800200 */
.L_x_612:
        /* <DEDUP_REMOVED lines=11> */
.L_x_615:
[----:B------:R-:W-:Y:S05]  /*1a080*/  BSYNC.RECONVERGENT B0 ;  /* 0x0000000000007941 */ /* 0x000fea0003800200 */
.L_x_614:
        /* <DEDUP_REMOVED lines=49> */
.L_x_617:
[----:B------:R-:W-:Y:S05]  /*1a3a0*/  BSYNC.RECONVERGENT B0 ;  /* 0x0000000000007941 */ /* 0x000fea0003800200 */
.L_x_616:
        /* <DEDUP_REMOVED lines=11> */
.L_x_619:
[----:B------:R-:W-:Y:S05]  /*1a460*/  BSYNC.RECONVERGENT B0 ;  /* 0x0000000000007941 */ /* 0x000fea0003800200 */
.L_x_618:
        /* <DEDUP_REMOVED lines=11> */
.L_x_621:
[----:B------:R-:W-:Y:S05]  /*1a520*/  BSYNC.RECONVERGENT B0 ;  /* 0x0000000000007941 */ /* 0x000fea0003800200 */
.L_x_620:
        /* <DEDUP_REMOVED lines=11> */
.L_x_623:
[----:B------:R-:W-:Y:S05]  /*1a5e0*/  BSYNC.RECONVERGENT B0 ;  /* 0x0000000000007941 */ /* 0x000fea0003800200 */
.L_x_622:
        /* <DEDUP_REMOVED lines=49> */
.L_x_625:
[----:B------:R-:W-:Y:S05]  /*1a900*/  BSYNC.RECONVERGENT B0 ;  /* 0x0000000000007941 */ /* 0x000fea0003800200 */
.L_x_624:
        /* <DEDUP_REMOVED lines=11> */
.L_x_627:
[----:B------:R-:W-:Y:S05]  /*1a9c0*/  BSYNC.RECONVERGENT B0 ;  /* 0x0000000000007941 */ /* 0x000fea0003800200 */
.L_x_626:
        /* <DEDUP_REMOVED lines=11> */
.L_x_629:
[----:B------:R-:W-:Y:S05]  /*1aa80*/  BSYNC.RECONVERGENT B0 ;  /* 0x0000000000007941 */ /* 0x000fea0003800200 */
.L_x_628:
        /* <DEDUP_REMOVED lines=11> */
.L_x_631:
[----:B------:R-:W-:Y:S05]  /*1ab40*/  BSYNC.RECONVERGENT B0 ;  /* 0x0000000000007941 */ /* 0x000fea0003800200 */
.L_x_630:
        /* <DEDUP_REMOVED lines=49> */
.L_x_633:
[----:B------:R-:W-:Y:S05]  /*1ae60*/  BSYNC.RECONVERGENT B0 ;  /* 0x0000000000007941 */ /* 0x000fea0003800200 */
.L_x_632:
        /* <DEDUP_REMOVED lines=11> */
.L_x_635:
[----:B------:R-:W-:Y:S05]  /*1af20*/  BSYNC.RECONVERGENT B0 ;  /* 0x0000000000007941 */ /* 0x000fea0003800200 */
.L_x_634:
        /* <DEDUP_REMOVED lines=11> */
.L_x_637:
[----:B------:R-:W-:Y:S05]  /*1afe0*/  BSYNC.RECONVERGENT B0 ;  /* 0x0000000000007941 */ /* 0x000fea0003800200 */
.L_x_636:
        /* <DEDUP_REMOVED lines=11> */
.L_x_639:
[----:B------:R-:W-:Y:S05]  /*1b0a0*/  BSYNC.RECONVERGENT B0 ;  /* 0x0000000000007941 */ /* 0x000fea0003800200 */
.L_x_638:
        /* <DEDUP_REMOVED lines=49> */
.L_x_641:
[----:B------:R-:W-:Y:S05]  /*1b3c0*/  BSYNC.RECONVERGENT B0 ;  /* 0x0000000000007941 */ /* 0x000fea0003800200 */
.L_x_640:
        /* <DEDUP_REMOVED lines=11> */
.L_x_643:
[----:B------:R-:W-:Y:S05]  /*1b480*/  BSYNC.RECONVERGENT B0 ;  /* 0x0000000000007941 */ /* 0x000fea0003800200 */
.L_x_642:
        /* <DEDUP_REMOVED lines=11> */
.L_x_645:
[----:B------:R-:W-:Y:S05]  /*1b540*/  BSYNC.RECONVERGENT B0 ;  /* 0x0000000000007941 */ /* 0x000fea0003800200 */
.L_x_644:
        /* <DEDUP_REMOVED lines=11> */
.L_x_647:
[----:B------:R-:W-:Y:S05]  /*1b600*/  BSYNC.RECONVERGENT B0 ;  /* 0x0000000000007941 */ /* 0x000fea0003800200 */
.L_x_646:
        /* <DEDUP_REMOVED lines=49> */
.L_x_649:
[----:B------:R-:W-:Y:S05]  /*1b920*/  BSYNC.RECONVERGENT B0 ;  /* 0x0000000000007941 */ /* 0x000fea0003800200 */
.L_x_648:
        /* <DEDUP_REMOVED lines=11> */
.L_x_651:
[----:B------:R-:W-:Y:S05]  /*1b9e0*/  BSYNC.RECONVERGENT B0 ;  /* 0x0000000000007941 */ /* 0x000fea0003800200 */
.L_x_650:
        /* <DEDUP_REMOVED lines=11> */
.L_x_653:
[----:B------:R-:W-:Y:S05]  /*1baa0*/  BSYNC.RECONVERGENT B0 ;  /* 0x0000000000007941 */ /* 0x000fea0003800200 */
.L_x_652:
        /* <DEDUP_REMOVED lines=11> */
.L_x_655:
[----:B------:R-:W-:Y:S05]  /*1bb60*/  BSYNC.RECONVERGENT B0 ;  /* 0x0000000000007941 */ /* 0x000fea0003800200 */
.L_x_654:
        /* <DEDUP_REMOVED lines=49> */
.L_x_657:
[----:B------:R-:W-:Y:S05]  /*1be80*/  BSYNC.RECONVERGENT B0 ;  /* 0x0000000000007941 */ /* 0x000fea0003800200 */
.L_x_656:
        /* <DEDUP_REMOVED lines=11> */
.L_x_659:
[----:B------:R-:W-:Y:S05]  /*1bf40*/  BSYNC.RECONVERGENT B0 ;  /* 0x0000000000007941 */ /* 0x000fea0003800200 */
.L_x_658:
        /* <DEDUP_REMOVED lines=11> */
.L_x_661:
[----:B------:R-:W-:Y:S05]  /*1c000*/  BSYNC.RECONVERGENT B0 ;  /* 0x0000000000007941 */ /* 0x000fea0003800200 */
.L_x_660:
        /* <DEDUP_REMOVED lines=11> */
.L_x_663:
[----:B------:R-:W-:Y:S05]  /*1c0c0*/  BSYNC.RECONVERGENT B0 ;  /* 0x0000000000007941 */ /* 0x000fea0003800200 */
.L_x_662:
        /* <DEDUP_REMOVED lines=49> */
.L_x_665:
[----:B------:R-:W-:Y:S05]  /*1c3e0*/  BSYNC.RECONVERGENT B0 ;  /* 0x0000000000007941 */ /* 0x000fea0003800200 */
.L_x_664:
        /* <DEDUP_REMOVED lines=11> */
.L_x_667:
[----:B------:R-:W-:Y:S05]  /*1c4a0*/  BSYNC.RECONVERGENT B0 ;  /* 0x0000000000007941 */ /* 0x000fea0003800200 */
.L_x_666:
        /* <DEDUP_REMOVED lines=11> */
.L_x_669:
[----:B------:R-:W-:Y:S05]  /*1c560*/  BSYNC.RECONVERGENT B0 ;  /* 0x0000000000007941 */ /* 0x000fea0003800200 */
.L_x_668:
        /* <DEDUP_REMOVED lines=11> */
.L_x_671:
[----:B------:R-:W-:Y:S05]  /*1c620*/  BSYNC.RECONVERGENT B0 ;  /* 0x0000000000007941 */ /* 0x000fea0003800200 */
.L_x_670:
        /* <DEDUP_REMOVED lines=49> */
.L_x_673:
[----:B------:R-:W-:Y:S05]  /*1c940*/  BSYNC.RECONVERGENT B0 ;  /* 0x0000000000007941 */ /* 0x000fea0003800200 */
.L_x_672:
        /* <DEDUP_REMOVED lines=11> */
.L_x_675:
[----:B------:R-:W-:Y:S05]  /*1ca00*/  BSYNC.RECONVERGENT B0 ;  /* 0x0000000000007941 */ /* 0x000fea0003800200 */
.L_x_674:
        /* <DEDUP_REMOVED lines=11> */
.L_x_677:
[----:B------:R-:W-:Y:S05]  /*1cac0*/  BSYNC.RECONVERGENT B0 ;  /* 0x0000000000007941 */ /* 0x000fea0003800200 */
.L_x_676:
        /* <DEDUP_REMOVED lines=11> */
.L_x_679:
[----:B------:R-:W-:Y:S05]  /*1cb80*/  BSYNC.RECONVERGENT B0 ;  /* 0x0000000000007941 */ /* 0x000fea0003800200 */
.L_x_678:
        /* <DEDUP_REMOVED lines=49> */
.L_x_681:
[----:B------:R-:W-:Y:S05]  /*1cea0*/  BSYNC.RECONVERGENT B0 ;  /* 0x0000000000007941 */ /* 0x000fea0003800200 */
.L_x_680:
        /* <DEDUP_REMOVED lines=11> */
.L_x_683:
[----:B------:R-:W-:Y:S05]  /*1cf60*/  BSYNC.RECONVERGENT B0 ;  /* 0x0000000000007941 */ /* 0x000fea0003800200 */
.L_x_682:
        /* <DEDUP_REMOVED lines=11> */
.L_x_685:
[----:B------:R-:W-:Y:S05]  /*1d020*/  BSYNC.RECONVERGENT B0 ;  /* 0x0000000000007941 */ /* 0x000fea0003800200 */
.L_x_684:
        /* <DEDUP_REMOVED lines=11> */
.L_x_687:
[----:B------:R-:W-:Y:S05]  /*1d0e0*/  BSYNC.RECONVERGENT B0 ;  /* 0x0000000000007941 */ /* 0x000fea0003800200 */
.L_x_686:
        /* <DEDUP_REMOVED lines=49> */
.L_x_689:
[----:B------:R-:W-:Y:S05]  /*1d400*/  BSYNC.RECONVERGENT B0 ;  /* 0x0000000000007941 */ /* 0x000fea0003800200 */
.L_x_688:
        /* <DEDUP_REMOVED lines=11> */
.L_x_691:
[----:B------:R-:W-:Y:S05]  /*1d4c0*/  BSYNC.RECONVERGENT B0 ;  /* 0x0000000000007941 */ /* 0x000fea0003800200 */
.L_x_690:
        /* <DEDUP_REMOVED lines=11> */
.L_x_693:
[----:B------:R-:W-:Y:S05]  /*1d580*/  BSYNC.RECONVERGENT B0 ;  /* 0x0000000000007941 */ /* 0x000fea0003800200 */
.L_x_692:
        /* <DEDUP_REMOVED lines=11> */
.L_x_695:
[----:B------:R-:W-:Y:S05]  /*1d640*/  BSYNC.RECONVERGENT B0 ;  /* 0x0000000000007941 */ /* 0x000fea0003800200 */
.L_x_694:
        /* <DEDUP_REMOVED lines=49> */
.L_x_697:
[----:B------:R-:W-:Y:S05]  /*1d960*/  BSYNC.RECONVERGENT B0 ;  /* 0x0000000000007941 */ /* 0x000fea0003800200 */
.L_x_696:
        /* <DEDUP_REMOVED lines=11> */
.L_x_699:
[----:B------:R-:W-:Y:S05]  /*1da20*/  BSYNC.RECONVERGENT B0 ;  /* 0x0000000000007941 */ /* 0x000fea0003800200 */
.L_x_698:
        /* <DEDUP_REMOVED lines=11> */
.L_x_701:
[----:B------:R-:W-:Y:S05]  /*1dae0*/  BSYNC.RECONVERGENT B0 ;  /* 0x0000000000007941 */ /* 0x000fea0003800200 */
.L_x_700:
        /* <DEDUP_REMOVED lines=11> */
.L_x_703:
[----:B------:R-:W-:Y:S05]  /*1dba0*/  BSYNC.RECONVERGENT B0 ;  /* 0x0000000000007941 */ /* 0x000fea0003800200 */
.L_x_702:
        /* <DEDUP_REMOVED lines=49> */
.L_x_705:
[----:B------:R-:W-:Y:S05]  /*1dec0*/  BSYNC.RECONVERGENT B0 ;  /* 0x0000000000007941 */ /* 0x000fea0003800200 */
.L_x_704:
        /* <DEDUP_REMOVED lines=11> */
.L_x_707:
[----:B------:R-:W-:Y:S05]  /*1df80*/  BSYNC.RECONVERGENT B0 ;  /* 0x0000000000007941 */ /* 0x000fea0003800200 */
.L_x_706:
        /* <DEDUP_REMOVED lines=11> */
.L_x_709:
[----:B------:R-:W-:Y:S05]  /*1e040*/  BSYNC.RECONVERGENT B0 ;  /* 0x0000000000007941 */ /* 0x000fea0003800200 */
.L_x_708:
        /* <DEDUP_REMOVED lines=11> */
.L_x_711:
[----:B------:R-:W-:Y:S05]  /*1e100*/  BSYNC.RECONVERGENT B0 ;  /* 0x0000000000007941 */ /* 0x000fea0003800200 */
.L_x_710:
        /* <DEDUP_REMOVED lines=49> */
.L_x_713:
[----:B------:R-:W-:Y:S05]  /*1e420*/  BSYNC.RECONVERGENT B0 ;  /* 0x0000000000007941 */ /* 0x000fea0003800200 */
.L_x_712:
        /* <DEDUP_REMOVED lines=11> */
.L_x_715:
[----:B------:R-:W-:Y:S05]  /*1e4e0*/  BSYNC.RECONVERGENT B0 ;  /* 0x0000000000007941 */ /* 0x000fea0003800200 */
.L_x_714:
        /* <DEDUP_REMOVED lines=11> */
.L_x_717:
[----:B------:R-:W-:Y:S05]  /*1e5a0*/  BSYNC.RECONVERGENT B0 ;  /* 0x0000000000007941 */ /* 0x000fea0003800200 */
.L_x_716:
        /* <DEDUP_REMOVED lines=11> */
.L_x_719:
[----:B------:R-:W-:Y:S05]  /*1e660*/  BSYNC.RECONVERGENT B0 ;  /* 0x0000000000007941 */ /* 0x000fea0003800200 */
.L_x_718:
        /* <DEDUP_REMOVED lines=49> */
.L_x_721:
[----:B------:R-:W-:Y:S05]  /*1e980*/  BSYNC.RECONVERGENT B0 ;  /* 0x0000000000007941 */ /* 0x000fea0003800200 */
.L_x_720:
        /* <DEDUP_REMOVED lines=11> */
.L_x_723:
[----:B------:R-:W-:Y:S05]  /*1ea40*/  BSYNC.RECONVERGENT B0 ;  /* 0x0000000000007941 */ /* 0x000fea0003800200 */
.L_x_722:
        /* <DEDUP_REMOVED lines=11> */
.L_x_725:
[----:B------:R-:W-:Y:S05]  /*1eb00*/  BSYNC.RECONVERGENT B0 ;  /* 0x0000000000007941 */ /* 0x000fea0003800200 */
.L_x_724:
        /* <DEDUP_REMOVED lines=11> */
.L_x_727:
[----:B------:R-:W-:Y:S05]  /*1ebc0*/  BSYNC.RECONVERGENT B0 ;  /* 0x0000000000007941 */ /* 0x000fea0003800200 */
.L_x_726:
        /* <DEDUP_REMOVED lines=49> */
.L_x_729:
[----:B------:R-:W-:Y:S05]  /*1eee0*/  BSYNC.RECONVERGENT B0 ;  /* 0x0000000000007941 */ /* 0x000fea0003800200 */
.L_x_728:
        /* <DEDUP_REMOVED lines=11> */
.L_x_731:
[----:B------:R-:W-:Y:S05]  /*1efa0*/  BSYNC.RECONVERGENT B0 ;  /* 0x0000000000007941 */ /* 0x000fea0003800200 */
.L_x_730:
        /* <DEDUP_REMOVED lines=11> */
.L_x_733:
[----:B------:R-:W-:Y:S05]  /*1f060*/  BSYNC.RECONVERGENT B0 ;  /* 0x0000000000007941 */ /* 0x000fea0003800200 */
.L_x_732:
        /* <DEDUP_REMOVED lines=11> */
.L_x_735:
[----:B------:R-:W-:Y:S05]  /*1f120*/  BSYNC.RECONVERGENT B0 ;  /* 0x0000000000007941 */ /* 0x000fea0003800200 */
.L_x_734:
        /* <DEDUP_REMOVED lines=49> */
.L_x_737:
[----:B------:R-:W-:Y:S05]  /*1f440*/  BSYNC.RECONVERGENT B0 ;  /* 0x0000000000007941 */ /* 0x000fea0003800200 */
.L_x_736:
        /* <DEDUP_REMOVED lines=11> */
.L_x_739:
[----:B------:R-:W-:Y:S05]  /*1f500*/  BSYNC.RECONVERGENT B0 ;  /* 0x0000000000007941 */ /* 0x000fea0003800200 */
.L_x_738:
        /* <DEDUP_REMOVED lines=11> */
.L_x_741:
[----:B------:R-:W-:Y:S05]  /*1f5c0*/  BSYNC.RECONVERGENT B0 ;  /* 0x0000000000007941 */ /* 0x000fea0003800200 */
.L_x_740:
        /* <DEDUP_REMOVED lines=11> */
.L_x_743:
[----:B------:R-:W-:Y:S05]  /*1f680*/  BSYNC.RECONVERGENT B0 ;  /* 0x0000000000007941 */ /* 0x000fea0003800200 */
.L_x_742:
        /* <DEDUP_REMOVED lines=49> */
.L_x_745:
[----:B------:R-:W-:Y:S05]  /*1f9a0*/  BSYNC.RECONVERGENT B0 ;  /* 0x0000000000007941 */ /* 0x000fea0003800200 */
.L_x_744:
        /* <DEDUP_REMOVED lines=11> */
.L_x_747:
[----:B------:R-:W-:Y:S05]  /*1fa60*/  BSYNC.RECONVERGENT B0 ;  /* 0x0000000000007941 */ /* 0x000fea0003800200 */
.L_x_746:
        /* <DEDUP_REMOVED lines=11> */
.L_x_749:
[----:B------:R-:W-:Y:S05]  /*1fb20*/  BSYNC.RECONVERGENT B0 ;  /* 0x0000000000007941 */ /* 0x000fea0003800200 */
.L_x_748:
        /* <DEDUP_REMOVED lines=11> */
.L_x_751:
[----:B------:R-:W-:Y:S05]  /*1fbe0*/  BSYNC.RECONVERGENT B0 ;  /* 0x0000000000007941 */ /* 0x000fea0003800200 */
.L_x_750:
        /* <DEDUP_REMOVED lines=49> */
.L_x_753:
[----:B------:R-:W-:Y:S05]  /*1ff00*/  BSYNC.RECONVERGENT B0 ;  /* 0x0000000000007941 */ /* 0x000fea0003800200 */
.L_x_752:
        /* <DEDUP_REMOVED lines=11> */
.L_x_755:
[----:B------:R-:W-:Y:S05]  /*1ffc0*/  BSYNC.RECONVERGENT B0 ;  /* 0x0000000000007941 */ /* 0x000fea0003800200 */
.L_x_754:
        /* <DEDUP_REMOVED lines=11> */
.L_x_757:
[----:B------:R-:W-:Y:S05]  /*20080*/  BSYNC.RECONVERGENT B0 ;  /* 0x0000000000007941 */ /* 0x000fea0003800200 */
.L_x_756:
        /* <DEDUP_REMOVED lines=11> */
.L_x_759:
[----:B------:R-:W-:Y:S05]  /*20140*/  BSYNC.RECONVERGENT B0 ;  /* 0x0000000000007941 */ /* 0x000fea0003800200 */
.L_x_758:
        /* <DEDUP_REMOVED lines=49> */
.L_x_761:
[----:B------:R-:W-:Y:S05]  /*20460*/  BSYNC.RECONVERGENT B0 ;  /* 0x0000000000007941 */ /* 0x000fea0003800200 */
.L_x_760:
        /* <DEDUP_REMOVED lines=11> */
.L_x_763:
[----:B------:R-:W-:Y:S05]  /*20520*/  BSYNC.RECONVERGENT B0 ;  /* 0x0000000000007941 */ /* 0x000fea0003800200 */
.L_x_762:
        /* <DEDUP_REMOVED lines=11> */
.L_x_765:
[----:B------:R-:W-:Y:S05]  /*205e0*/  BSYNC.RECONVERGENT B0 ;  /* 0x0000000000007941 */ /* 0x000fea0003800200 */
.L_x_764:
        /* <DEDUP_REMOVED lines=11> */
.L_x_767:
[----:B------:R-:W-:Y:S05]  /*206a0*/  BSYNC.RECONVERGENT B0 ;  /* 0x0000000000007941 */ /* 0x000fea0003800200 */
.L_x_766:
        /* <DEDUP_REMOVED lines=49> */
.L_x_769:
[----:B------:R-:W-:Y:S05]  /*209c0*/  BSYNC.RECONVERGENT B0 ;  /* 0x0000000000007941 */ /* 0x000fea0003800200 */
.L_x_768:
        /* <DEDUP_REMOVED lines=11> */
.L_x_771:
[----:B------:R-:W-:Y:S05]  /*20a80*/  BSYNC.RECONVERGENT B0 ;  /* 0x0000000000007941 */ /* 0x000fea0003800200 */
.L_x_770:
        /* <DEDUP_REMOVED lines=11> */
.L_x_773:
[----:B------:R-:W-:Y:S05]  /*20b40*/  BSYNC.RECONVERGENT B0 ;  /* 0x0000000000007941 */ /* 0x000fea0003800200 */
.L_x_772:
        /* <DEDUP_REMOVED lines=11> */
.L_x_775:
[----:B------:R-:W-:Y:S05]  /*20c00*/  BSYNC.RECONVERGENT B0 ;  /* 0x0000000000007941 */ /* 0x000fea0003800200 */
.L_x_774:
        /* <DEDUP_REMOVED lines=49> */
.L_x_777:
[----:B------:R-:W-:Y:S05]  /*20f20*/  BSYNC.RECONVERGENT B0 ;  /* 0x0000000000007941 */ /* 0x000fea0003800200 */
.L_x_776:
        /* <DEDUP_REMOVED lines=11> */
.L_x_779:
[----:B------:R-:W-:Y:S05]  /*20fe0*/  BSYNC.RECONVERGENT B0 ;  /* 0x0000000000007941 */ /* 0x000fea0003800200 */
.L_x_778:
        /* <DEDUP_REMOVED lines=11> */
.L_x_781:
[----:B------:R-:W-:Y:S05]  /*210a0*/  BSYNC.RECONVERGENT B0 ;  /* 0x0000000000007941 */ /* 0x000fea0003800200 */
.L_x_780:
        /* <DEDUP_REMOVED lines=11> */
.L_x_783:
[----:B------:R-:W-:Y:S05]  /*21160*/  BSYNC.RECONVERGENT B0 ;  /* 0x0000000000007941 */ /* 0x000fea0003800200 */
.L_x_782:
        /* <DEDUP_REMOVED lines=49> */
.L_x_785:
[----:B------:R-:W-:Y:S05]  /*21480*/  BSYNC.RECONVERGENT B0 ;  /* 0x0000000000007941 */ /* 0x000fea0003800200 */
.L_x_784:
        /* <DEDUP_REMOVED lines=11> */
.L_x_787:
[----:B------:R-:W-:Y:S05]  /*21540*/  BSYNC.RECONVERGENT B0 ;  /* 0x0000000000007941 */ /* 0x000fea0003800200 */
.L_x_786:
        /* <DEDUP_REMOVED lines=11> */
.L_x_789:
[----:B------:R-:W-:Y:S05]  /*21600*/  BSYNC.RECONVERGENT B0 ;  /* 0x0000000000007941 */ /* 0x000fea0003800200 */
.L_x_788:
        /* <DEDUP_REMOVED lines=11> */
.L_x_791:
[----:B------:R-:W-:Y:S05]  /*216c0*/  BSYNC.RECONVERGENT B0 ;  /* 0x0000000000007941 */ /* 0x000fea0003800200 */
.L_x_790:
        /* <DEDUP_REMOVED lines=49> */
.L_x_793:
[----:B------:R-:W-:Y:S05]  /*219e0*/  BSYNC.RECONVERGENT B0 ;  /* 0x0000000000007941 */ /* 0x000fea0003800200 */
.L_x_792:
        /* <DEDUP_REMOVED lines=11> */
.L_x_795:
[----:B------:R-:W-:Y:S05]  /*21aa0*/  BSYNC.RECONVERGENT B0 ;  /* 0x0000000000007941 */ /* 0x000fea0003800200 */
.L_x_794:
        /* <DEDUP_REMOVED lines=11> */
.L_x_797:
[----:B------:R-:W-:Y:S05]  /*21b60*/  BSYNC.RECONVERGENT B0 ;  /* 0x0000000000007941 */ /* 0x000fea0003800200 */
.L_x_796:
        /* <DEDUP_REMOVED lines=11> */
.L_x_799:
[----:B------:R-:W-:Y:S05]  /*21c20*/  BSYNC.RECONVERGENT B0 ;  /* 0x0000000000007941 */ /* 0x000fea0003800200 */
.L_x_798:
        /* <DEDUP_REMOVED lines=49> */
.L_x_801:
[----:B------:R-:W-:Y:S05]  /*21f40*/  BSYNC.RECONVERGENT B0 ;  /* 0x0000000000007941 */ /* 0x000fea0003800200 */
.L_x_800:
        /* <DEDUP_REMOVED lines=11> */
.L_x_803:
[----:B------:R-:W-:Y:S05]  /*22000*/  BSYNC.RECONVERGENT B0 ;  /* 0x0000000000007941 */ /* 0x000fea0003800200 */
.L_x_802:
        /* <DEDUP_REMOVED lines=11> */
.L_x_805:
[----:B------:R-:W-:Y:S05]  /*220c0*/  BSYNC.RECONVERGENT B0 ;  /* 0x0000000000007941 */ /* 0x000fea0003800200 */
.L_x_804:
        /* <DEDUP_REMOVED lines=11> */
.L_x_807:
[----:B------:R-:W-:Y:S05]  /*22180*/  BSYNC.RECONVERGENT B0 ;  /* 0x0000000000007941 */ /* 0x000fea0003800200 */
.L_x_806:
        /* <DEDUP_REMOVED lines=49> */
.L_x_809:
[----:B------:R-:W-:Y:S05]  /*224a0*/  BSYNC.RECONVERGENT B0 ;  /* 0x0000000000007941 */ /* 0x000fea0003800200 */
.L_x_808:
        /* <DEDUP_REMOVED lines=11> */
.L_x_811:
[----:B------:R-:W-:Y:S05]  /*22560*/  BSYNC.RECONVERGENT B0 ;  /* 0x0000000000007941 */ /* 0x000fea0003800200 */
.L_x_810:
        /* <DEDUP_REMOVED lines=11> */
.L_x_813:
[----:B------:R-:W-:Y:S05]  /*22620*/  BSYNC.RECONVERGENT B0 ;  /* 0x0000000000007941 */ /* 0x000fea0003800200 */
.L_x_812:
        /* <DEDUP_REMOVED lines=11> */
.L_x_815:
[----:B------:R-:W-:Y:S05]  /*226e0*/  BSYNC.RECONVERGENT B0 ;  /* 0x0000000000007941 */ /* 0x000fea0003800200 */
.L_x_814:
        /* <DEDUP_REMOVED lines=49> */
.L_x_817:
[----:B------:R-:W-:Y:S05]  /*22a00*/  BSYNC.RECONVERGENT B0 ;  /* 0x0000000000007941 */ /* 0x000fea0003800200 */
.L_x_816:
        /* <DEDUP_REMOVED lines=11> */
.L_x_819:
[----:B------:R-:W-:Y:S05]  /*22ac0*/  BSYNC.RECONVERGENT B0 ;  /* 0x0000000000007941 */ /* 0x000fea0003800200 */
.L_x_818:
        /* <DEDUP_REMOVED lines=11> */
.L_x_821:
[----:B------:R-:W-:Y:S05]  /*22b80*/  BSYNC.RECONVERGENT B0 ;  /* 0x0000000000007941 */ /* 0x000fea0003800200 */
.L_x_820:
        /* <DEDUP_REMOVED lines=11> */
.L_x_823:
[----:B------:R-:W-:Y:S05]  /*22c40*/  BSYNC.RECONVERGENT B0 ;  /* 0x0000000000007941 */ /* 0x000fea0003800200 */
.L_x_822:
        /* <DEDUP_REMOVED lines=49> */
.L_x_825:
[----:B------:R-:W-:Y:S05]  /*22f60*/  BSYNC.RECONVERGENT B0 ;  /* 0x0000000000007941 */ /* 0x000fea0003800200 */
.L_x_824:
        /* <DEDUP_REMOVED lines=11> */
.L_x_827:
[----:B------:R-:W-:Y:S05]  /*23020*/  BSYNC.RECONVERGENT B0 ;  /* 0x0000000000007941 */ /* 0x000fea0003800200 */
.L_x_826:
        /* <DEDUP_REMOVED lines=11> */
.L_x_829:
[----:B------:R-:W-:Y:S05]  /*230e0*/  BSYNC.RECONVERGENT B0 ;  /* 0x0000000000007941 */ /* 0x000fea0003800200 */
.L_x_828:
        /* <DEDUP_REMOVED lines=11> */
.L_x_831:
[----:B------:R-:W-:Y:S05]  /*231a0*/  BSYNC.RECONVERGENT B0 ;  /* 0x0000000000007941 */ /* 0x000fea0003800200 */
.L_x_830:
        /* <DEDUP_REMOVED lines=49> */
.L_x_833:
[----:B------:R-:W-:Y:S05]  /*234c0*/  BSYNC.RECONVERGENT B0 ;  /* 0x0000000000007941 */ /* 0x000fea0003800200 */
.L_x_832:
        /* <DEDUP_REMOVED lines=11> */
.L_x_835:
[----:B------:R-:W-:Y:S05]  /*23580*/  BSYNC.RECONVERGENT B0 ;  /* 0x0000000000007941 */ /* 0x000fea0003800200 */
.L_x_834:
        /* <DEDUP_REMOVED lines=11> */
.L_x_837:
[----:B------:R-:W-:Y:S05]  /*23640*/  BSYNC.RECONVERGENT B0 ;  /* 0x0000000000007941 */ /* 0x000fea0003800200 */
.L_x_836:
        /* <DEDUP_REMOVED lines=11> */
.L_x_839:
[----:B------:R-:W-:Y:S05]  /*23700*/  BSYNC.RECONVERGENT B0 ;  /* 0x0000000000007941 */ /* 0x000fea0003800200 */
.L_x_838:
        /* <DEDUP_REMOVED lines=49> */
.L_x_841:
[----:B------:R-:W-:Y:S05]  /*23a20*/  BSYNC.RECONVERGENT B0 ;  /* 0x0000000000007941 */ /* 0x000fea0003800200 */
.L_x_840:
        /* <DEDUP_REMOVED lines=11> */
.L_x_843:
[----:B------:R-:W-:Y:S05]  /*23ae0*/  BSYNC.RECONVERGENT B0 ;  /* 0x0000000000007941 */ /* 0x000fea0003800200 */
.L_x_842:
        /* <DEDUP_REMOVED lines=11> */
.L_x_845:
[----:B------:R-:W-:Y:S05]  /*23ba0*/  BSYNC.RECONVERGENT B0 ;  /* 0x0000000000007941 */ /* 0x000fea0003800200 */
.L_x_844:
        /* <DEDUP_REMOVED lines=11> */
.L_x_847:
[----:B------:R-:W-:Y:S05]  /*23c60*/  BSYNC.RECONVERGENT B0 ;  /* 0x0000000000007941 */ /* 0x000fea0003800200 */
.L_x_846:
        /* <DEDUP_REMOVED lines=49> */
.L_x_849:
[----:B------:R-:W-:Y:S05]  /*23f80*/  BSYNC.RECONVERGENT B0 ;  /* 0x0000000000007941 */ /* 0x000fea0003800200 */
.L_x_848:
        /* <DEDUP_REMOVED lines=11> */
.L_x_851:
[----:B------:R-:W-:Y:S05]  /*24040*/  BSYNC.RECONVERGENT B0 ;  /* 0x0000000000007941 */ /* 0x000fea0003800200 */
.L_x_850:
        /* <DEDUP_REMOVED lines=11> */
.L_x_853:
[----:B------:R-:W-:Y:S05]  /*24100*/  BSYNC.RECONVERGENT B0 ;  /* 0x0000000000007941 */ /* 0x000fea0003800200 */
.L_x_852:
        /* <DEDUP_REMOVED lines=11> */
.L_x_855:
[----:B------:R-:W-:Y:S05]  /*241c0*/  BSYNC.RECONVERGENT B0 ;  /* 0x0000000000007941 */ /* 0x000fea0003800200 */
.L_x_854:
        /* <DEDUP_REMOVED lines=49> */
.L_x_857:
[----:B------:R-:W-:Y:S05]  /*244e0*/  BSYNC.RECONVERGENT B0 ;  /* 0x0000000000007941 */ /* 0x000fea0003800200 */
.L_x_856:
        /* <DEDUP_REMOVED lines=11> */
.L_x_859:
[----:B------:R-:W-:Y:S05]  /*245a0*/  BSYNC.RECONVERGENT B0 ;  /* 0x0000000000007941 */ /* 0x000fea0003800200 */
.L_x_858:
        /* <DEDUP_REMOVED lines=11> */
.L_x_861:
[----:B------:R-:W-:Y:S05]  /*24660*/  BSYNC.RECONVERGENT B0 ;  /* 0x0000000000007941 */ /* 0x000fea0003800200 */
.L_x_860:
        /* <DEDUP_REMOVED lines=11> */
.L_x_863:
[----:B------:R-:W-:Y:S05]  /*24720*/  BSYNC.RECONVERGENT B0 ;  /* 0x0000000000007941 */ /* 0x000fea0003800200 */
.L_x_862:
        /* <DEDUP_REMOVED lines=49> */
.L_x_865:
[----:B------:R-:W-:Y:S05]  /*24a40*/  BSYNC.RECONVERGENT B0 ;  /* 0x0000000000007941 */ /* 0x000fea0003800200 */
.L_x_864:
        /* <DEDUP_REMOVED lines=11> */
.L_x_867:
[----:B------:R-:W-:Y:S05]  /*24b00*/  BSYNC.RECONVERGENT B0 ;  /* 0x0000000000007941 */ /* 0x000fea0003800200 */
.L_x_866:
        /* <DEDUP_REMOVED lines=11> */
.L_x_869:
[----:B------:R-:W-:Y:S05]  /*24bc0*/  BSYNC.RECONVERGENT B0 ;  /* 0x0000000000007941 */ /* 0x000fea0003800200 */
.L_x_868:
        /* <DEDUP_REMOVED lines=11> */
.L_x_871:
[----:B------:R-:W-:Y:S05]  /*24c80*/  BSYNC.RECONVERGENT B0 ;  /* 0x0000000000007941 */ /* 0x000fea0003800200 */
.L_x_870:
        /* <DEDUP_REMOVED lines=49> */
.L_x_873:
[----:B------:R-:W-:Y:S05]  /*24fa0*/  BSYNC.RECONVERGENT B0 ;  /* 0x0000000000007941 */ /* 0x000fea0003800200 */
.L_x_872:
        /* <DEDUP_REMOVED lines=11> */
.L_x_875:
[----:B------:R-:W-:Y:S05]  /*25060*/  BSYNC.RECONVERGENT B0 ;  /* 0x0000000000007941 */ /* 0x000fea0003800200 */
.L_x_874:
        /* <DEDUP_REMOVED lines=11> */
.L_x_877:
[----:B------:R-:W-:Y:S05]  /*25120*/  BSYNC.RECONVERGENT B0 ;  /* 0x0000000000007941 */ /* 0x000fea0003800200 */
.L_x_876:
        /* <DEDUP_REMOVED lines=11> */
.L_x_879:
[----:B------:R-:W-:Y:S05]  /*251e0*/  BSYNC.RECONVERGENT B0 ;  /* 0x0000000000007941 */ /* 0x000fea0003800200 */
.L_x_878:
        /* <DEDUP_REMOVED lines=49> */
.L_x_881:
[----:B------:R-:W-:Y:S05]  /*25500*/  BSYNC.RECONVERGENT B0 ;  /* 0x0000000000007941 */ /* 0x000fea0003800200 */
.L_x_880:
        /* <DEDUP_REMOVED lines=11> */
.L_x_883:
[----:B------:R-:W-:Y:S05]  /*255c0*/  BSYNC.RECONVERGENT B0 ;  /* 0x0000000000007941 */ /* 0x000fea0003800200 */
.L_x_882:
        /* <DEDUP_REMOVED lines=11> */
.L_x_885:
[----:B------:R-:W-:Y:S05]  /*25680*/  BSYNC.RECONVERGENT B0 ;  /* 0x0000000000007941 */ /* 0x000fea0003800200 */
.L_x_884:
        /* <DEDUP_REMOVED lines=11> */
.L_x_887:
[----:B------:R-:W-:Y:S05]  /*25740*/  BSYNC.RECONVERGENT B0 ;  /* 0x0000000000007941 */ /* 0x000fea0003800200 */
.L_x_886:
        /* <DEDUP_REMOVED lines=49> */
.L_x_889:
[----:B------:R-:W-:Y:S05]  /*25a60*/  BSYNC.RECONVERGENT B0 ;  /* 0x0000000000007941 */ /* 0x000fea0003800200 */
.L_x_888:
        /* <DEDUP_REMOVED lines=11> */
.L_x_891:
[----:B------:R-:W-:Y:S05]  /*25b20*/  BSYNC.RECONVERGENT B0 ;  /* 0x0000000000007941 */ /* 0x000fea0003800200 */
.L_x_890:
        /* <DEDUP_REMOVED lines=11> */
.L_x_893:
[----:B------:R-:W-:Y:S05]  /*25be0*/  BSYNC.RECONVERGENT B0 ;  /* 0x0000000000007941 */ /* 0x000fea0003800200 */
.L_x_892:
        /* <DEDUP_REMOVED lines=11> */
.L_x_895:
[----:B------:R-:W-:Y:S05]  /*25ca0*/  BSYNC.RECONVERGENT B0 ;  /* 0x0000000000007941 */ /* 0x000fea0003800200 */
.L_x_894:
        /* <DEDUP_REMOVED lines=49> */
.L_x_897:
[----:B------:R-:W-:Y:S05]  /*25fc0*/  BSYNC.RECONVERGENT B0 ;  /* 0x0000000000007941 */ /* 0x000fea0003800200 */
.L_x_896:
        /* <DEDUP_REMOVED lines=11> */
.L_x_899:
[----:B------:R-:W-:Y:S05]  /*26080*/  BSYNC.RECONVERGENT B0 ;  /* 0x0000000000007941 */ /* 0x000fea0003800200 */
.L_x_898:
        /* <DEDUP_REMOVED lines=11> */
.L_x_901:
[----:B------:R-:W-:Y:S05]  /*26140*/  BSYNC.RECONVERGENT B0 ;  /* 0x0000000000007941 */ /* 0x000fea0003800200 */
.L_x_900:
        /* <DEDUP_REMOVED lines=11> */
.L_x_903:
[----:B------:R-:W-:Y:S05]  /*26200*/  BSYNC.RECONVERGENT B0 ;  /* 0x0000000000007941 */ /* 0x000fea0003800200 */
.L_x_902:
        /* <DEDUP_REMOVED lines=49> */
.L_x_905:
[----:B------:R-:W-:Y:S05]  /*26520*/  BSYNC.RECONVERGENT B0 ;  /* 0x0000000000007941 */ /* 0x000fea0003800200 */
.L_x_904:
        /* <DEDUP_REMOVED lines=11> */
.L_x_907:
[----:B------:R-:W-:Y:S05]  /*265e0*/  BSYNC.RECONVERGENT B0 ;  /* 0x0000000000007941 */ /* 0x000fea0003800200 */
.L_x_906:
        /* <DEDUP_REMOVED lines=11> */
.L_x_909:
[----:B------:R-:W-:Y:S05]  /*266a0*/  BSYNC.RECONVERGENT B0 ;  /* 0x0000000000007941 */ /* 0x000fea0003800200 */
.L_x_908:
        /* <DEDUP_REMOVED lines=11> */
.L_x_911:
[----:B------:R-:W-:Y:S05]  /*26760*/  BSYNC.RECONVERGENT B0 ;  /* 0x0000000000007941 */ /* 0x000fea0003800200 */
.L_x_910:
        /* <DEDUP_REMOVED lines=49> */
.L_x_913:
[----:B------:R-:W-:Y:S05]  /*26a80*/  BSYNC.RECONVERGENT B0 ;  /* 0x0000000000007941 */ /* 0x000fea0003800200 */
.L_x_912:
        /* <DEDUP_REMOVED lines=11> */
.L_x_915:
[----:B------:R-:W-:Y:S05]  /*26b40*/  BSYNC.RECONVERGENT B0 ;  /* 0x0000000000007941 */ /* 0x000fea0003800200 */
.L_x_914:
        /* <DEDUP_REMOVED lines=11> */
.L_x_917:
[----:B------:R-:W-:Y:S05]  /*26c00*/  BSYNC.RECONVERGENT B0 ;  /* 0x0000000000007941 */ /* 0x000fea0003800200 */
.L_x_916:
        /* <DEDUP_REMOVED lines=11> */
.L_x_919:
[----:B------:R-:W-:Y:S05]  /*26cc0*/  BSYNC.RECONVERGENT B0 ;  /* 0x0000000000007941 */ /* 0x000fea0003800200 */
.L_x_918:
        /* <DEDUP_REMOVED lines=49> */
.L_x_921:
[----:B------:R-:W-:Y:S05]  /*26fe0*/  BSYNC.RECONVERGENT B0 ;  /* 0x0000000000007941 */ /* 0x000fea0003800200 */
.L_x_920:
        /* <DEDUP_REMOVED lines=11> */
.L_x_923:
[----:B------:R-:W-:Y:S05]  /*270a0*/  BSYNC.RECONVERGENT B0 ;  /* 0x0000000000007941 */ /* 0x000fea0003800200 */
.L_x_922:
        /* <DEDUP_REMOVED lines=11> */
.L_x_925:
[----:B------:R-:W-:Y:S05]  /*27160*/  BSYNC.RECONVERGENT B0 ;  /* 0x0000000000007941 */ /* 0x000fea0003800200 */
.L_x_924:
        /* <DEDUP_REMOVED lines=11> */
.L_x_927:
[----:B------:R-:W-:Y:S05]  /*27220*/  BSYNC.RECONVERGENT B0 ;  /* 0x0000000000007941 */ /* 0x000fea0003800200 */
.L_x_926:
        /* <DEDUP_REMOVED lines=49> */
.L_x_929:
[----:B------:R-:W-:Y:S05]  /*27540*/  BSYNC.RECONVERGENT B0 ;  /* 0x0000000000007941 */ /* 0x000fea0003800200 */
.L_x_928:
        /* <DEDUP_REMOVED lines=11> */
.L_x_931:
[----:B------:R-:W-:Y:S05]  /*27600*/  BSYNC.RECONVERGENT B0 ;  /* 0x0000000000007941 */ /* 0x000fea0003800200 */
.L_x_930:
        /* <DEDUP_REMOVED lines=11> */
.L_x_933:
[----:B------:R-:W-:Y:S05]  /*276c0*/  BSYNC.RECONVERGENT B0 ;  /* 0x0000000000007941 */ /* 0x000fea0003800200 */
.L_x_932:
        /* <DEDUP_REMOVED lines=11> */
.L_x_935:
[----:B------:R-:W-:Y:S05]  /*27780*/  BSYNC.RECONVERGENT B0 ;  /* 0x0000000000007941 */ /* 0x000fea0003800200 */
.L_x_934:
        /* <DEDUP_REMOVED lines=49> */
.L_x_937:
[----:B------:R-:W-:Y:S05]  /*27aa0*/  BSYNC.RECONVERGENT B0 ;  /* 0x0000000000007941 */ /* 0x000fea0003800200 */
.L_x_936:
        /* <DEDUP_REMOVED lines=11> */
.L_x_939:
[----:B------:R-:W-:Y:S05]  /*27b60*/  BSYNC.RECONVERGENT B0 ;  /* 0x0000000000007941 */ /* 0x000fea0003800200 */
.L_x_938:
        /* <DEDUP_REMOVED lines=11> */
.L_x_941:
[----:B------:R-:W-:Y:S05]  /*27c20*/  BSYNC.RECONVERGENT B0 ;  /* 0x0000000000007941 */ /* 0x000fea0003800200 */
.L_x_940:
        /* <DEDUP_REMOVED lines=11> */
.L_x_943:
[----:B------:R-:W-:Y:S05]  /*27ce0*/  BSYNC.RECONVERGENT B0 ;  /* 0x0000000000007941 */ /* 0x000fea0003800200 */
.L_x_942:
        /* <DEDUP_REMOVED lines=49> */
.L_x_945:
[----:B------:R-:W-:Y:S05]  /*28000*/  BSYNC.RECONVERGENT B0 ;  /* 0x0000000000007941 */ /* 0x000fea0003800200 */
.L_x_944:
        /* <DEDUP_REMOVED lines=11> */
.L_x_947:
[----:B------:R-:W-:Y:S05]  /*280c0*/  BSYNC.RECONVERGENT B0 ;  /* 0x0000000000007941 */ /* 0x000fea0003800200 */
.L_x_946:
        /* <DEDUP_REMOVED lines=11> */
.L_x_949:
[----:B------:R-:W-:Y:S05]  /*28180*/  BSYNC.RECONVERGENT B0 ;  /* 0x0000000000007941 */ /* 0x000fea0003800200 */
.L_x_948:
        /* <DEDUP_REMOVED lines=11> */
.L_x_951:
[----:B------:R-:W-:Y:S05]  /*28240*/  BSYNC.RECONVERGENT B0 ;  /* 0x0000000000007941 */ /* 0x000fea0003800200 */
.L_x_950:
        /* <DEDUP_REMOVED lines=49> */
.L_x_953:
[----:B------:R-:W-:Y:S05]  /*28560*/  BSYNC.RECONVERGENT B0 ;  /* 0x0000000000007941 */ /* 0x000fea0003800200 */
.L_x_952:
        /* <DEDUP_REMOVED lines=11> */
.L_x_955:
[----:B------:R-:W-:Y:S05]  /*28620*/  BSYNC.RECONVERGENT B0 ;  /* 0x0000000000007941 */ /* 0x000fea0003800200 */
.L_x_954:
        /* <DEDUP_REMOVED lines=11> */
.L_x_957:
[----:B------:R-:W-:Y:S05]  /*286e0*/  BSYNC.RECONVERGENT B0 ;  /* 0x0000000000007941 */ /* 0x000fea0003800200 */
.L_x_956:
        /* <DEDUP_REMOVED lines=11> */
.L_x_959:
[----:B------:R-:W-:Y:S05]  /*287a0*/  BSYNC.RECONVERGENT B0 ;  /* 0x0000000000007941 */ /* 0x000fea0003800200 */
.L_x_958:
        /* <DEDUP_REMOVED lines=49> */
.L_x_961:
[----:B------:R-:W-:Y:S05]  /*28ac0*/  BSYNC.RECONVERGENT B0 ;  /* 0x0000000000007941 */ /* 0x000fea0003800200 */
.L_x_960:
        /* <DEDUP_REMOVED lines=11> */
.L_x_963:
[----:B------:R-:W-:Y:S05]  /*28b80*/  BSYNC.RECONVERGENT B0 ;  /* 0x0000000000007941 */ /* 0x000fea0003800200 */
.L_x_962:
        /* <DEDUP_REMOVED lines=11> */
.L_x_965:
[----:B------:R-:W-:Y:S05]  /*28c40*/  BSYNC.RECONVERGENT B0 ;  /* 0x0000000000007941 */ /* 0x000fea0003800200 */
.L_x_964:
        /* <DEDUP_REMOVED lines=11> */
.L_x_967:
[----:B------:R-:W-:Y:S05]  /*28d00*/  BSYNC.RECONVERGENT B0 ;  /* 0x0000000000007941 */ /* 0x000fea0003800200 */
.L_x_966:
        /* <DEDUP_REMOVED lines=49> */
.L_x_969:
[----:B------:R-:W-:Y:S05]  /*29020*/  BSYNC.RECONVERGENT B0 ;  /* 0x0000000000007941 */ /* 0x000fea0003800200 */
.L_x_968:
        /* <DEDUP_REMOVED lines=11> */
.L_x_971:
[----:B------:R-:W-:Y:S05]  /*290e0*/  BSYNC.RECONVERGENT B0 ;  /* 0x0000000000007941 */ /* 0x000fea0003800200 */
.L_x_970:
        /* <DEDUP_REMOVED lines=11> */
.L_x_973:
[----:B------:R-:W-:Y:S05]  /*291a0*/  BSYNC.RECONVERGENT B0 ;  /* 0x0000000000007941 */ /* 0x000fea0003800200 */
.L_x_972:
        /* <DEDUP_REMOVED lines=11> */
.L_x_975:
[----:B------:R-:W-:Y:S05]  /*29260*/  BSYNC.RECONVERGENT B0 ;  /* 0x0000000000007941 */ /* 0x000fea0003800200 */
.L_x_974:
        /* <DEDUP_REMOVED lines=49> */
.L_x_977:
[----:B------:R-:W-:Y:S05]  /*29580*/  BSYNC.RECONVERGENT B0 ;  /* 0x0000000000007941 */ /* 0x000fea0003800200 */
.L_x_976:
        /* <DEDUP_REMOVED lines=11> */
.L_x_979:
[----:B------:R-:W-:Y:S05]  /*29640*/  BSYNC.RECONVERGENT B0 ;  /* 0x0000000000007941 */ /* 0x000fea0003800200 */
.L_x_978:
        /* <DEDUP_REMOVED lines=11> */
.L_x_981:
[----:B------:R-:W-:Y:S05]  /*29700*/  BSYNC.RECONVERGENT B0 ;  /* 0x0000000000007941 */ /* 0x000fea0003800200 */
.L_x_980:
        /* <DEDUP_REMOVED lines=11> */
.L_x_983:
[----:B------:R-:W-:Y:S05]  /*297c0*/  BSYNC.RECONVERGENT B0 ;  /* 0x0000000000007941 */ /* 0x000fea0003800200 */
.L_x_982:
        /* <DEDUP_REMOVED lines=49> */
.L_x_985:
[----:B------:R-:W-:Y:S05]  /*29ae0*/  BSYNC.RECONVERGENT B0 ;  /* 0x0000000000007941 */ /* 0x000fea0003800200 */
.L_x_984:
        /* <DEDUP_REMOVED lines=11> */
.L_x_987:
[----:B------:R-:W-:Y:S05]  /*29ba0*/  BSYNC.RECONVERGENT B0 ;  /* 0x0000000000007941 */ /* 0x000fea0003800200 */
.L_x_986:
        /* <DEDUP_REMOVED lines=11> */
.L_x_989:
[----:B------:R-:W-:Y:S05]  /*29c60*/  BSYNC.RECONVERGENT B0 ;  /* 0x0000000000007941 */ /* 0x000fea0003800200 */
.L_x_988:
        /* <DEDUP_REMOVED lines=11> */
.L_x_991:
[----:B------:R-:W-:Y:S05]  /*29d20*/  BSYNC.RECONVERGENT B0 ;  /* 0x0000000000007941 */ /* 0x000fea0003800200 */
.L_x_990:
        /* <DEDUP_REMOVED lines=49> */
.L_x_993:
[----:B------:R-:W-:Y:S05]  /*2a040*/  BSYNC.RECONVERGENT B0 ;  /* 0x0000000000007941 */ /* 0x000fea0003800200 */
.L_x_992:
        /* <DEDUP_REMOVED lines=11> */
.L_x_995:
[----:B------:R-:W-:Y:S05]  /*2a100*/  BSYNC.RECONVERGENT B0 ;  /* 0x0000000000007941 */ /* 0x000fea0003800200 */
.L_x_994:
        /* <DEDUP_REMOVED lines=11> */
.L_x_997:
[----:B------:R-:W-:Y:S05]  /*2a1c0*/  BSYNC.RECONVERGENT B0 ;  /* 0x0000000000007941 */ /* 0x000fea0003800200 */
.L_x_996:
        /* <DEDUP_REMOVED lines=11> */
.L_x_999:
[----:B------:R-:W-:Y:S05]  /*2a280*/  BSYNC.RECONVERGENT B0 ;  /* 0x0000000000007941 */ /* 0x000fea0003800200 */
.L_x_998:
        /* <DEDUP_REMOVED lines=49> */
.L_x_1001:
[----:B------:R-:W-:Y:S05]  /*2a5a0*/  BSYNC.RECONVERGENT B0 ;  /* 0x0000000000007941 */ /* 0x000fea0003800200 */
.L_x_1000:
        /* <DEDUP_REMOVED lines=11> */
.L_x_1003:
[----:B------:R-:W-:Y:S05]  /*2a660*/  BSYNC.RECONVERGENT B0 ;  /* 0x0000000000007941 */ /* 0x000fea0003800200 */
.L_x_1002:
        /* <DEDUP_REMOVED lines=11> */
.L_x_1005:
[----:B------:R-:W-:Y:S05]  /*2a720*/  BSYNC.RECONVERGENT B0 ;  /* 0x0000000000007941 */ /* 0x000fea0003800200 */
.L_x_1004:
        /* <DEDUP_REMOVED lines=11> */
.L_x_1007:
[----:B------:R-:W-:Y:S05]  /*2a7e0*/  BSYNC.RECONVERGENT B0 ;  /* 0x0000000000007941 */ /* 0x000fea0003800200 */
.L_x_1006:
        /* <DEDUP_REMOVED lines=49> */
.L_x_1009:
[----:B------:R-:W-:Y:S05]  /*2ab00*/  BSYNC.RECONVERGENT B0 ;  /* 0x0000000000007941 */ /* 0x000fea0003800200 */
.L_x_1008:
        /* <DEDUP_REMOVED lines=11> */
.L_x_1011:
[----:B------:R-:W-:Y:S05]  /*2abc0*/  BSYNC.RECONVERGENT B0 ;  /* 0x0000000000007941 */ /* 0x000fea0003800200 */
.L_x_1010:
        /* <DEDUP_REMOVED lines=11> */
.L_x_1013:
[----:B------:R-:W-:Y:S05]  /*2ac80*/  BSYNC.RECONVERGENT B0 ;  /* 0x0000000000007941 */ /* 0x000fea0003800200 */
.L_x_1012:
        /* <DEDUP_REMOVED lines=11> */
.L_x_1015:
[----:B------:R-:W-:Y:S05]  /*2ad40*/  BSYNC.RECONVERGENT B0 ;  /* 0x0000000000007941 */ /* 0x000fea0003800200 */
.L_x_1014:
[----:B------:R-:W-:Y:S01]  /*2ad50*/  NOP ;  /* 0x0000000000007918 */ /* 0x000fe20000000000 */
[----:B------:R-:W0:Y:S01]  /*2ad60*/  LDS.64 R10, [R20] ;  /* 0x00000000140a7984 */ /* 0x000e220000000a00 */
[----:B------:R-:W-:Y:S01]  /*2ad70*/  IADD3 R2, PT, PT, -R21, R2, RZ ;  /* 0x0000000215027210 */ /* 0x000fe20007ffe1ff */
[----:B------:R-:W-:Y:S02]  /*2ad80*/  BSSY.RECONVERGENT B0, `(.L_x_1016) ;  /* 0x0000030000007945 */ /* 0x000fe40003800200 */
[----:B--234-:R-:W1:Y:S04]  /*2ad90*/  LDS.64 R4, [R20+0x100] ;  /* 0x0001000014047984 */ /* 0x01ce680000000a00 */
[----:B------:R-:W-:Y:S04]  /*2ada0*/  LDS.64 R8, [R20+0x200] ;  /* 0x0002000014087984 */ /* 0x000fe80000000a00 */
[----:B------:R-:W2:Y:S01]  /*2adb0*/  LDS.64 R6, [R20+0x300] ;  /* 0x0003000014067984 */ /* 0x000ea20000000a00 */
[-C--:B0-----:R-:W-:Y:S01]  /*2adc0*/  FSETP.GEU.AND P5, PT, R10, R11.reuse, PT ;  /* 0x0000000b0a00720b */ /* 0x081fe20003fae000 */
[----:B------:R-:W-:Y:S01]  /*2add0*/  IMAD.MOV.U32 R17, RZ, RZ, R10 ;  /* 0x000000ffff117224 */ /* 0x000fe200078e000a */
[----:B------:R-:W-:-:S02]  /*2ade0*/  MOV R16, R11 ;  /* 0x0000000b00107202 */ /* 0x000fc40000000f00 */
[-C--:B-1----:R-:W-:Y:S01]  /*2adf0*/  FSETP.GEU.AND P4, PT, R4, R5.reuse, PT ;  /* 0x000000050400720b */ /* 0x082fe20003f8e000 */
[----:B------:R-:W-:Y:S01]  /*2ae00*/  IMAD.MOV.U32 R23, RZ, RZ, R4 ;  /* 0x000000ffff177224 */ /* 0x000fe200078e0004 */
[----:B------:R-:W-:Y:S02]  /*2ae10*/  MOV R22, R5 ;  /* 0x0000000500167202 */ /* 0x000fe40000000f00 */
[----:B--2---:R-:W-:-:S05]  /*2ae20*/  FSETP.GEU.AND P6, PT, R6, R7, PT ;  /* 0x000000070600720b */ /* 0x004fca0003fce000 */
[----:B------:R-:W0:Y:S04]  /*2ae30*/  @!P5 LDS.64 R12, [R20+0x4000] ;  /* 0x00400000140cd984 */ /* 0x000e280000000a00 */
[----:B------:R1:W-:Y:S04]  /*2ae40*/  @!P5 STS.64 [R20], R16 ;  /* 0x000000101400d388 */ /* 0x0003e80000000a00 */
[----:B------:R-:W2:Y:S04]  /*2ae50*/  @!P4 LDS.64 R14, [R20+0x4100] ;  /* 0x00410000140ec984 */ /* 0x000ea80000000a00 */
[----:B------:R-:W-:Y:S01]  /*2ae60*/  @!P6 LDS.64 R10, [R20+0x4300] ;  /* 0x00430000140ae984 */ /* 0x000fe20000000a00 */
[----:B-1----:R-:W-:-:S03]  /*2ae70*/  IMAD.MOV.U32 R16, RZ, RZ, R7 ;  /* 0x000000ffff107224 */ /* 0x002fc600078e0007 */
[----:B------:R-:W-:Y:S01]  /*2ae80*/  @!P4 STS.64 [R20+0x100], R22 ;  /* 0x000100161400c388 */ /* 0x000fe20000000a00 */
[----:B------:R-:W-:-:S05]  /*2ae90*/  IMAD.MOV.U32 R17, RZ, RZ, R6 ;  /* 0x000000ffff117224 */ /* 0x000fca00078e0006 */
[----:B------:R-:W-:Y:S01]  /*2aea0*/  @!P6 STS.64 [R20+0x300], R16 ;  /* 0x000300101400e388 */ /* 0x000fe20000000a00 */
[----:B0-----:R-:W-:Y:S02]  /*2aeb0*/  IMAD.MOV.U32 R18, RZ, RZ, R13 ;  /* 0x000000ffff127224 */ /* 0x001fe400078e000d */
[----:B------:R-:W-:-:S05]  /*2aec0*/  IMAD.MOV.U32 R19, RZ, RZ, R12 ;  /* 0x000000ffff137224 */ /* 0x000fca00078e000c */
[----:B------:R-:W-:Y:S01]  /*2aed0*/  @!P5 STS.64 [R20+0x4000], R18 ;  /* 0x004000121400d388 */ /* 0x000fe20000000a00 */
[-C--:B------:R-:W-:Y:S01]  /*2aee0*/  FSETP.GEU.AND P5, PT, R8, R9.reuse, PT ;  /* 0x000000090800720b */ /* 0x080fe20003fae000 */
[----:B--2---:R-:W-:Y:S02]  /*2aef0*/  IMAD.MOV.U32 R4, RZ, RZ, R15 ;  /* 0x000000ffff047224 */ /* 0x004fe400078e000f */
[----:B------:R-:W-:Y:S01]  /*2af00*/  IMAD.MOV.U32 R5, RZ, RZ, R14 ;  /* 0x000000ffff057224 */ /* 0x000fe200078e000e */
[----:B------:R-:W-:Y:S01]  /*2af10*/  MOV R14, R9 ;  /* 0x00000009000e7202 */ /* 0x000fe20000000f00 */
[----:B------:R-:W-:Y:S01]  /*2af20*/  IMAD.MOV.U32 R15, RZ, RZ, R8 ;  /* 0x000000ffff0f7224 */ /* 0x000fe200078e0008 */
[----:B------:R-:W-:Y:S02]  /*2af30*/  LEA R8, R2, UR4, 0x2 ;  /* 0x0000000402087c11 */ /* 0x000fe4000f8e10ff */
[----:B------:R-:W-:Y:S05]  /*2af40*/  @!P4 STS.64 [R20+0x4100], R4 ;  /* 0x004100041400c388 */ /* 0x000fea0000000a00 */
[----:B------:R-:W0:Y:S04]  /*2af50*/  @!P5 LDS.64 R12, [R20+0x4200] ;  /* 0x00420000140cd984 */ /* 0x000e280000000a00 */
[----:B------:R1:W-:Y:S01]  /*2af60*/  @!P5 STS.64 [R20+0x200], R14 ;  /* 0x0002000e1400d388 */ /* 0x0003e20000000a00 */
[----:B0-----:R-:W-:Y:S01]  /*2af70*/  MOV R6, R13 ;  /* 0x0000000d00067202 */ /* 0x001fe20000000f00 */
[----:B------:R-:W-:-:S02]  /*2af80*/  IMAD.MOV.U32 R7, RZ, RZ, R12 ;  /* 0x000000ffff077224 */ /* 0x000fc400078e000c */
[----:B------:R-:W-:Y:S02]  /*2af90*/  IMAD.MOV.U32 R12, RZ, RZ, R11 ;  /* 0x000000ffff0c7224 */ /* 0x000fe400078e000b */
[----:B------:R-:W-:Y:S01]  /*2afa0*/  IMAD.MOV.U32 R13, RZ, RZ, R10 ;  /* 0x000000ffff0d7224 */ /* 0x000fe200078e000a */
[----:B------:R1:W-:Y:S04]  /*2afb0*/  @!P5 STS.64 [R20+0x4200], R6 ;  /* 0x004200061400d388 */ /* 0x0003e80000000a00 */
[----:B------:R1:W-:Y:S01]  /*2afc0*/  @!P6 STS.64 [R20+0x4300], R12 ;  /* 0x0043000c1400e388 */ /* 0x0003e20000000a00 */
[----:B------:R-:W-:Y:S01]  /*2afd0*/  NOP ;  /* 0x0000000000007918 */ /* 0x000fe20000000000 */
[----:B------:R-:W-:Y:S05]  /*2afe0*/  @P0 BRA `(.L_x_1017) ;  /* 0x0000000000240947 */ /* 0x000fea0003800000 */
[----:B------:R-:W-:Y:S04]  /*2aff0*/  LDS R5, [R20+0x4] ;  /* 0x0000040014057984 */ /* 0x000fe80000000800 */
[----:B------:R-:W0:Y:S02]  /*2b000*/  LDS R2, [R20+0x8] ;  /* 0x0000080014027984 */ /* 0x000e240000000800 */
[----:B0-----:R-:W-:-:S13]  /*2b010*/  FSETP.GEU.AND P0, PT, R5, R2, PT ;  /* 0x000000020500720b */ /* 0x001fda0003f0e000 */
[----:B------:R-:W0:Y:S04]  /*2b020*/  @!P0 LDS R9, [R20+0x4008] ;  /* 0x0040080014098984 */ /* 0x000e280000000800 */
[----:B-1----:R-:W1:Y:S04]  /*2b030*/  @!P0 LDS R7, [R20+0x4004] ;  /* 0x0040040014078984 */ /* 0x002e680000000800 */
[----:B------:R2:W-:Y:S04]  /*2b040*/  @!P0 STS [R20+0x4], R2 ;  /* 0x0000040214008388 */ /* 0x0005e80000000800 */
[----:B------:R2:W-:Y:S04]  /*2b050*/  @!P0 STS [R20+0x8], R5 ;  /* 0x0000080514008388 */ /* 0x0005e80000000800 */
[----:B0-----:R2:W-:Y:S04]  /*2b060*/  @!P0 STS [R20+0x4004], R9 ;  /* 0x0040040914008388 */ /* 0x0015e80000000800 */
[----:B-1----:R2:W-:Y:S02]  /*2b070*/  @!P0 STS [R20+0x4008], R7 ;  /* 0x0040080714008388 */ /* 0x0025e40000000800 */
.L_x_1017:
[----:B------:R-:W-:Y:S05]  /*2b080*/  BSYNC.RECONVERGENT B0 ;  /* 0x0000000000007941 */ /* 0x000fea0003800200 */
.L_x_1016:
[----:B------:R-:W-:Y:S04]  /*2b090*/  BSSY.RECONVERGENT B0, `(.L_x_1018) ;  /* 0x000000b000007945 */ /* 0x000fe80003800200 */
[----:B------:R-:W-:Y:S05]  /*2b0a0*/  @P1 BRA `(.L_x_1019) ;  /* 0x0000000000241947 */ /* 0x000fea0003800000 */
[----:B--2---:R-:W-:Y:S04]  /*2b0b0*/  LDS R5, [R20+0x104] ;  /* 0x0001040014057984 */ /* 0x004fe80000000800 */
        /* <DEDUP_REMOVED lines=8> */
.L_x_1019:
[----:B------:R-:W-:Y:S05]  /*2b140*/  BSYNC.RECONVERGENT B0 ;  /* 0x0000000000007941 */ /* 0x000fea0003800200 */
.L_x_1018:
[----:B------:R-:W-:Y:S04]  /*2b150*/  BSSY.RECONVERGENT B0, `(.L_x_1020) ;  /* 0x000000b000007945 */ /* 0x000fe80003800200 */
[----:B------:R-:W-:Y:S05]  /*2b160*/  @P2 BRA `(.L_x_1021) ;  /* 0x0000000000242947 */ /* 0x000fea0003800000 */
[----:B--23--:R-:W-:Y:S04]  /*2b170*/  LDS R5, [R20+0x204] ;  /* 0x0002040014057984 */ /* 0x00cfe80000000800 */
        /* <DEDUP_REMOVED lines=8> */
.L_x_1021:
[----:B------:R-:W-:Y:S05]  /*2b200*/  BSYNC.RECONVERGENT B0 ;  /* 0x0000000000007941 */ /* 0x000fea0003800200 */
.L_x_1020:
[----:B------:R-:W-:Y:S04]  /*2b210*/  BSSY.RECONVERGENT B0, `(.L_x_1022) ;  /* 0x000000b000007945 */ /* 0x000fe80003800200 */
[----:B------:R-:W-:Y:S05]  /*2b220*/  @P3 BRA `(.L_x_1023) ;  /* 0x0000000000243947 */ /* 0x000fea0003800000 */
[----:B--234-:R-:W-:Y:S04]  /*2b230*/  LDS R5, [R20+0x304] ;  /* 0x0003040014057984 */ /* 0x01cfe80000000800 */
        /* <DEDUP_REMOVED lines=8> */
.L_x_1023:
[----:B------:R-:W-:Y:S05]  /*2b2c0*/  BSYNC.RECONVERGENT B0 ;  /* 0x0000000000007941 */ /* 0x000fea0003800200 */
.L_x_1022:
[----:B------:R-:W-:Y:S01]  /*2b2d0*/  NOP ;  /* 0x0000000000007918 */ /* 0x000fe20000000000 */
[----:B------:R-:W-:Y:S01]  /*2b2e0*/  NOP ;  /* 0x0000000000007918 */ /* 0x000fe20000000000 */
[----:B------:R-:W0:Y:S01]  /*2b2f0*/  LDS R11, [R8] ;  /* 0x00000000080b7984 */ /* 0x000e220000000800 */
[----:B--234-:R-:W2:Y:S01]  /*2b300*/  LDC.64 R4, c[0x0][0x388] ;  /* 0x0000e200ff047b82 */ /* 0x01cea20000000a00 */
[----:B------:R-:W-:Y:S02]  /*2b310*/  IMAD R0, R0, 0x400, R21 ;  /* 0x0000040000007824 */ /* 0x000fe400078e0215 */
[----:B-1----:R-:W1:Y:S02]  /*2b320*/  LDS R13, [R8+0x4000] ;  /* 0x00400000080d7984 */ /* 0x002e640000000800 */
[----:B------:R-:W-:Y:S02]  /*2b330*/  IMAD R9, R3, 0x40, R0 ;  /* 0x0000004003097824 */ /* 0x000fe400078e0200 */
[----:B------:R-:W3:Y:S01]  /*2b340*/  LDS R15, [R8+0x80] ;  /* 0x00008000080f7984 */ /* 0x000ee20000000800 */
[----:B------:R-:W4:Y:S03]  /*2b350*/  LDC.64 R6, c[0x0][0x390] ;  /* 0x0000e400ff067b82 */ /* 0x000f260000000a00 */
[----:B------:R-:W5:Y:S01]  /*2b360*/  LDS R17, [R8+0x4080] ;  /* 0x0040800008117984 */ /* 0x000f620000000800 */
[----:B--2---:R-:W-:-:S04]  /*2b370*/  IMAD.WIDE.U32 R2, R9, 0x4, R4 ;  /* 0x0000000409027825 */ /* 0x004fc800078e0004 */
[----:B----4-:R-:W-:Y:S01]  /*2b380*/  IMAD.WIDE.U32 R4, R9, 0x4, R6 ;  /* 0x0000000409047825 */ /* 0x010fe200078e0006 */
[----:B0-----:R-:W-:Y:S04]  /*2b390*/  STG.E desc[UR6][R2.64], R11 ;  /* 0x0000000b02007986 */ /* 0x001fe8000c101906 */
[----:B-1----:R-:W-:Y:S04]  /*2b3a0*/  STG.E desc[UR6][R4.64], R13 ;  /* 0x0000000d04007986 */ /* 0x002fe8000c101906 */
[----:B---3--:R-:W-:Y:S04]  /*2b3b0*/  STG.E desc[UR6][R2.64+0x80], R15 ;  /* 0x0000800f02007986 */ /* 0x008fe8000c101906 */
[----:B-----5:R-:W-:Y:S01]  /*2b3c0*/  STG.E desc[UR6][R4.64+0x80], R17 ;  /* 0x0000801104007986 */ /* 0x020fe2000c101906 */
[----:B------:R-:W-:Y:S05]  /*2b3d0*/  EXIT ;  /* 0x000000000000794d */ /* 0x000fea0003800000 */
.L_x_1024:
[----:B------:R-:W-:-:S00]  /*2b3e0*/  BRA `(.L_x_1024) ;  /* 0xfffffffc00fc7947 */ /* 0x000fc0000383ffff */
[----:B------:R-:W-:-:S00]  /*2b3f0*/  NOP ;  /* 0x0000000000007918 */ /* 0x000fc00000000000 */
        /* <DEDUP_REMOVED lines=8> */
.L_x_1025:


//--------------------- .nv.shared._Z4topkPfS_Pj  --------------------------
	.section	.nv.shared._Z4topkPfS_Pj,"aw",@nobits
	.sectionflags	@""
	.align	16
	.zero		1024


//--------------------- .nv.shared.reserved.0     --------------------------
	.section	.nv.shared.reserved.0,"aw",@nobits
	.weak		__nv_reservedSMEM_offset_0_alias
	.size		__nv_reservedSMEM_offset_0_alias, 0, 64
	.other		__nv_reservedSMEM_offset_0_alias,@"STO_CUDA_RESERVED_SHARED STV_DEFAULT"
__nv_reservedSMEM_offset_0_alias:
	.zero		0
	.zero		64


//--------------------- .nv.constant0._Z4topkPfS_Pj --------------------------
	.section	.nv.constant0._Z4topkPfS_Pj,"a",@progbits
	.sectionflags	@""
	.align	4
.nv.constant0._Z4topkPfS_Pj:
	.zero		920


//--------------------- SYMBOLS --------------------------

	.type		.nv.reservedSmem.offset0,@object
	.size		.nv.reservedSmem.offset0,0x4
	.type		.nv.reservedSmem.cap,@object
	.size		.nv.reservedSmem.cap,0x4
